def matmul_kernel(
    a_ptr,
    b_ptr,
    c_ptr,
    M,
    N,
    K,
    stride_am,
    stride_ak,
    stride_bk,
    stride_bn,
    stride_cm,
    stride_cn,
    BLOCK_M: tl.constexpr,
    BLOCK_N: tl.constexpr,
    BLOCK_K: tl.constexpr,
    GROUP_M: tl.constexpr,
):
    pid = tl.program_id(axis=0)
    num_pid_m = tl.cdiv(M, BLOCK_M)
    num_pid_n = tl.cdiv(N, BLOCK_N)
    num_pid_in_group = GROUP_M * num_pid_n
    group_id = pid // num_pid_in_group
    first_pid_m = group_id * GROUP_M
    group_size_m = min(num_pid_m - first_pid_m, GROUP_M)
    pid_m = first_pid_m + ((pid % num_pid_in_group) % group_size_m)
    pid_n = (pid % num_pid_in_group) // group_size_m

    offs_am = (pid_m * BLOCK_M + tl.arange(0, BLOCK_M)) % M
    offs_bn = (pid_n * BLOCK_N + tl.arange(0, BLOCK_N)) % N
    offs_k = tl.arange(0, BLOCK_K)
    a_ptrs = a_ptr + offs_am[:, None] * stride_am + offs_k[None, :] * stride_ak
    b_ptrs = b_ptr + offs_k[:, None] * stride_bk + offs_bn[None, :] * stride_bn

    acc = tl.zeros((BLOCK_M, BLOCK_N), dtype=tl.float32)
    for kk in range(0, tl.cdiv(K, BLOCK_K)):
        a = tl.load(a_ptrs, mask=offs_k[None, :] < K - kk * BLOCK_K, other=0.0)
        b = tl.load(b_ptrs, mask=offs_k[:, None] < K - kk * BLOCK_K, other=0.0)
        acc = tl.dot(a, b, acc)
        a_ptrs += BLOCK_K * stride_ak
        b_ptrs += BLOCK_K * stride_bk

    c = acc.to(c_ptr.dtype.element_ty)
    offs_cm = pid_m * BLOCK_M + tl.arange(0, BLOCK_M)
    offs_cn = pid_n * BLOCK_N + tl.arange(0, BLOCK_N)
    c_ptrs = c_ptr + offs_cm[:, None] * stride_cm + offs_cn[None, :] * stride_cn
    mask = (offs_cm[:, None] < M) & (offs_cn[None, :] < N)
    tl.store(c_ptrs, c, mask=mask)

# config = {"BLOCK_K": 64, "BLOCK_M": 256, "BLOCK_N": 256, "GROUP_M": 4, "arch": "sm_80", "dtype": "bf16", "num_ctas": 1, "num_stages": 3, "num_warps": 4}
# arch = sm_80


// ===== COMPILED SASS (sm_80) =====

	.target	sm_80

	.elftype	@"ET_EXEC"


//--------------------- .note.nv.tkinfo           --------------------------
	.section	.note.nv.tkinfo,"",@"SHT_NOTE"
	.sectionflags	@"SHF_NOTE_NV_TKINFO"
	.tkinfo
        /*0018*/ 	.word	0x00000002
        /*0030*/ 	.string	""
        /*0030*/ 	.string	"ptxas"
        /*0030*/ 	.string	"Cuda compilation tools, release 13.0, V13.0.88"
        /*0030*/ 	.string	"Build cuda_13.0.r13.0/compiler.36424714_0"
        /*0030*/ 	.string	"-v  -suppress-debug-info  -lineinfo  -arch sm_80 "



//--------------------- .note.nv.cuinfo           --------------------------
	.section	.note.nv.cuinfo,"",@"SHT_NOTE"
	.sectionflags	@"SHF_NOTE_NV_CUINFO"
        /*0018*/ 	.short	0x0002
        /*001a*/ 	.short	0x0050
        /*001c*/ 	.short	0x0082
	.zero		2


//--------------------- .nv.info                  --------------------------
	.section	.nv.info,"",@"SHT_CUDA_INFO"
	.align	4


	//----- nvinfo : EIATTR_REGCOUNT
	.align		4
        /*0000*/ 	.byte	0x04, 0x2f
        /*0002*/ 	.short	(.L_1 - .L_0)
	.align		4
.L_0:
        /*0004*/ 	.word	index@(matmul_kernel)
        /*0008*/ 	.word	0x00000020


	//----- nvinfo : EIATTR_FRAME_SIZE
	.align		4
.L_1:
        /*000c*/ 	.byte	0x04, 0x11
        /*000e*/ 	.short	(.L_3 - .L_2)
	.align		4
.L_2:
        /*0010*/ 	.word	index@(matmul_kernel)
        /*0014*/ 	.word	0x00003d10


	//----- nvinfo : EIATTR_MIN_STACK_SIZE
	.align		4
.L_3:
        /*0018*/ 	.byte	0x04, 0x12
        /*001a*/ 	.short	(.L_5 - .L_4)
	.align		4
.L_4:
        /*001c*/ 	.word	index@(matmul_kernel)
        /*0020*/ 	.word	0x00003d10
.L_5:


//--------------------- .nv.info.matmul_kernel    --------------------------
	.section	.nv.info.matmul_kernel,"",@"SHT_CUDA_INFO"
	.sectionflags	@""
	.align	4


	//----- nvinfo : EIATTR_CUDA_API_VERSION
	.align		4
        /*0000*/ 	.byte	0x04, 0x37
        /*0002*/ 	.short	(.L_7 - .L_6)
.L_6:
        /*0004*/ 	.word	0x00000082


	//----- nvinfo : EIATTR_SW2861232_WAR
	.align		4
.L_7:
        /*0008*/ 	.byte	0x01, 0x35
	.zero		2


	//----- nvinfo : EIATTR_PARAM_CBANK
	.align		4
        /*000c*/ 	.byte	0x04, 0x0a
        /*000e*/ 	.short	(.L_9 - .L_8)
	.align		4
.L_8:
        /*0010*/ 	.word	index@(.nv.constant0.matmul_kernel)
        /*0014*/ 	.short	0x0160
        /*0016*/ 	.short	0x0050


	//----- nvinfo : EIATTR_CBANK_PARAM_SIZE
	.align		4
.L_9:
        /*0018*/ 	.byte	0x03, 0x19
        /*001a*/ 	.short	0x0050


	//----- nvinfo : EIATTR_KPARAM_INFO
	.align		4
        /*001c*/ 	.byte	0x04, 0x17
        /*001e*/ 	.short	(.L_11 - .L_10)
.L_10:
        /*0020*/ 	.word	0x00000000
        /*0024*/ 	.short	0x000d
        /*0026*/ 	.short	0x0048
        /*0028*/ 	.byte	0x00, 0xf4, 0x21, 0x00


	//----- nvinfo : EIATTR_KPARAM_INFO
	.align		4
.L_11:
        /*002c*/ 	.byte	0x04, 0x17
        /*002e*/ 	.short	(.L_13 - .L_12)
.L_12:
        /*0030*/ 	.word	0x00000000
        /*0034*/ 	.short	0x000c
        /*0036*/ 	.short	0x0040
        /*0038*/ 	.byte	0x00, 0xf4, 0x21, 0x00


	//----- nvinfo : EIATTR_KPARAM_INFO
	.align		4
.L_13:
        /*003c*/ 	.byte	0x04, 0x17
        /*003e*/ 	.short	(.L_15 - .L_14)
.L_14:
        /*0040*/ 	.word	0x00000000
        /*0044*/ 	.short	0x000b
        /*0046*/ 	.short	0x0038
        /*0048*/ 	.byte	0x00, 0xf0, 0x11, 0x00


	//----- nvinfo : EIATTR_KPARAM_INFO
	.align		4
.L_15:
        /*004c*/ 	.byte	0x04, 0x17
        /*004e*/ 	.short	(.L_17 - .L_16)
.L_16:
        /*0050*/ 	.word	0x00000000
        /*0054*/ 	.short	0x000a
        /*0056*/ 	.short	0x0034
        /*0058*/ 	.byte	0x00, 0xf0, 0x11, 0x00


	//----- nvinfo : EIATTR_KPARAM_INFO
	.align		4
.L_17:
        /*005c*/ 	.byte	0x04, 0x17
        /*005e*/ 	.short	(.L_19 - .L_18)
.L_18:
        /*0060*/ 	.word	0x00000000
        /*0064*/ 	.short	0x0009
        /*0066*/ 	.short	0x0030
        /*0068*/ 	.byte	0x00, 0xf0, 0x11, 0x00


	//----- nvinfo : EIATTR_KPARAM_INFO
	.align		4
.L_19:
        /*006c*/ 	.byte	0x04, 0x17
        /*006e*/ 	.short	(.L_21 - .L_20)
.L_20:
        /*0070*/ 	.word	0x00000000
        /*0074*/ 	.short	0x0008
        /*0076*/ 	.short	0x002c
        /*0078*/ 	.byte	0x00, 0xf0, 0x11, 0x00


	//----- nvinfo : EIATTR_KPARAM_INFO
	.align		4
.L_21:
        /*007c*/ 	.byte	0x04, 0x17
        /*007e*/ 	.short	(.L_23 - .L_22)
.L_22:
        /*0080*/ 	.word	0x00000000
        /*0084*/ 	.short	0x0007
        /*0086*/ 	.short	0x0028
        /*0088*/ 	.byte	0x00, 0xf0, 0x11, 0x00


	//----- nvinfo : EIATTR_KPARAM_INFO
	.align		4
.L_23:
        /*008c*/ 	.byte	0x04, 0x17
        /*008e*/ 	.short	(.L_25 - .L_24)
.L_24:
        /*0090*/ 	.word	0x00000000
        /*0094*/ 	.short	0x0006
        /*0096*/ 	.short	0x0024
        /*0098*/ 	.byte	0x00, 0xf0, 0x11, 0x00


	//----- nvinfo : EIATTR_KPARAM_INFO
	.align		4
.L_25:
        /*009c*/ 	.byte	0x04, 0x17
        /*009e*/ 	.short	(.L_27 - .L_26)
.L_26:
        /*00a0*/ 	.word	0x00000000
        /*00a4*/ 	.short	0x0005
        /*00a6*/ 	.short	0x0020
        /*00a8*/ 	.byte	0x00, 0xf0, 0x11, 0x00


	//----- nvinfo : EIATTR_KPARAM_INFO
	.align		4
.L_27:
        /*00ac*/ 	.byte	0x04, 0x17
        /*00ae*/ 	.short	(.L_29 - .L_28)
.L_28:
        /*00b0*/ 	.word	0x00000000
        /*00b4*/ 	.short	0x0004
        /*00b6*/ 	.short	0x001c
        /*00b8*/ 	.byte	0x00, 0xf0, 0x11, 0x00


	//----- nvinfo : EIATTR_KPARAM_INFO
	.align		4
.L_29:
        /*00bc*/ 	.byte	0x04, 0x17
        /*00be*/ 	.short	(.L_31 - .L_30)
.L_30:
        /*00c0*/ 	.word	0x00000000
        /*00c4*/ 	.short	0x0003
        /*00c6*/ 	.short	0x0018
        /*00c8*/ 	.byte	0x00, 0xf0, 0x11, 0x00


	//----- nvinfo : EIATTR_KPARAM_INFO
	.align		4
.L_31:
        /*00cc*/ 	.byte	0x04, 0x17
        /*00ce*/ 	.short	(.L_33 - .L_32)
.L_32:
        /*00d0*/ 	.word	0x00000000
        /*00d4*/ 	.short	0x0002
        /*00d6*/ 	.short	0x0010
        /*00d8*/ 	.byte	0x00, 0xf4, 0x21, 0x00


	//----- nvinfo : EIATTR_KPARAM_INFO
	.align		4
.L_33:
        /*00dc*/ 	.byte	0x04, 0x17
        /*00de*/ 	.short	(.L_35 - .L_34)
.L_34:
        /*00e0*/ 	.word	0x00000000
        /*00e4*/ 	.short	0x0001
        /*00e6*/ 	.short	0x0008
        /*00e8*/ 	.byte	0x00, 0xf4, 0x21, 0x00


	//----- nvinfo : EIATTR_KPARAM_INFO
	.align		4
.L_35:
        /*00ec*/ 	.byte	0x04, 0x17
        /*00ee*/ 	.short	(.L_37 - .L_36)
.L_36:
        /*00f0*/ 	.word	0x00000000
        /*00f4*/ 	.short	0x0000
        /*00f6*/ 	.short	0x0000
        /*00f8*/ 	.byte	0x00, 0xf4, 0x21, 0x00


	//----- nvinfo : EIATTR_MAXREG_COUNT
	.align		4
.L_37:
        /*00fc*/ 	.byte	0x03, 0x1b
        /*00fe*/ 	.short	0x00ff


	//----- nvinfo : EIATTR_NUM_BARRIERS
	.align		4
        /*0100*/ 	.byte	0x02, 0x4c
        /*0102*/ 	.byte	0x01
	.zero		1


	//----- nvinfo : EIATTR_ANNOTATIONS
	.align		4
        /*0104*/ 	.byte	0x04, 0x55
        /*0106*/ 	.short	(.L_39 - .L_38)


	//   ....[0]....
.L_38:
        /*0108*/ 	.word	0x00000001
        /*010c*/ 	.byte	0x10, 0x05, 0x00, 0x00, 0x01, 0x00, 0x00, 0x00, 0x20, 0x05, 0x00, 0x00, 0x01, 0x00, 0x00, 0x00
        /* <DEDUP_REMOVED lines=1903> */
        /*780c*/ 	.byte	0xc0, 0xf7, 0x01, 0x00, 0x01, 0x00, 0x00, 0x00, 0xd0, 0xf7, 0x01, 0x00


	//----- nvinfo : EIATTR_MERCURY_ISA_VERSION
	.align		4
.L_39:
        /*7818*/ 	.byte	0x03, 0x5f
        /*781a*/ 	.short	0x0000


	//----- nvinfo : EIATTR_EXIT_INSTR_OFFSETS
	.align		4
        /*781c*/ 	.byte	0x04, 0x1c
        /*781e*/ 	.short	(.L_41 - .L_40)


	//   ....[0]....
.L_40:
        /*7820*/ 	.word	0x000545c0


	//   ....[1]....
        /*7824*/ 	.word	0x000545f0


	//----- nvinfo : EIATTR_REQNTID
	.align		4
.L_41:
        /*7828*/ 	.byte	0x04, 0x10
        /*782a*/ 	.short	(.L_43 - .L_42)
.L_42:
        /*782c*/ 	.word	0x00000080
        /*7830*/ 	.word	0x00000001
        /*7834*/ 	.word	0x00000001
.L_43:


//--------------------- .nv.callgraph             --------------------------
	.section	.nv.callgraph,"",@"SHT_CUDA_CALLGRAPH"
	.align	4
	.sectionentsize	8
	.align		4
        /*0000*/ 	.word	0x00000000
	.align		4
        /*0004*/ 	.word	0xffffffff
	.align		4
        /*0008*/ 	.word	0x00000000
	.align		4
        /*000c*/ 	.word	0xfffffffe
	.align		4
        /*0010*/ 	.word	0x00000000
	.align		4
        /*0014*/ 	.word	0xfffffffd
	.align		4
        /*0018*/ 	.word	0x00000000
	.align		4
        /*001c*/ 	.word	0xfffffffc


//--------------------- .nv.rel.action            --------------------------
	.section	.nv.rel.action,"",@"SHT_CUDA_RELOCINFO"
	.align	8
	.sectionentsize	8
        /*0000*/ 	.byte	0x73, 0x00, 0x00, 0x00, 0x00, 0x00, 0x00, 0x00, 0x00, 0x00, 0x00, 0x11, 0x25, 0x00, 0x05, 0x36


//--------------------- .nv.constant0.matmul_kernel --------------------------
	.section	.nv.constant0.matmul_kernel,"a",@progbits
	.sectionflags	@""
	.align	4
.nv.constant0.matmul_kernel:
	.zero		432


//--------------------- .text.matmul_kernel       --------------------------
	.section	.text.matmul_kernel,"ax",@progbits
	.sectioninfo	@"SHI_REGISTERS=32"
	.align	128
        .global         matmul_kernel
        .type           matmul_kernel,@function
        .size           matmul_kernel,(.L_x_5 - matmul_kernel)
        .other          matmul_kernel,@"STO_CUDA_ENTRY STV_DEFAULT"
matmul_kernel:
.text.matmul_kernel:
[----:B------:R-:W-:-:S03]  /*0000*/  IMAD.MOV.U32 R1, RZ, RZ, c[0x0][0x28] ;  /* 0x00000a00ff017624 */ /* 0x000fc600078e00ff */
[----:B------:R-:W-:Y:S01]  /*0010*/  IMAD.MOV.U32 R6, RZ, RZ, 0xff ;  /* 0x000000ffff067424 */ /* 0x000fe200078e00ff */
[----:B------:R-:W0:Y:S01]  /*0020*/  S2R R12, SR_TID.X ;  /* 0x00000000000c7919 */ /* 0x000e220000002100 */
[----:B------:R-:W-:Y:S01]  /*0030*/  IADD3 R1, R1, -0x3d10, RZ ;  /* 0xffffc2f001017810 */ /* 0x000fe20007ffe0ff */
[----:B------:R-:W-:Y:S02]  /*0040*/  ULDC.64 UR6, c[0x0][0x118] ;  /* 0x0000460000067ab9 */ /* 0x000fe40000000a00 */
[----:B------:R-:W-:-:S04]  /*0050*/  IADD3 R0, R6, c[0x0][0x17c], RZ ;  /* 0x00005f0006007a10 */ /* 0x000fc80007ffe0ff */
[----:B------:R-:W-:-:S04]  /*0060*/  SHF.R.S32.HI R3, RZ, 0x1f, R0 ;  /* 0x0000001fff037819 */ /* 0x000fc80000011400 */
[----:B------:R-:W-:-:S04]  /*0070*/  LEA.HI R3, R3, R0, RZ, 0x8 ;  /* 0x0000000003037211 */ /* 0x000fc800078f40ff */
[----:B------:R-:W-:Y:S02]  /*0080*/  SHF.R.S32.HI R0, RZ, 0x8, R3 ;  /* 0x00000008ff007819 */ /* 0x000fe40000011403 */
[----:B------:R-:W1:Y:S03]  /*0090*/  S2R R3, SR_CTAID.X ;  /* 0x0000000000037919 */ /* 0x000e660000002500 */
[----:B------:R-:W-:Y:S01]  /*00a0*/  IMAD.SHL.U32 R0, R0, 0x4, RZ ;  /* 0x0000000400007824 */ /* 0x000fe200078e00ff */
[----:B0-----:R-:W-:-:S04]  /*00b0*/  LOP3.LUT R14, R12, 0x7f, RZ, 0xc0, !PT ;  /* 0x0000007f0c0e7812 */ /* 0x001fc800078ec0ff */
[-C--:B------:R-:W-:Y:S02]  /*00c0*/  IABS R7, R0.reuse ;  /* 0x0000000000077213 */ /* 0x080fe40000000000 */
[----:B------:R-:W-:Y:S02]  /*00d0*/  IABS R11, R0 ;  /* 0x00000000000b7213 */ /* 0x000fe40000000000 */
[----:B------:R-:W0:Y:S01]  /*00e0*/  I2F.RP R2, R7 ;  /* 0x0000000700027306 */ /* 0x000e220000209400 */
[----:B-1----:R-:W-:-:S07]  /*00f0*/  IABS R10, R3 ;  /* 0x00000003000a7213 */ /* 0x002fce0000000000 */
[----:B0-----:R-:W0:Y:S02]  /*0100*/  MUFU.RCP R2, R2 ;  /* 0x0000000200027308 */ /* 0x001e240000001000 */
[----:B0-----:R-:W-:Y:S01]  /*0110*/  IADD3 R4, R2, 0xffffffe, RZ ;  /* 0x0ffffffe02047810 */ /* 0x001fe20007ffe0ff */
[----:B------:R-:W-:-:S05]  /*0120*/  IMAD.MOV R2, RZ, RZ, -R11 ;  /* 0x000000ffff027224 */ /* 0x000fca00078e0a0b */
[----:B------:R0:W1:Y:S02]  /*0130*/  F2I.FTZ.U32.TRUNC.NTZ R5, R4 ;  /* 0x0000000400057305 */ /* 0x000064000021f000 */
[----:B0-----:R-:W-:Y:S02]  /*0140*/  IMAD.MOV.U32 R4, RZ, RZ, RZ ;  /* 0x000000ffff047224 */ /* 0x001fe400078e00ff */
[----:B-1----:R-:W-:-:S04]  /*0150*/  IMAD.MOV R8, RZ, RZ, -R5 ;  /* 0x000000ffff087224 */ /* 0x002fc800078e0a05 */
[----:B------:R-:W-:Y:S02]  /*0160*/  IMAD R9, R8, R7, RZ ;  /* 0x0000000708097224 */ /* 0x000fe400078e02ff */
[----:B------:R-:W-:Y:S02]  /*0170*/  IMAD.MOV.U32 R8, RZ, RZ, R10 ;  /* 0x000000ffff087224 */ /* 0x000fe400078e000a */
[----:B------:R-:W-:-:S06]  /*0180*/  IMAD.HI.U32 R5, R5, R9, R4 ;  /* 0x0000000905057227 */ /* 0x000fcc00078e0004 */
[----:B------:R-:W-:-:S04]  /*0190*/  IMAD.HI.U32 R5, R5, R8, RZ ;  /* 0x0000000805057227 */ /* 0x000fc800078e00ff */
[----:B------:R-:W-:-:S05]  /*01a0*/  IMAD R2, R5, R2, R8 ;  /* 0x0000000205027224 */ /* 0x000fca00078e0208 */
[----:B------:R-:W-:-:S13]  /*01b0*/  ISETP.GT.U32.AND P1, PT, R7, R2, PT ;  /* 0x000000020700720c */ /* 0x000fda0003f24070 */
[----:B------:R-:W-:Y:S01]  /*01c0*/  @!P1 IMAD.IADD R2, R2, 0x1, -R7 ;  /* 0x0000000102029824 */ /* 0x000fe200078e0a07 */
[----:B------:R-:W-:Y:S02]  /*01d0*/  @!P1 IADD3 R5, R5, 0x1, RZ ;  /* 0x0000000105059810 */ /* 0x000fe40007ffe0ff */
[----:B------:R-:W-:Y:S02]  /*01e0*/  ISETP.NE.AND P1, PT, R0, RZ, PT ;  /* 0x000000ff0000720c */ /* 0x000fe40003f25270 */
[----:B------:R-:W-:Y:S02]  /*01f0*/  ISETP.GE.U32.AND P0, PT, R2, R7, PT ;  /* 0x000000070200720c */ /* 0x000fe40003f06070 */
[----:B------:R-:W-:-:S04]  /*0200*/  LOP3.LUT R2, R3, R0, RZ, 0x3c, !PT ;  /* 0x0000000003027212 */ /* 0x000fc800078e3cff */
[----:B------:R-:W-:Y:S02]  /*0210*/  ISETP.GE.AND P2, PT, R2, RZ, PT ;  /* 0x000000ff0200720c */ /* 0x000fe40003f46270 */
[----:B------:R-:W-:-:S05]  /*0220*/  IADD3 R2, R6, c[0x0][0x178], RZ ;  /* 0x00005e0006027a10 */ /* 0x000fca0007ffe0ff */
[----:B------:R-:W-:-:S05]  /*0230*/  @P0 IADD3 R5, R5, 0x1, RZ ;  /* 0x0000000105050810 */ /* 0x000fca0007ffe0ff */
[----:B------:R-:W-:Y:S01]  /*0240*/  IMAD.MOV.U32 R4, RZ, RZ, R5 ;  /* 0x000000ffff047224 */ /* 0x000fe200078e0005 */
[----:B------:R-:W-:-:S03]  /*0250*/  SHF.R.S32.HI R5, RZ, 0x1f, R2 ;  /* 0x0000001fff057819 */ /* 0x000fc60000011402 */
[----:B------:R-:W-:Y:S01]  /*0260*/  @!P2 IMAD.MOV R4, RZ, RZ, -R4 ;  /* 0x000000ffff04a224 */ /* 0x000fe200078e0a04 */
[----:B------:R-:W-:Y:S02]  /*0270*/  @!P1 LOP3.LUT R4, RZ, R0, RZ, 0x33, !PT ;  /* 0x00000000ff049212 */ /* 0x000fe400078e33ff */
[----:B------:R-:W-:-:S03]  /*0280*/  LEA.HI R5, R5, R2, RZ, 0x8 ;  /* 0x0000000205057211 */ /* 0x000fc600078f40ff */
[----:B------:R-:W-:Y:S02]  /*0290*/  IMAD.SHL.U32 R2, R4, 0x4, RZ ;  /* 0x0000000404027824 */ /* 0x000fe400078e00ff */
[----:B------:R-:W-:-:S03]  /*02a0*/  IMAD.MOV R4, RZ, RZ, -R4 ;  /* 0x000000ffff047224 */ /* 0x000fc600078e0a04 */
[----:B------:R-:W-:Y:S01]  /*02b0*/  LEA.HI.SX32 R5, R5, -R2, 0x18 ;  /* 0x8000000205057211 */ /* 0x000fe200078fc2ff */
[----:B------:R-:W-:Y:S02]  /*02c0*/  IMAD R13, R0, R4, R3 ;  /* 0x00000004000d7224 */ /* 0x000fe400078e0203 */
[----:B------:R-:W-:Y:S01]  /*02d0*/  IMAD.MOV.U32 R4, RZ, RZ, RZ ;  /* 0x000000ffff047224 */ /* 0x000fe200078e00ff */
[----:B------:R-:W-:Y:S02]  /*02e0*/  IMNMX R6, R5, 0x4, PT ;  /* 0x0000000405067817 */ /* 0x000fe40003800200 */
[----:B------:R-:W-:Y:S02]  /*02f0*/  IABS R11, R13 ;  /* 0x0000000d000b7213 */ /* 0x000fe40000000000 */
[----:B------:R-:W-:-:S04]  /*0300*/  IABS R9, R6 ;  /* 0x0000000600097213 */ /* 0x000fc80000000000 */
[----:B------:R-:W0:Y:S08]  /*0310*/  I2F.RP R7, R9 ;  /* 0x0000000900077306 */ /* 0x000e300000209400 */
[----:B0-----:R-:W0:Y:S02]  /*0320*/  MUFU.RCP R7, R7 ;  /* 0x0000000700077308 */ /* 0x001e240000001000 */
[----:B0-----:R-:W-:-:S06]  /*0330*/  IADD3 R5, R7, 0xffffffe, RZ ;  /* 0x0ffffffe07057810 */ /* 0x001fcc0007ffe0ff */
[----:B------:R-:W0:Y:S02]  /*0340*/  F2I.FTZ.U32.TRUNC.NTZ R5, R5 ;  /* 0x0000000500057305 */ /* 0x000e24000021f000 */
[----:B0-----:R-:W-:-:S04]  /*0350*/  IMAD.MOV R8, RZ, RZ, -R5 ;  /* 0x000000ffff087224 */ /* 0x001fc800078e0a05 */
[----:B------:R-:W-:-:S04]  /*0360*/  IMAD.MOV.U32 R0, RZ, RZ, R8 ;  /* 0x000000ffff007224 */ /* 0x000fc800078e0008 */
[----:B------:R-:W-:Y:S01]  /*0370*/  IMAD R3, R0, R9, RZ ;  /* 0x0000000900037224 */ /* 0x000fe200078e02ff */
[----:B------:R-:W-:-:S03]  /*0380*/  IABS R0, R6 ;  /* 0x0000000600007213 */ /* 0x000fc60000000000 */
[----:B------:R-:W-:-:S04]  /*0390*/  IMAD.HI.U32 R4, R5, R3, R4 ;  /* 0x0000000305047227 */ /* 0x000fc800078e0004 */
[----:B------:R-:W-:Y:S02]  /*03a0*/  IMAD.MOV R0, RZ, RZ, -R0 ;  /* 0x000000ffff007224 */ /* 0x000fe400078e0a00 */
        /* <DEDUP_REMOVED lines=8> */
[----:B------:R-:W-:-:S07]  /*0430*/  ISETP.GE.AND P2, PT, R0, RZ, PT ;  /* 0x000000ff0000720c */ /* 0x000fce0003f46270 */
[----:B------:R-:W-:-:S05]  /*0440*/  @P0 IADD3 R4, R4, 0x1, RZ ;  /* 0x0000000104040810 */ /* 0x000fca0007ffe0ff */
[----:B------:R-:W-:Y:S02]  /*0450*/  IMAD.MOV.U32 R0, RZ, RZ, R4 ;  /* 0x000000ffff007224 */ /* 0x000fe400078e0004 */
[----:B------:R-:W-:Y:S02]  /*0460*/  IMAD.MOV.U32 R4, RZ, RZ, 0x3f ;  /* 0x0000003fff047424 */ /* 0x000fe400078e00ff */
[----:B------:R-:W-:Y:S01]  /*0470*/  @!P2 IMAD.MOV R0, RZ, RZ, -R0 ;  /* 0x000000ffff00a224 */ /* 0x000fe200078e0a00 */
[----:B------:R-:W-:Y:S02]  /*0480*/  @!P1 LOP3.LUT R0, RZ, R6, RZ, 0x33, !PT ;  /* 0x00000006ff009212 */ /* 0x000fe400078e33ff */
[----:B------:R-:W-:-:S03]  /*0490*/  IADD3 R4, R4, c[0x0][0x180], RZ ;  /* 0x0000600004047a10 */ /* 0x000fc60007ffe0ff */
[----:B------:R-:W-:Y:S01]  /*04a0*/  IMAD.MOV R3, RZ, RZ, -R0 ;  /* 0x000000ffff037224 */ /* 0x000fe200078e0a00 */
[----:B------:R-:W-:Y:S01]  /*04b0*/  ISETP.GT.AND P0, PT, R4, 0x3f, PT ;  /* 0x0000003f0400780c */ /* 0x000fe20003f04270 */
[----:B------:R-:W-:Y:S02]  /*04c0*/  IMAD.SHL.U32 R0, R0, 0x100, RZ ;  /* 0x0000010000007824 */ /* 0x000fe400078e00ff */
[----:B------:R-:W-:-:S04]  /*04d0*/  IMAD R3, R6, R3, R13 ;  /* 0x0000000306037224 */ /* 0x000fc800078e020d */
[----:B------:R-:W-:-:S04]  /*04e0*/  IMAD.IADD R3, R2, 0x1, R3 ;  /* 0x0000000102037824 */ /* 0x000fc800078e0203 */
[----:B------:R-:W-:-:S05]  /*04f0*/  IMAD R29, R3, 0x100, R14 ;  /* 0x00000100031d7824 */ /* 0x000fca00078e020e */
[----:B------:R-:W-:Y:S01]  /*0500*/  IADD3 R28, R29, 0x80, RZ ;  /* 0x000000801d1c7810 */ /* 0x000fe20007ffe0ff */
[----:B------:R0:W-:Y:S04]  /*0510*/  STL [R1+0xcec], R29 ;  /* 0x000cec1d01007387 */ /* 0x0001e80000100800 */
[----:B------:R0:W-:Y:S04]  /*0520*/  STL [R1+0xce8], R0 ;  /* 0x000ce80001007387 */ /* 0x0001e80000100800 */
[----:B------:R0:W-:Y:S01]  /*0530*/  STL [R1+0xcf0], R28 ;  /* 0x000cf01c01007387 */ /* 0x0001e20000100800 */
[----:B------:R-:W-:Y:S05]  /*0540*/  @P0 BRA `(.L_x_0) ;  /* 0x00000f7000000947 */ /* 0x000fea0003800000 */
[----:B0-----:R-:W-:Y:S01]  /*0550*/  IMAD.SHL.U32 R0, R12, 0x20, RZ ;  /* 0x000000200c007824 */ /* 0x001fe200078e00ff */
[----:B------:R-:W-:Y:S01]  /*0560*/  CS2R R24, SRZ ;  /* 0x0000000000187805 */ /* 0x000fe2000001ff00 */
[----:B------:R-:W-:Y:S01]  /*0570*/  CS2R R26, SRZ ;  /* 0x00000000001a7805 */ /* 0x000fe2000001ff00 */
[----:B------:R-:W-:Y:S01]  /*0580*/  CS2R R20, SRZ ;  /* 0x0000000000147805 */ /* 0x000fe2000001ff00 */
[----:B------:R-:W-:Y:S01]  /*0590*/  CS2R R22, SRZ ;  /* 0x0000000000167805 */ /* 0x000fe2000001ff00 */
[----:B------:R0:W-:Y:S01]  /*05a0*/  STL [R1+0x151c], R0 ;  /* 0x00151c0001007387 */ /* 0x0001e20000100800 */
[----:B------:R-:W-:Y:S01]  /*05b0*/  CS2R R16, SRZ ;  /* 0x0000000000107805 */ /* 0x000fe2000001ff00 */
[----:B------:R-:W-:Y:S01]  /*05c0*/  CS2R R18, SRZ ;  /* 0x0000000000127805 */ /* 0x000fe2000001ff00 */
[----:B------:R-:W-:Y:S01]  /*05d0*/  CS2R R12, SRZ ;  /* 0x00000000000c7805 */ /* 0x000fe2000001ff00 */
[----:B------:R0:W-:Y:S01]  /*05e0*/  STL [R1], RZ ;  /* 0x000000ff01007387 */ /* 0x0001e20000100800 */
[----:B------:R-:W-:Y:S01]  /*05f0*/  CS2R R14, SRZ ;  /* 0x00000000000e7805 */ /* 0x000fe2000001ff00 */
[----:B------:R-:W-:Y:S01]  /*0600*/  CS2R R8, SRZ ;  /* 0x0000000000087805 */ /* 0x000fe2000001ff00 */
[----:B------:R-:W-:Y:S01]  /*0610*/  CS2R R10, SRZ ;  /* 0x00000000000a7805 */ /* 0x000fe2000001ff00 */
[----:B------:R0:W-:Y:S01]  /*0620*/  STL [R1+0x4], RZ ;  /* 0x000004ff01007387 */ /* 0x0001e20000100800 */
[----:B------:R-:W-:Y:S01]  /*0630*/  CS2R R4, SRZ ;  /* 0x0000000000047805 */ /* 0x000fe2000001ff00 */
[----:B------:R-:W-:-:S02]  /*0640*/  CS2R R6, SRZ ;  /* 0x0000000000067805 */ /* 0x000fc4000001ff00 */
[----:B------:R0:W-:Y:S04]  /*0650*/  STL [R1+0x8], RZ ;  /* 0x000008ff01007387 */ /* 0x0001e80000100800 */
        /* <DEDUP_REMOVED lines=228> */
[----:B------:R0:W-:Y:S01]  /*14a0*/  STL [R1+0x5ec], RZ ;  /* 0x0005ecff01007387 */ /* 0x0001e20000100800 */
[----:B------:R-:W-:Y:S05]  /*14b0*/  BRA `(.L_x_1) ;  /* 0x0004559000007947 */ /* 0x000fea0003800000 */
.L_x_0:
[----:B------:R-:W-:Y:S01]  /*14c0*/  IABS R3, c[0x0][0x178] ;  /* 0x00005e0000037a13 */ /* 0x000fe20000000000 */
[----:B------:R-:W-:Y:S01]  /*14d0*/  IMAD.MOV.U32 R15, RZ, RZ, R0 ;  /* 0x000000ffff0f7224 */ /* 0x000fe200078e0000 */
[----:B0-----:R-:W-:Y:S01]  /*14e0*/  IABS R0, c[0x0][0x17c] ;  /* 0x00005f0000007a13 */ /* 0x001fe20000000000 */
[----:B------:R-:W0:Y:S01]  /*14f0*/  S2R R14, SR_TID.X ;  /* 0x00000000000e7919 */ /* 0x000e220000002100 */
[----:B------:R-:W1:Y:S01]  /*1500*/  I2F.RP R2, R3 ;  /* 0x0000000300027306 */ /* 0x000e620000209400 */
[----:B------:R-:W-:-:S02]  /*1510*/  SHF.R.S32.HI R11, RZ, 0x1f, R4 ;  /* 0x0000001fff0b7819 */ /* 0x000fc40000011404 */
[----:B------:R-:W-:Y:S02]  /*1520*/  ISETP.GE.AND P5, PT, R29, RZ, PT ;  /* 0x000000ff1d00720c */ /* 0x000fe40003fa6270 */
[----:B------:R-:W-:Y:S01]  /*1530*/  LEA.HI R12, R11, R4, RZ, 0x6 ;  /* 0x000000040b0c7211 */ /* 0x000fe200078f30ff */
[----:B------:R-:W-:Y:S02]  /*1540*/  IMAD.MOV.U32 R4, RZ, RZ, RZ ;  /* 0x000000ffff047224 */ /* 0x000fe400078e00ff */
[----:B------:R-:W2:Y:S02]  /*1550*/  I2F.RP R8, R0 ;  /* 0x0000000000087306 */ /* 0x000ea40000209400 */
[----:B------:R3:W-:Y:S06]  /*1560*/  STL [R1+0x384], R12 ;  /* 0x0003840c01007387 */ /* 0x0007ec0000100800 */
[----:B-1----:R-:W1:Y:S01]  /*1570*/  MUFU.RCP R2, R2 ;  /* 0x0000000200027308 */ /* 0x002e620000001000 */
[----:B0-----:R-:W-:-:S07]  /*1580*/  IMAD.SHL.U32 R9, R14, 0x2, RZ ;  /* 0x000000020e097824 */ /* 0x001fce00078e00ff */
[----:B--2---:R-:W0:Y:S01]  /*1590*/  MUFU.RCP R8, R8 ;  /* 0x0000000800087308 */ /* 0x004e220000001000 */
[C---:B------:R-:W-:Y:S02]  /*15a0*/  LOP3.LUT R6, R14.reuse, 0x7, RZ, 0xc0, !PT ;  /* 0x000000070e067812 */ /* 0x040fe400078ec0ff */
[C---:B------:R-:W-:Y:S02]  /*15b0*/  LOP3.LUT R7, R14.reuse, 0x40, RZ, 0xc0, !PT ;  /* 0x000000400e077812 */ /* 0x040fe400078ec0ff */
[----:B---3--:R-:W-:Y:S02]  /*15c0*/  LOP3.LUT R12, R14, 0x3f, RZ, 0xc0, !PT ;  /* 0x0000003f0e0c7812 */ /* 0x008fe400078ec0ff */
[----:B-1----:R-:W-:Y:S02]  /*15d0*/  IADD3 R5, R2, 0xffffffe, RZ ;  /* 0x0ffffffe02057810 */ /* 0x002fe40007ffe0ff */
[----:B------:R-:W-:-:S04]  /*15e0*/  LOP3.LUT R2, R9, 0x10, RZ, 0xc0, !PT ;  /* 0x0000001009027812 */ /* 0x000fc800078ec0ff */
[----:B------:R-:W1:Y:S01]  /*15f0*/  F2I.FTZ.U32.TRUNC.NTZ R5, R5 ;  /* 0x0000000500057305 */ /* 0x000e62000021f000 */
[----:B------:R-:W-:Y:S02]  /*1600*/  LEA.HI R7, R7, R2, RZ, 0x1f ;  /* 0x0000000207077211 */ /* 0x000fe400078ff8ff */
[----:B0-----:R-:W-:Y:S01]  /*1610*/  IADD3 R24, R8, 0xffffffe, RZ ;  /* 0x0ffffffe08187810 */ /* 0x001fe20007ffe0ff */
[C---:B------:R-:W-:Y:S02]  /*1620*/  IMAD R8, R6.reuse, 0x90, RZ ;  /* 0x0000009006087824 */ /* 0x040fe400078e02ff */
[----:B------:R-:W-:Y:S02]  /*1630*/  IMAD R6, R6, 0x210, RZ ;  /* 0x0000021006067824 */ /* 0x000fe400078e02ff */
[----:B------:R0:W2:Y:S01]  /*1640*/  F2I.FTZ.U32.TRUNC.NTZ R25, R24 ;  /* 0x0000001800197305 */ /* 0x0000a2000021f000 */
[----:B------:R-:W-:Y:S02]  /*1650*/  LOP3.LUT R2, R8, 0x30, R9, 0x78, !PT ;  /* 0x0000003008027812 */ /* 0x000fe400078e7809 */
[----:B------:R-:W-:-:S03]  /*1660*/  IABS R8, R29 ;  /* 0x0000001d00087213 */ /* 0x000fc60000000000 */
[----:B------:R3:W-:Y:S01]  /*1670*/  STL [R1+0x388], R2 ;  /* 0x0003880201007387 */ /* 0x0007e20000100800 */
[----:B-1----:R-:W-:Y:S02]  /*1680*/  IMAD.MOV R10, RZ, RZ, -R5 ;  /* 0x000000ffff0a7224 */ /* 0x002fe400078e0a05 */
[----:B0-----:R-:W-:Y:S02]  /*1690*/  IMAD.MOV.U32 R24, RZ, RZ, RZ ;  /* 0x000000ffff187224 */ /* 0x001fe400078e00ff */
[----:B------:R-:W-:Y:S01]  /*16a0*/  IMAD R11, R10, R3, RZ ;  /* 0x000000030a0b7224 */ /* 0x000fe200078e02ff */
[----:B------:R-:W-:-:S03]  /*16b0*/  SHF.R.U32.HI R10, RZ, 0x6, R14 ;  /* 0x00000006ff0a7819 */ /* 0x000fc6000001160e */
[----:B------:R-:W-:Y:S01]  /*16c0*/  IMAD.HI.U32 R5, R5, R11, R4 ;  /* 0x0000000b05057227 */ /* 0x000fe200078e0004 */
[----:B------:R-:W-:Y:S02]  /*16d0*/  IABS R4, R28 ;  /* 0x0000001c00047213 */ /* 0x000fe40000000000 */
[----:B---3--:R-:W-:Y:S01]  /*16e0*/  SHF.R.S32.HI R2, RZ, 0x6, R14 ;  /* 0x00000006ff027819 */ /* 0x008fe2000001140e */
[----:B------:R-:W-:Y:S01]  /*16f0*/  IMAD.SHL.U32 R11, R12, 0x2, RZ ;  /* 0x000000020c0b7824 */ /* 0x000fe200078e00ff */
[----:B------:R-:W-:Y:S01]  /*1700*/  SGXT.U32 R10, R10, 0x1 ;  /* 0x000000010a0a781a */ /* 0x000fe20000000000 */
[----:B------:R-:W-:Y:S01]  /*1710*/  IMAD.HI.U32 R9, R5, R8, RZ ;  /* 0x0000000805097227 */ /* 0x000fe200078e00ff */
[----:B------:R-:W-:Y:S02]  /*1720*/  SGXT R2, R2, 0x1 ;  /* 0x000000010202781a */ /* 0x000fe40000000200 */
[----:B------:R-:W-:Y:S01]  /*1730*/  LOP3.LUT R10, R15, R10, RZ, 0xfc, !PT ;  /* 0x0000000a0f0a7212 */ /* 0x000fe200078efcff */
[----:B------:R-:W-:Y:S01]  /*1740*/  IMAD.HI.U32 R5, R5, R4, RZ ;  /* 0x0000000405057227 */ /* 0x000fe200078e00ff */
[----:B------:R-:W-:-:S02]  /*1750*/  LOP3.LUT R2, R11, 0x90, R2, 0x78, !PT ;  /* 0x000000900b027812 */ /* 0x000fc400078e7802 */
[C---:B------:R-:W-:Y:S01]  /*1760*/  LOP3.LUT R12, R10.reuse, 0xfa, RZ, 0xfc, !PT ;  /* 0x000000fa0a0c7812 */ /* 0x040fe200078efcff */
[----:B------:R-:W-:Y:S01]  /*1770*/  IMAD.MOV R5, RZ, RZ, -R5 ;  /* 0x000000ffff057224 */ /* 0x000fe200078e0a05 */
[----:B------:R-:W-:Y:S01]  /*1780*/  LOP3.LUT R18, R10, 0xd6, RZ, 0xfc, !PT ;  /* 0x000000d60a127812 */ /* 0x000fe200078efcff */
[----:B------:R-:W-:Y:S01]  /*1790*/  IMAD.MOV R9, RZ, RZ, -R9 ;  /* 0x000000ffff097224 */ /* 0x000fe200078e0a09 */
[----:B------:R0:W-:Y:S01]  /*17a0*/  STL [R1+0x152c], R2 ;  /* 0x00152c0201007387 */ /* 0x0001e20000100800 */
[C---:B------:R-:W-:Y:S01]  /*17b0*/  IMAD R4, R3.reuse, R5, R4 ;  /* 0x0000000503047224 */ /* 0x040fe200078e0204 */
[----:B------:R-:W-:Y:S01]  /*17c0*/  IABS R15, R12 ;  /* 0x0000000c000f7213 */ /* 0x000fe20000000000 */
[----:B--2---:R-:W-:Y:S01]  /*17d0*/  IMAD.MOV R13, RZ, RZ, -R25 ;  /* 0x000000ffff0d7224 */ /* 0x004fe200078e0a19 */
[----:B------:R-:W-:Y:S01]  /*17e0*/  ISETP.GE.AND P3, PT, R12, RZ, PT ;  /* 0x000000ff0c00720c */ /* 0x000fe20003f66270 */
[C---:B------:R-:W-:Y:S01]  /*17f0*/  IMAD R8, R3.reuse, R9, R8 ;  /* 0x0000000903087224 */ /* 0x040fe200078e0208 */
[----:B------:R-:W-:Y:S01]  /*1800*/  ISETP.GT.U32.AND P2, PT, R3, R4, PT ;  /* 0x000000040300720c */ /* 0x000fe20003f44070 */
[----:B------:R-:W-:Y:S01]  /*1810*/  IMAD R11, R13, R0, RZ ;  /* 0x000000000d0b7224 */ /* 0x000fe200078e02ff */
[----:B------:R-:W-:-:S02]  /*1820*/  LOP3.LUT R9, R10, 0xfe, RZ, 0xfc, !PT ;  /* 0x000000fe0a097812 */ /* 0x000fc400078efcff */
[----:B------:R-:W-:Y:S01]  /*1830*/  ISETP.GT.U32.AND P0, PT, R3, R8, PT ;  /* 0x000000080300720c */ /* 0x000fe20003f04070 */
[----:B------:R-:W-:Y:S01]  /*1840*/  IMAD.HI.U32 R24, R25, R11, R24 ;  /* 0x0000000b19187227 */ /* 0x000fe200078e0018 */
[----:B------:R-:W-:Y:S02]  /*1850*/  IABS R25, R10 ;  /* 0x0000000a00197213 */ /* 0x000fe40000000000 */
[----:B0-----:R-:W-:Y:S02]  /*1860*/  LOP3.LUT R2, R6, R7, RZ, 0x3c, !PT ;  /* 0x0000000706027212 */ /* 0x001fe400078e3cff */
[----:B------:R-:W-:Y:S01]  /*1870*/  IABS R7, R9 ;  /* 0x0000000900077213 */ /* 0x000fe20000000000 */
[----:B------:R-:W-:Y:S01]  /*1880*/  IMAD.HI.U32 R6, R24, R25, RZ ;  /* 0x0000001918067227 */ /* 0x000fe200078e00ff */
[----:B------:R-:W-:Y:S01]  /*1890*/  LOP3.LUT R13, R10, 0xfc, RZ, 0xfc, !PT ;  /* 0x000000fc0a0d7812 */ /* 0x000fe200078efcff */
[----:B------:R0:W-:Y:S01]  /*18a0*/  STL [R1+0x1a4], R2 ;  /* 0x0001a40201007387 */ /* 0x0001e20000100800 */
[----:B------:R-:W-:Y:S01]  /*18b0*/  ISETP.GE.AND P1, PT, R9, RZ, PT ;  /* 0x000000ff0900720c */ /* 0x000fe20003f26270 */
[--C-:B------:R-:W-:Y:S01]  /*18c0*/  @!P2 IMAD.IADD R4, R4, 0x1, -R3.reuse ;  /* 0x000000010404a824 */ /* 0x100fe200078e0a03 */
[----:B------:R-:W-:Y:S01]  /*18d0*/  IABS R5, R13 ;  /* 0x0000000d00057213 */ /* 0x000fe20000000000 */
[----:B------:R-:W-:Y:S01]  /*18e0*/  IMAD.MOV R11, RZ, RZ, -R6 ;  /* 0x000000ffff0b7224 */ /* 0x000fe200078e0a06 */
[----:B------:R-:W-:Y:S01]  /*18f0*/  ISETP.GE.AND P6, PT, R13, RZ, PT ;  /* 0x000000ff0d00720c */ /* 0x000fe20003fc6270 */
[----:B------:R-:W-:Y:S01]  /*1900*/  @!P0 IMAD.IADD R8, R8, 0x1, -R3 ;  /* 0x0000000108088824 */ /* 0x000fe200078e0a03 */
[C---:B------:R-:W-:Y:S01]  /*1910*/  ISETP.GT.U32.AND P4, PT, R3.reuse, R4, PT ;  /* 0x000000040300720c */ /* 0x040fe20003f84070 */
[----:B------:R-:W-:Y:S01]  /*1920*/  IMAD R25, R0, R11, R25 ;  /* 0x0000000b00197224 */ /* 0x000fe200078e0219 */
[----:B------:R-:W-:Y:S01]  /*1930*/  LOP3.LUT R19, R10, 0xd2, RZ, 0xfc, !PT ;  /* 0x000000d20a137812 */ /* 0x000fe200078efcff */
[----:B------:R-:W-:Y:S01]  /*1940*/  IMAD.HI.U32 R6, R24, R7, RZ ;  /* 0x0000000718067227 */ /* 0x000fe200078e00ff */
[----:B------:R-:W-:-:S02]  /*1950*/  ISETP.GT.U32.AND P0, PT, R3, R8, PT ;  /* 0x000000080300720c */ /* 0x000fc40003f04070 */
[----:B------:R-:W-:Y:S01]  /*1960*/  ISETP.GT.U32.AND P2, PT, R0, R25, PT ;  /* 0x000000190000720c */ /* 0x000fe20003f44070 */
[----:B------:R-:W-:Y:S01]  /*1970*/  IMAD.MOV R6, RZ, RZ, -R6 ;  /* 0x000000ffff067224 */ /* 0x000fe200078e0a06 */
[----:B------:R-:W-:Y:S01]  /*1980*/  IABS R20, R19 ;  /* 0x0000001300147213 */ /* 0x000fe20000000000 */
[----:B------:R-:W-:Y:S01]  /*1990*/  IMAD.HI.U32 R11, R24, R15, RZ ;  /* 0x0000000f180b7227 */ /* 0x000fe200078e00ff */
[----:B------:R-:W-:-:S03]  /*19a0*/  LOP3.LUT R27, R10, 0x18, RZ, 0xfc, !PT ;  /* 0x000000180a1b7812 */ /* 0x000fc600078efcff */
[----:B------:R-:W-:Y:S01]  /*19b0*/  @!P4 IMAD.IADD R4, R4, 0x1, -R3 ;  /* 0x000000010404c824 */ /* 0x000fe200078e0a03 */
[----:B------:R-:W-:Y:S01]  /*19c0*/  ISETP.GE.AND P4, PT, R28, RZ, PT ;  /* 0x000000ff1c00720c */ /* 0x000fe20003f86270 */
[----:B------:R-:W-:Y:S01]  /*19d0*/  IMAD R7, R0, R6, R7 ;  /* 0x0000000600077224 */ /* 0x000fe200078e0207 */
[----:B------:R-:W-:Y:S01]  /*19e0*/  LOP3.LUT R6, R10, 0xf6, RZ, 0xfc, !PT ;  /* 0x000000f60a067812 */ /* 0x000fe200078efcff */
[----:B------:R-:W-:Y:S01]  /*19f0*/  @!P0 IMAD.IADD R8, R8, 0x1, -R3 ;  /* 0x0000000108088824 */ /* 0x000fe200078e0a03 */
[----:B------:R-:W-:Y:S01]  /*1a00*/  LOP3.LUT R3, RZ, c[0x0][0x178], RZ, 0x33, !PT ;  /* 0x00005e00ff037a12 */ /* 0x000fe200078e33ff */
[----:B------:R-:W-:Y:S01]  /*1a10*/  IMAD.HI.U32 R9, R24, R5, RZ ;  /* 0x0000000518097227 */ /* 0x000fe200078e00ff */
[----:B------:R-:W-:Y:S02]  /*1a20*/  ISETP.GT.U32.AND P0, PT, R0, R7, PT ;  /* 0x000000070000720c */ /* 0x000fe40003f04070 */
[----:B------:R-:W-:Y:S01]  /*1a30*/  LOP3.LUT R28, R10, 0x16, RZ, 0xfc, !PT ;  /* 0x000000160a1c7812 */ /* 0x000fe200078efcff */
[----:B------:R-:W-:Y:S01]  /*1a40*/  @!P2 IMAD.IADD R25, R25, 0x1, -R0 ;  /* 0x000000011919a824 */ /* 0x000fe200078e0a00 */
[----:B------:R-:W-:Y:S01]  /*1a50*/  ISETP.NE.AND P2, PT, RZ, c[0x0][0x178], PT ;  /* 0x00005e00ff007a0c */ /* 0x000fe20003f45270 */
[----:B------:R-:W-:-:S02]  /*1a60*/  IMAD.MOV R11, RZ, RZ, -R11 ;  /* 0x000000ffff0b7224 */ /* 0x000fc400078e0a0b */
[----:B------:R-:W-:Y:S02]  /*1a70*/  IMAD.MOV R9, RZ, RZ, -R9 ;  /* 0x000000ffff097224 */ /* 0x000fe400078e0a09 */
[----:B------:R-:W-:Y:S01]  /*1a80*/  @!P5 IMAD.MOV R8, RZ, RZ, -R8 ;  /* 0x000000ffff08d224 */ /* 0x000fe200078e0a08 */
[C---:B------:R-:W-:Y:S01]  /*1a90*/  ISETP.GT.U32.AND P5, PT, R0.reuse, R25, PT ;  /* 0x000000190000720c */ /* 0x040fe20003fa4070 */
[----:B------:R-:W-:Y:S02]  /*1aa0*/  @!P4 IMAD.MOV R4, RZ, RZ, -R4 ;  /* 0x000000ffff04c224 */ /* 0x000fe400078e0a04 */
[C---:B------:R-:W-:Y:S01]  /*1ab0*/  IMAD R15, R0.reuse, R11, R15 ;  /* 0x0000000b000f7224 */ /* 0x040fe200078e020f */
[C---:B------:R-:W-:Y:S01]  /*1ac0*/  SEL R12, R3.reuse, R8, !P2 ;  /* 0x00000008030c7207 */ /* 0x040fe20005000000 */
[----:B------:R-:W-:Y:S01]  /*1ad0*/  IMAD R5, R0, R9, R5 ;  /* 0x0000000900057224 */ /* 0x000fe200078e0205 */
[----:B0-----:R-:W-:Y:S01]  /*1ae0*/  SEL R2, R3, R4, !P2 ;  /* 0x0000000403027207 */ /* 0x001fe20005000000 */
[--C-:B------:R-:W-:Y:S01]  /*1af0*/  @!P0 IMAD.IADD R7, R7, 0x1, -R0.reuse ;  /* 0x0000000107078824 */ /* 0x100fe200078e0a00 */
[----:B------:R-:W-:Y:S01]  /*1b00*/  LOP3.LUT R9, R10, 0xf8, RZ, 0xfc, !PT ;  /* 0x000000f80a097812 */ /* 0x000fe200078efcff */
[----:B------:R0:W-:Y:S01]  /*1b10*/  STL [R1+0x204], R12 ;  /* 0x0002040c01007387 */ /* 0x0001e20000100800 */
[----:B------:R-:W-:Y:S01]  /*1b20*/  ISETP.GT.U32.AND P2, PT, R0, R15, PT ;  /* 0x0000000f0000720c */ /* 0x000fe20003f44070 */
[----:B------:R-:W-:Y:S01]  /*1b30*/  IMAD.HI.U32 R21, R24, R20, RZ ;  /* 0x0000001418157227 */ /* 0x000fe200078e00ff */
[----:B------:R-:W-:Y:S01]  /*1b40*/  ISETP.GT.U32.AND P0, PT, R0, R5, PT ;  /* 0x000000050000720c */ /* 0x000fe20003f04070 */
[----:B------:R-:W-:Y:S01]  /*1b50*/  STL [R1+0x208], R2 ;  /* 0x0002080201007387 */ /* 0x000fe20000100800 */
[----:B------:R-:W-:Y:S01]  /*1b60*/  IABS R11, R9 ;  /* 0x00000009000b7213 */ /* 0x000fe20000000000 */
[----:B------:R-:W-:Y:S01]  /*1b70*/  @!P5 IMAD.IADD R25, R25, 0x1, -R0 ;  /* 0x000000011919d824 */ /* 0x000fe200078e0a00 */
[----:B------:R-:W-:Y:S01]  /*1b80*/  ISETP.GE.AND P5, PT, R10, RZ, PT ;  /* 0x000000ff0a00720c */ /* 0x000fe20003fa6270 */
[----:B------:R-:W-:Y:S01]  /*1b90*/  IMAD.MOV R21, RZ, RZ, -R21 ;  /* 0x000000ffff157224 */ /* 0x000fe200078e0a15 */
[----:B------:R-:W-:Y:S01]  /*1ba0*/  ISETP.GT.U32.AND P4, PT, R0, R7, PT ;  /* 0x000000070000720c */ /* 0x000fe20003f84070 */
[----:B------:R-:W-:Y:S01]  /*1bb0*/  IMAD.HI.U32 R3, R24, R11, RZ ;  /* 0x0000000b18037227 */ /* 0x000fe200078e00ff */
[----:B0-----:R-:W-:-:S02]  /*1bc0*/  IABS R12, R6 ;  /* 0x00000006000c7213 */ /* 0x001fc40000000000 */
[----:B------:R-:W-:Y:S01]  /*1bd0*/  LOP3.LUT R8, R10, 0xf4, RZ, 0xfc, !PT ;  /* 0x000000f40a087812 */ /* 0x000fe200078efcff */
[----:B------:R-:W-:Y:S02]  /*1be0*/  IMAD.MOV R4, RZ, RZ, -R3 ;  /* 0x000000ffff047224 */ /* 0x000fe400078e0a03 */
[----:B------:R-:W-:Y:S01]  /*1bf0*/  @!P2 IMAD.IADD R15, R15, 0x1, -R0 ;  /* 0x000000010f0fa824 */ /* 0x000fe200078e0a00 */
[----:B------:R-:W-:Y:S01]  /*1c00*/  IABS R13, R8 ;  /* 0x00000008000d7213 */ /* 0x000fe20000000000 */
[----:B------:R-:W-:Y:S02]  /*1c10*/  IMAD.MOV.U32 R3, RZ, RZ, R12 ;  /* 0x000000ffff037224 */ /* 0x000fe400078e000c */
[----:B------:R-:W-:Y:S01]  /*1c20*/  @!P0 IMAD.IADD R5, R5, 0x1, -R0 ;  /* 0x0000000105058824 */ /* 0x000fe200078e0a00 */
[C---:B------:R-:W-:Y:S01]  /*1c30*/  ISETP.GT.U32.AND P2, PT, R0.reuse, R15, PT ;  /* 0x0000000f0000720c */ /* 0x040fe20003f44070 */
[----:B------:R-:W-:Y:S02]  /*1c40*/  IMAD R11, R0, R4, R11 ;  /* 0x00000004000b7224 */ /* 0x000fe400078e020b */
[----:B------:R-:W-:Y:S01]  /*1c50*/  IMAD.HI.U32 R4, R24, R3, RZ ;  /* 0x0000000318047227 */ /* 0x000fe200078e00ff */
[----:B------:R-:W-:-:S03]  /*1c60*/  ISETP.GT.U32.AND P0, PT, R0, R5, PT ;  /* 0x000000050000720c */ /* 0x000fc60003f04070 */
[----:B------:R-:W-:Y:S01]  /*1c70*/  @!P5 IMAD.MOV R25, RZ, RZ, -R25 ;  /* 0x000000ffff19d224 */ /* 0x000fe200078e0a19 */
[C---:B------:R-:W-:Y:S01]  /*1c80*/  ISETP.GT.U32.AND P5, PT, R0.reuse, R11, PT ;  /* 0x0000000b0000720c */ /* 0x040fe20003fa4070 */
[----:B------:R-:W-:Y:S01]  /*1c90*/  @!P4 IMAD.IADD R7, R7, 0x1, -R0 ;  /* 0x000000010707c824 */ /* 0x000fe200078e0a00 */
[----:B------:R-:W-:Y:S01]  /*1ca0*/  ISETP.GE.AND P4, PT, R9, RZ, PT ;  /* 0x000000ff0900720c */ /* 0x000fe20003f86270 */
[----:B------:R-:W-:Y:S01]  /*1cb0*/  IMAD.MOV R4, RZ, RZ, -R4 ;  /* 0x000000ffff047224 */ /* 0x000fe200078e0a04 */
[----:B------:R0:W-:Y:S01]  /*1cc0*/  STL [R1+0x1680], R25 ;  /* 0x0016801901007387 */ /* 0x0001e20000100800 */
[----:B------:R-:W-:Y:S02]  /*1cd0*/  IMAD.MOV.U32 R9, RZ, RZ, R13 ;  /* 0x000000ffff097224 */ /* 0x000fe400078e000d */
[----:B------:R-:W-:Y:S01]  /*1ce0*/  IMAD R3, R0, R4, R3 ;  /* 0x0000000400037224 */ /* 0x000fe200078e0203 */
[----:B------:R-:W-:Y:S01]  /*1cf0*/  LOP3.LUT R4, R10, 0xf0, RZ, 0xfc, !PT ;  /* 0x000000f00a047812 */ /* 0x000fe200078efcff */
[----:B------:R-:W-:-:S04]  /*1d00*/  IMAD.HI.U32 R12, R24, R9, RZ ;  /* 0x00000009180c7227 */ /* 0x000fc800078e00ff */
[----:B------:R-:W-:Y:S01]  /*1d10*/  @!P2 IMAD.IADD R15, R15, 0x1, -R0 ;  /* 0x000000010f0fa824 */ /* 0x000fe200078e0a00 */
[----:B------:R-:W-:Y:S01]  /*1d20*/  ISETP.GT.U32.AND P2, PT, R0, R3, PT ;  /* 0x000000030000720c */ /* 0x000fe20003f44070 */
[----:B------:R-:W-:Y:S01]  /*1d30*/  IMAD.MOV R12, RZ, RZ, -R12 ;  /* 0x000000ffff0c7224 */ /* 0x000fe200078e0a0c */
[----:B0-----:R-:W-:Y:S01]  /*1d40*/  LOP3.LUT R25, R10, 0x12, RZ, 0xfc, !PT ;  /* 0x000000120a197812 */ /* 0x001fe200078efcff */
[--C-:B------:R-:W-:Y:S01]  /*1d50*/  @!P0 IMAD.IADD R5, R5, 0x1, -R0.reuse ;  /* 0x0000000105058824 */ /* 0x100fe200078e0a00 */
[----:B------:R-:W-:Y:S01]  /*1d60*/  ISETP.GE.AND P0, PT, R8, RZ, PT ;  /* 0x000000ff0800720c */ /* 0x000fe20003f06270 */
[----:B------:R-:W-:Y:S01]  /*1d70*/  @!P5 IMAD.IADD R11, R11, 0x1, -R0 ;  /* 0x000000010b0bd824 */ /* 0x000fe200078e0a00 */
[----:B------:R-:W-:Y:S01]  /*1d80*/  LOP3.LUT R8, R10, 0xf2, RZ, 0xfc, !PT ;  /* 0x000000f20a087812 */ /* 0x000fe200078efcff */
[----:B------:R-:W-:Y:S02]  /*1d90*/  IMAD.MOV.U32 R2, RZ, RZ, R7 ;  /* 0x000000ffff027224 */ /* 0x000fe400078e0007 */
[C---:B------:R-:W-:Y:S01]  /*1da0*/  IMAD R7, R0.reuse, R12, R9 ;  /* 0x0000000c00077224 */ /* 0x040fe200078e0209 */
[C---:B------:R-:W-:Y:S01]  /*1db0*/  ISETP.GT.U32.AND P5, PT, R0.reuse, R11, PT ;  /* 0x0000000b0000720c */ /* 0x040fe20003fa4070 */
[----:B------:R-:W-:Y:S01]  /*1dc0*/  IMAD.MOV.U32 R14, RZ, RZ, R5 ;  /* 0x000000ffff0e7224 */ /* 0x000fe200078e0005 */
[----:B------:R-:W-:Y:S01]  /*1dd0*/  IABS R13, R8 ;  /* 0x00000008000d7213 */ /* 0x000fe20000000000 */
[----:B------:R-:W-:Y:S01]  /*1de0*/  @!P1 IMAD.MOV R2, RZ, RZ, -R2 ;  /* 0x000000ffff029224 */ /* 0x000fe200078e0a02 */
[----:B------:R-:W-:Y:S01]  /*1df0*/  IABS R9, R4 ;  /* 0x0000000400097213 */ /* 0x000fe20000000000 */
[----:B------:R-:W-:Y:S01]  /*1e00*/  @!P6 IMAD.MOV R14, RZ, RZ, -R14 ;  /* 0x000000ffff0ee224 */ /* 0x000fe200078e0a0e */
[----:B------:R-:W-:Y:S01]  /*1e10*/  ISETP.GT.U32.AND P6, PT, R0, R7, PT ;  /* 0x000000070000720c */ /* 0x000fe20003fc4070 */
[--C-:B------:R-:W-:Y:S01]  /*1e20*/  @!P2 IMAD.IADD R3, R3, 0x1, -R0.reuse ;  /* 0x000000010303a824 */ /* 0x100fe200078e0a00 */
[----:B------:R0:W-:Y:S01]  /*1e30*/  STL [R1+0x60], R2 ;  /* 0x0000600201007387 */ /* 0x0001e20000100800 */
[----:B------:R-:W-:Y:S01]  /*1e40*/  ISETP.GE.AND P1, PT, R6, RZ, PT ;  /* 0x000000ff0600720c */ /* 0x000fe20003f26270 */
[----:B------:R-:W-:Y:S01]  /*1e50*/  IMAD.HI.U32 R6, R24, R13, RZ ;  /* 0x0000000d18067227 */ /* 0x000fe200078e00ff */
[----:B------:R-:W-:Y:S01]  /*1e60*/  LOP3.LUT R12, R10, 0xee, RZ, 0xfc, !PT ;  /* 0x000000ee0a0c7812 */ /* 0x000fe200078efcff */
[----:B------:R1:W-:Y:S01]  /*1e70*/  STL [R1+0x5c], R14 ;  /* 0x00005c0e01007387 */ /* 0x0003e20000100800 */
[----:B------:R-:W-:Y:S01]  /*1e80*/  ISETP.GT.U32.AND P2, PT, R0, R3, PT ;  /* 0x000000030000720c */ /* 0x000fe20003f44070 */
[----:B------:R-:W-:Y:S01]  /*1e90*/  @!P5 IMAD.IADD R11, R11, 0x1, -R0 ;  /* 0x000000010b0bd824 */ /* 0x000fe200078e0a00 */
[----:B------:R-:W-:Y:S01]  /*1ea0*/  ISETP.GE.AND P5, PT, R4, RZ, PT ;  /* 0x000000ff0400720c */ /* 0x000fe20003fa6270 */
[----:B------:R-:W-:Y:S01]  /*1eb0*/  IMAD.HI.U32 R4, R24, R9, RZ ;  /* 0x0000000918047227 */ /* 0x000fe200078e00ff */
[----:B------:R-:W-:-:S03]  /*1ec0*/  IABS R5, R12 ;  /* 0x0000000c00057213 */ /* 0x000fc60000000000 */
[----:B0-----:R-:W-:Y:S01]  /*1ed0*/  IMAD.MOV.U32 R2, RZ, RZ, R15 ;  /* 0x000000ffff027224 */ /* 0x001fe200078e000f */
[----:B------:R-:W-:Y:S01]  /*1ee0*/  LOP3.LUT R15, R10, 0xec, RZ, 0xfc, !PT ;  /* 0x000000ec0a0f7812 */ /* 0x000fe200078efcff */
[----:B------:R-:W-:Y:S02]  /*1ef0*/  @!P6 IMAD.IADD R7, R7, 0x1, -R0 ;  /* 0x000000010707e824 */ /* 0x000fe400078e0a00 */
[----:B------:R-:W-:Y:S01]  /*1f00*/  @!P3 IMAD.MOV R2, RZ, RZ, -R2 ;  /* 0x000000ffff02b224 */ /* 0x000fe200078e0a02 */
[----:B------:R-:W-:Y:S01]  /*1f10*/  ISETP.GE.AND P3, PT, R8, RZ, PT ;  /* 0x000000ff0800720c */ /* 0x000fe20003f66270 */
[----:B------:R-:W-:Y:S01]  /*1f20*/  IMAD.MOV R6, RZ, RZ, -R6 ;  /* 0x000000ffff067224 */ /* 0x000fe200078e0a06 */
[----:B------:R-:W-:Y:S01]  /*1f30*/  ISETP.GT.U32.AND P6, PT, R0, R7, PT ;  /* 0x000000070000720c */ /* 0x000fe20003fc4070 */
[----:B------:R-:W-:Y:S01]  /*1f40*/  IMAD.MOV R4, RZ, RZ, -R4 ;  /* 0x000000ffff047224 */ /* 0x000fe200078e0a04 */
[----:B------:R0:W-:Y:S01]  /*1f50*/  STL [R1+0x154], R2 ;  /* 0x0001540201007387 */ /* 0x0001e20000100800 */
[----:B------:R-:W-:-:S02]  /*1f60*/  @!P2 IMAD.IADD R3, R3, 0x1, -R0 ;  /* 0x000000010303a824 */ /* 0x000fc400078e0a00 */
[----:B------:R-:W-:Y:S01]  /*1f70*/  IMAD R6, R0, R6, R13 ;  /* 0x0000000600067224 */ /* 0x000fe200078e020d */
[----:B------:R-:W-:Y:S01]  /*1f80*/  LOP3.LUT R13, R10, 0xea, RZ, 0xfc, !PT ;  /* 0x000000ea0a0d7812 */ /* 0x000fe200078efcff */
[----:B------:R-:W-:Y:S02]  /*1f90*/  IMAD R9, R0, R4, R9 ;  /* 0x0000000400097224 */ /* 0x000fe400078e0209 */
[----:B------:R-:W-:Y:S01]  /*1fa0*/  IMAD.HI.U32 R8, R24, R5, RZ ;  /* 0x0000000518087227 */ /* 0x000fe200078e00ff */
[----:B------:R-:W-:Y:S02]  /*1fb0*/  ISETP.GT.U32.AND P2, PT, R0, R6, PT ;  /* 0x000000060000720c */ /* 0x000fe40003f44070 */
[----:B-1----:R-:W-:Y:S01]  /*1fc0*/  IABS R14, R13 ;  /* 0x0000000d000e7213 */ /* 0x002fe20000000000 */
[----:B0-----:R-:W-:Y:S02]  /*1fd0*/  IMAD.MOV.U32 R2, RZ, RZ, R11 ;  /* 0x000000ffff027224 */ /* 0x001fe400078e000b */
[----:B------:R-:W-:-:S02]  /*1fe0*/  IMAD.MOV R8, RZ, RZ, -R8 ;  /* 0x000000ffff087224 */ /* 0x000fc400078e0a08 */
[----:B------:R-:W-:Y:S01]  /*1ff0*/  @!P4 IMAD.MOV R2, RZ, RZ, -R2 ;  /* 0x000000ffff02c224 */ /* 0x000fe200078e0a02 */
[----:B------:R-:W-:Y:S01]  /*2000*/  ISETP.GE.AND P4, PT, R12, RZ, PT ;  /* 0x000000ff0c00720c */ /* 0x000fe20003f86270 */
[--C-:B------:R-:W-:Y:S01]  /*2010*/  @!P6 IMAD.IADD R7, R7, 0x1, -R0.reuse ;  /* 0x000000010707e824 */ /* 0x100fe200078e0a00 */
[----:B------:R-:W-:Y:S01]  /*2020*/  ISETP.GE.AND P6, PT, R15, RZ, PT ;  /* 0x000000ff0f00720c */ /* 0x000fe20003fc6270 */
[----:B------:R-:W-:Y:S01]  /*2030*/  IMAD R8, R0, R8, R5 ;  /* 0x0000000800087224 */ /* 0x000fe200078e0205 */
[----:B------:R0:W-:Y:S01]  /*2040*/  STL [R1+0x164], R2 ;  /* 0x0001640201007387 */ /* 0x0001e20000100800 */
[----:B------:R-:W-:Y:S01]  /*2050*/  @!P2 IMAD.IADD R6, R6, 0x1, -R0 ;  /* 0x000000010606a824 */ /* 0x000fe200078e0a00 */
[----:B------:R-:W-:Y:S01]  /*2060*/  IABS R15, R15 ;  /* 0x0000000f000f7213 */ /* 0x000fe20000000000 */
[----:B------:R-:W-:Y:S01]  /*2070*/  IMAD.HI.U32 R11, R24, R14, RZ ;  /* 0x0000000e180b7227 */ /* 0x000fe200078e00ff */
[----:B------:R-:W-:Y:S02]  /*2080*/  LOP3.LUT R12, R10, 0xe6, RZ, 0xfc, !PT ;  /* 0x000000e60a0c7812 */ /* 0x000fe400078efcff */
[----:B------:R-:W-:Y:S01]  /*2090*/  ISETP.GT.U32.AND P2, PT, R0, R6, PT ;  /* 0x000000060000720c */ /* 0x000fe20003f44070 */
[----:B------:R-:W-:Y:S01]  /*20a0*/  IMAD.HI.U32 R16, R24, R15, RZ ;  /* 0x0000000f18107227 */ /* 0x000fe200078e00ff */
[----:B------:R-:W-:-:S03]  /*20b0*/  LOP3.LUT R5, R10, 0xe8, RZ, 0xfc, !PT ;  /* 0x000000e80a057812 */ /* 0x000fc600078efcff */
[----:B0-----:R-:W-:Y:S01]  /*20c0*/  IMAD.MOV.U32 R2, RZ, RZ, R3 ;  /* 0x000000ffff027224 */ /* 0x001fe200078e0003 */
[----:B------:R-:W-:Y:S01]  /*20d0*/  IABS R3, R12 ;  /* 0x0000000c00037213 */ /* 0x000fe20000000000 */
[----:B------:R-:W-:Y:S01]  /*20e0*/  IMAD.MOV R16, RZ, RZ, -R16 ;  /* 0x000000ffff107224 */ /* 0x000fe200078e0a10 */
[----:B------:R-:W-:Y:S01]  /*20f0*/  IABS R4, R5 ;  /* 0x0000000500047213 */ /* 0x000fe20000000000 */
[----:B------:R-:W-:Y:S01]  /*2100*/  @!P1 IMAD.MOV R2, RZ, RZ, -R2 ;  /* 0x000000ffff029224 */ /* 0x000fe200078e0a02 */
[----:B------:R-:W-:Y:S01]  /*2110*/  ISETP.GT.U32.AND P1, PT, R0, R9, PT ;  /* 0x000000090000720c */ /* 0x000fe20003f24070 */
[----:B------:R-:W-:Y:S02]  /*2120*/  IMAD.MOV R11, RZ, RZ, -R11 ;  /* 0x000000ffff0b7224 */ /* 0x000fe400078e0a0b */
[----:B------:R-:W-:Y:S01]  /*2130*/  @!P2 IMAD.IADD R6, R6, 0x1, -R0 ;  /* 0x000000010606a824 */ /* 0x000fe200078e0a00 */
[----:B------:R0:W-:Y:S01]  /*2140*/  STL [R1+0x168], R2 ;  /* 0x0001680201007387 */ /* 0x0001e20000100800 */
[----:B------:R-:W-:Y:S01]  /*2150*/  ISETP.GE.AND P2, PT, R13, RZ, PT ;  /* 0x000000ff0d00720c */ /* 0x000fe20003f46270 */
[----:B------:R-:W-:-:S02]  /*2160*/  IMAD R13, R0, R16, R15 ;  /* 0x00000010000d7224 */ /* 0x000fc400078e020f */
[----:B------:R-:W-:Y:S02]  /*2170*/  IMAD.MOV.U32 R17, RZ, RZ, R6 ;  /* 0x000000ffff117224 */ /* 0x000fe400078e0006 */
[----:B------:R-:W-:Y:S02]  /*2180*/  IMAD R14, R0, R11, R14 ;  /* 0x0000000b000e7224 */ /* 0x000fe400078e020e */
[----:B------:R-:W-:-:S04]  /*2190*/  IMAD.HI.U32 R11, R24, R3, RZ ;  /* 0x00000003180b7227 */ /* 0x000fc800078e00ff */
[----:B0-----:R-:W-:Y:S02]  /*21a0*/  IMAD.MOV.U32 R2, RZ, RZ, R7 ;  /* 0x000000ffff027224 */ /* 0x001fe400078e0007 */
[----:B------:R-:W-:Y:S02]  /*21b0*/  @!P1 IMAD.IADD R9, R9, 0x1, -R0 ;  /* 0x0000000109099824 */ /* 0x000fe400078e0a00 */
[----:B------:R-:W-:Y:S01]  /*21c0*/  @!P0 IMAD.MOV R2, RZ, RZ, -R2 ;  /* 0x000000ffff028224 */ /* 0x000fe200078e0a02 */
[----:B------:R-:W-:Y:S01]  /*21d0*/  ISETP.GT.U32.AND P0, PT, R0, R8, PT ;  /* 0x000000080000720c */ /* 0x000fe20003f04070 */
[----:B------:R-:W-:Y:S01]  /*21e0*/  IMAD.HI.U32 R7, R24, R4, RZ ;  /* 0x0000000418077227 */ /* 0x000fe200078e00ff */
[C---:B------:R-:W-:Y:S02]  /*21f0*/  ISETP.GT.U32.AND P1, PT, R0.reuse, R9, PT ;  /* 0x000000090000720c */ /* 0x040fe40003f24070 */
[----:B------:R0:W-:Y:S01]  /*2200*/  STL [R1+0x170], R2 ;  /* 0x0001700201007387 */ /* 0x0001e20000100800 */
[----:B------:R-:W-:Y:S01]  /*2210*/  @!P3 IMAD.MOV R17, RZ, RZ, -R17 ;  /* 0x000000ffff11b224 */ /* 0x000fe200078e0a11 */
[----:B------:R-:W-:Y:S01]  /*2220*/  ISETP.GT.U32.AND P3, PT, R0, R14, PT ;  /* 0x0000000e0000720c */ /* 0x000fe20003f64070 */
[----:B------:R-:W-:-:S02]  /*2230*/  IMAD.MOV R6, RZ, RZ, -R11 ;  /* 0x000000ffff067224 */ /* 0x000fc400078e0a0b */
[----:B------:R-:W-:Y:S01]  /*2240*/  IMAD.MOV R7, RZ, RZ, -R7 ;  /* 0x000000ffff077224 */ /* 0x000fe200078e0a07 */
[----:B------:R-:W-:Y:S01]  /*2250*/  STL [R1+0x178], R17 ;  /* 0x0001781101007387 */ /* 0x000fe20000100800 */
[----:B------:R-:W-:Y:S01]  /*2260*/  IMAD R3, R0, R6, R3 ;  /* 0x0000000600037224 */ /* 0x000fe200078e0203 */
[----:B------:R-:W-:Y:S01]  /*2270*/  LOP3.LUT R6, R10, 0xe2, RZ, 0xfc, !PT ;  /* 0x000000e20a067812 */ /* 0x000fe200078efcff */
[--C-:B------:R-:W-:Y:S02]  /*2280*/  @!P0 IMAD.IADD R8, R8, 0x1, -R0.reuse ;  /* 0x0000000108088824 */ /* 0x100fe400078e0a00 */
[----:B------:R-:W-:Y:S01]  /*2290*/  @!P1 IMAD.IADD R9, R9, 0x1, -R0 ;  /* 0x0000000109099824 */ /* 0x000fe200078e0a00 */
[C---:B------:R-:W-:Y:S01]  /*22a0*/  ISETP.GT.U32.AND P1, PT, R0.reuse, R13, PT ;  /* 0x0000000d0000720c */ /* 0x040fe20003f24070 */
[C---:B------:R-:W-:Y:S01]  /*22b0*/  IMAD R4, R0.reuse, R7, R4 ;  /* 0x0000000700047224 */ /* 0x040fe200078e0204 */
[----:B------:R-:W-:Y:S01]  /*22c0*/  ISETP.GT.U32.AND P0, PT, R0, R8, PT ;  /* 0x000000080000720c */ /* 0x000fe20003f04070 */
[----:B0-----:R-:W-:Y:S01]  /*22d0*/  IMAD.MOV.U32 R2, RZ, RZ, R9 ;  /* 0x000000ffff027224 */ /* 0x001fe200078e0009 */
[----:B------:R-:W-:Y:S01]  /*22e0*/  LOP3.LUT R7, R10, 0xe0, RZ, 0xfc, !PT ;  /* 0x000000e00a077812 */ /* 0x000fe200078efcff */
[----:B------:R-:W-:-:S02]  /*22f0*/  @!P3 IMAD.IADD R14, R14, 0x1, -R0 ;  /* 0x000000010e0eb824 */ /* 0x000fc400078e0a00 */
[----:B------:R-:W-:Y:S01]  /*2300*/  @!P5 IMAD.MOV R2, RZ, RZ, -R2 ;  /* 0x000000ffff02d224 */ /* 0x000fe200078e0a02 */
[----:B------:R-:W-:Y:S02]  /*2310*/  ISETP.GE.AND P5, PT, R5, RZ, PT ;  /* 0x000000ff0500720c */ /* 0x000fe40003fa6270 */
[----:B------:R-:W-:Y:S02]  /*2320*/  LOP3.LUT R5, R10, 0xe4, RZ, 0xfc, !PT ;  /* 0x000000e40a057812 */ /* 0x000fe400078efcff */
[----:B------:R0:W-:Y:S01]  /*2330*/  STL [R1+0x17c], R2 ;  /* 0x00017c0201007387 */ /* 0x0001e20000100800 */
[--C-:B------:R-:W-:Y:S01]  /*2340*/  @!P1 IMAD.IADD R13, R13, 0x1, -R0.reuse ;  /* 0x000000010d0d9824 */ /* 0x100fe200078e0a00 */
[----:B------:R-:W-:Y:S01]  /*2350*/  IABS R9, R5 ;  /* 0x0000000500097213 */ /* 0x000fe20000000000 */
[----:B------:R-:W-:Y:S01]  /*2360*/  @!P0 IMAD.IADD R8, R8, 0x1, -R0 ;  /* 0x0000000108088824 */ /* 0x000fe200078e0a00 */
[C---:B------:R-:W-:Y:S02]  /*2370*/  ISETP.GT.U32.AND P0, PT, R0.reuse, R4, PT ;  /* 0x000000040000720c */ /* 0x040fe40003f04070 */
[----:B------:R-:W-:Y:S01]  /*2380*/  ISETP.GT.U32.AND P1, PT, R0, R13, PT ;  /* 0x0000000d0000720c */ /* 0x000fe20003f24070 */
[----:B------:R-:W-:Y:S01]  /*2390*/  IMAD.HI.U32 R15, R24, R9, RZ ;  /* 0x00000009180f7227 */ /* 0x000fe200078e00ff */
[----:B------:R-:W-:-:S02]  /*23a0*/  ISETP.GT.U32.AND P3, PT, R0, R14, PT ;  /* 0x0000000e0000720c */ /* 0x000fc40003f64070 */
[----:B------:R-:W-:Y:S01]  /*23b0*/  IABS R11, R7 ;  /* 0x00000007000b7213 */ /* 0x000fe20000000000 */
[----:B0-----:R-:W-:Y:S01]  /*23c0*/  IMAD.MOV.U32 R2, RZ, RZ, R8 ;  /* 0x000000ffff027224 */ /* 0x001fe200078e0008 */
[----:B------:R-:W-:Y:S01]  /*23d0*/  IABS R8, R6 ;  /* 0x0000000600087213 */ /* 0x000fe20000000000 */
[----:B------:R-:W-:Y:S02]  /*23e0*/  IMAD.MOV R15, RZ, RZ, -R15 ;  /* 0x000000ffff0f7224 */ /* 0x000fe400078e0a0f */
[----:B------:R-:W-:Y:S01]  /*23f0*/  @!P4 IMAD.MOV R2, RZ, RZ, -R2 ;  /* 0x000000ffff02c224 */ /* 0x000fe200078e0a02 */
[----:B------:R-:W-:Y:S01]  /*2400*/  ISETP.GT.U32.AND P4, PT, R0, R3, PT ;  /* 0x000000030000720c */ /* 0x000fe20003f84070 */
[--C-:B------:R-:W-:Y:S02]  /*2410*/  @!P0 IMAD.IADD R4, R4, 0x1, -R0.reuse ;  /* 0x0000000104048824 */ /* 0x100fe400078e0a00 */
[----:B------:R-:W-:Y:S01]  /*2420*/  @!P1 IMAD.IADD R13, R13, 0x1, -R0 ;  /* 0x000000010d0d9824 */ /* 0x000fe200078e0a00 */
[----:B------:R-:W-:Y:S01]  /*2430*/  ISETP.GE.AND P1, PT, R12, RZ, PT ;  /* 0x000000ff0c00720c */ /* 0x000fe20003f26270 */
[----:B------:R-:W-:Y:S01]  /*2440*/  IMAD.HI.U32 R12, R24, R8, RZ ;  /* 0x00000008180c7227 */ /* 0x000fe200078e00ff */
[C---:B------:R-:W-:Y:S01]  /*2450*/  ISETP.GT.U32.AND P0, PT, R0.reuse, R4, PT ;  /* 0x000000040000720c */ /* 0x040fe20003f04070 */
[----:B------:R0:W-:Y:S02]  /*2460*/  STL [R1+0x188], R2 ;  /* 0x0001880201007387 */ /* 0x0001e40000100800 */
[----:B------:R-:W-:-:S02]  /*2470*/  IMAD R9, R0, R15, R9 ;  /* 0x0000000f00097224 */ /* 0x000fc400078e0209 */
[----:B------:R-:W-:Y:S02]  /*2480*/  IMAD.MOV R12, RZ, RZ, -R12 ;  /* 0x000000ffff0c7224 */ /* 0x000fe400078e0a0c */
[--C-:B------:R-:W-:Y:S02]  /*2490*/  @!P4 IMAD.IADD R3, R3, 0x1, -R0.reuse ;  /* 0x000000010303c824 */ /* 0x100fe400078e0a00 */
[----:B------:R-:W-:Y:S01]  /*24a0*/  @!P3 IMAD.IADD R14, R14, 0x1, -R0 ;  /* 0x000000010e0eb824 */ /* 0x000fe200078e0a00 */
[C---:B------:R-:W-:Y:S01]  /*24b0*/  ISETP.GT.U32.AND P3, PT, R0.reuse, R9, PT ;  /* 0x000000090000720c */ /* 0x040fe20003f64070 */
[C---:B------:R-:W-:Y:S01]  /*24c0*/  IMAD R8, R0.reuse, R12, R8 ;  /* 0x0000000c00087224 */ /* 0x040fe200078e0208 */
[----:B------:R-:W-:Y:S01]  /*24d0*/  ISETP.GT.U32.AND P4, PT, R0, R3, PT ;  /* 0x000000030000720c */ /* 0x000fe20003f84070 */
[----:B------:R-:W-:Y:S02]  /*24e0*/  IMAD.MOV.U32 R16, RZ, RZ, R13 ;  /* 0x000000ffff107224 */ /* 0x000fe400078e000d */
[----:B0-----:R-:W-:-:S02]  /*24f0*/  IMAD.MOV.U32 R2, RZ, RZ, R14 ;  /* 0x000000ffff027224 */ /* 0x001fc400078e000e */
[----:B------:R-:W-:Y:S01]  /*2500*/  @!P0 IMAD.IADD R4, R4, 0x1, -R0 ;  /* 0x0000000104048824 */ /* 0x000fe200078e0a00 */
[----:B------:R-:W-:Y:S01]  /*2510*/  ISETP.GE.AND P0, PT, R7, RZ, PT ;  /* 0x000000ff0700720c */ /* 0x000fe20003f06270 */
[----:B------:R-:W-:Y:S01]  /*2520*/  @!P6 IMAD.MOV R16, RZ, RZ, -R16 ;  /* 0x000000ffff10e224 */ /* 0x000fe200078e0a10 */
[----:B------:R-:W-:Y:S01]  /*2530*/  ISETP.GE.AND P6, PT, R5, RZ, PT ;  /* 0x000000ff0500720c */ /* 0x000fe20003fc6270 */
[----:B------:R-:W-:Y:S01]  /*2540*/  @!P2 IMAD.MOV R2, RZ, RZ, -R2 ;  /* 0x000000ffff02a224 */ /* 0x000fe200078e0a02 */
[----:B------:R-:W-:Y:S01]  /*2550*/  LOP3.LUT R5, R10, 0xde, RZ, 0xfc, !PT ;  /* 0x000000de0a057812 */ /* 0x000fe200078efcff */
[----:B------:R-:W-:Y:S01]  /*2560*/  IMAD.MOV.U32 R14, RZ, RZ, R4 ;  /* 0x000000ffff0e7224 */ /* 0x000fe200078e0004 */
[----:B------:R-:W-:Y:S01]  /*2570*/  STL [R1+0x18c], R16 ;  /* 0x00018c1001007387 */ /* 0x000fe20000100800 */
[----:B------:R-:W-:Y:S01]  /*2580*/  @!P4 IMAD.IADD R3, R3, 0x1, -R0 ;  /* 0x000000010303c824 */ /* 0x000fe200078e0a00 */
[----:B------:R-:W-:Y:S01]  /*2590*/  ISETP.GT.U32.AND P4, PT, R0, R8, PT ;  /* 0x000000080000720c */ /* 0x000fe20003f84070 */
[----:B------:R-:W-:Y:S01]  /*25a0*/  @!P5 IMAD.MOV R14, RZ, RZ, -R14 ;  /* 0x000000ffff0ed224 */ /* 0x000fe200078e0a0e */
[----:B------:R0:W-:Y:S01]  /*25b0*/  STL [R1+0x198], R2 ;  /* 0x0001980201007387 */ /* 0x0001e20000100800 */
[--C-:B------:R-:W-:Y:S01]  /*25c0*/  @!P3 IMAD.IADD R9, R9, 0x1, -R0.reuse ;  /* 0x000000010909b824 */ /* 0x100fe200078e0a00 */
[----:B------:R-:W-:Y:S01]  /*25d0*/  ISETP.GE.AND P5, PT, R5, RZ, PT ;  /* 0x000000ff0500720c */ /* 0x000fe20003fa6270 */
[----:B------:R-:W-:Y:S01]  /*25e0*/  IMAD.HI.U32 R13, R24, R11, RZ ;  /* 0x0000000b180d7227 */ /* 0x000fe200078e00ff */
[----:B------:R-:W-:Y:S01]  /*25f0*/  LOP3.LUT R4, R10, 0xdc, RZ, 0xfc, !PT ;  /* 0x000000dc0a047812 */ /* 0x000fe200078efcff */
[----:B------:R1:W-:Y:S01]  /*2600*/  STL [R1+0x19c], R14 ;  /* 0x00019c0e01007387 */ /* 0x0003e20000100800 */
[----:B------:R-:W-:Y:S01]  /*2610*/  IABS R5, R5 ;  /* 0x0000000500057213 */ /* 0x000fe20000000000 */
[----:B------:R-:W-:Y:S01]  /*2620*/  IMAD.MOV R13, RZ, RZ, -R13 ;  /* 0x000000ffff0d7224 */ /* 0x000fe200078e0a0d */
[----:B------:R-:W-:Y:S01]  /*2630*/  ISETP.GT.U32.AND P3, PT, R0, R9, PT ;  /* 0x000000090000720c */ /* 0x000fe20003f64070 */
[----:B0-----:R-:W-:Y:S01]  /*2640*/  IMAD.MOV.U32 R2, RZ, RZ, R3 ;  /* 0x000000ffff027224 */ /* 0x001fe200078e0003 */
[----:B------:R-:W-:Y:S01]  /*2650*/  IABS R17, R4 ;  /* 0x0000000400117213 */ /* 0x000fe20000000000 */
[----:B------:R-:W-:Y:S01]  /*2660*/  @!P4 IMAD.IADD R8, R8, 0x1, -R0 ;  /* 0x000000010808c824 */ /* 0x000fe200078e0a00 */
[----:B------:R-:W-:Y:S01]  /*2670*/  ISETP.GE.AND P2, PT, R6, RZ, PT ;  /* 0x000000ff0600720c */ /* 0x000fe20003f46270 */
[----:B------:R-:W-:Y:S01]  /*2680*/  @!P1 IMAD.MOV R2, RZ, RZ, -R2 ;  /* 0x000000ffff029224 */ /* 0x000fe200078e0a02 */
[----:B------:R-:W-:Y:S01]  /*2690*/  ISETP.GE.AND P1, PT, R4, RZ, PT ;  /* 0x000000ff0400720c */ /* 0x000fe20003f26270 */
[----:B------:R-:W-:Y:S01]  /*26a0*/  IMAD.MOV.U32 R4, RZ, RZ, R5 ;  /* 0x000000ffff047224 */ /* 0x000fe200078e0005 */
[----:B------:R-:W-:Y:S01]  /*26b0*/  ISETP.GT.U32.AND P4, PT, R0, R8, PT ;  /* 0x000000080000720c */ /* 0x000fe20003f84070 */
[----:B------:R-:W-:Y:S01]  /*26c0*/  IMAD.HI.U32 R3, R24, R17, RZ ;  /* 0x0000001118037227 */ /* 0x000fe200078e00ff */
[C---:B------:R-:W-:Y:S01]  /*26d0*/  LOP3.LUT R5, R10.reuse, 0xda, RZ, 0xfc, !PT ;  /* 0x000000da0a057812 */ /* 0x040fe200078efcff */
[----:B------:R-:W-:Y:S01]  /*26e0*/  STL [R1+0x1a0], R2 ;  /* 0x0001a00201007387 */ /* 0x000fe20000100800 */
[----:B------:R-:W-:Y:S01]  /*26f0*/  LOP3.LUT R6, R10, 0xd8, RZ, 0xfc, !PT ;  /* 0x000000d80a067812 */ /* 0x000fe200078efcff */
[----:B------:R-:W-:Y:S01]  /*2700*/  IMAD.HI.U32 R7, R24, R4, RZ ;  /* 0x0000000418077227 */ /* 0x000fe200078e00ff */
[----:B------:R-:W-:-:S02]  /*2710*/  IABS R15, R5 ;  /* 0x00000005000f7213 */ /* 0x000fc40000000000 */
[----:B-1----:R-:W-:Y:S01]  /*2720*/  IABS R14, R6 ;  /* 0x00000006000e7213 */ /* 0x002fe20000000000 */
[----:B------:R-:W-:Y:S01]  /*2730*/  IMAD.MOV R7, RZ, RZ, -R7 ;  /* 0x000000ffff077224 */ /* 0x000fe200078e0a07 */
[----:B------:R-:W-:Y:S01]  /*2740*/  LOP3.LUT R16, R10, 0xd0, RZ, 0xfc, !PT ;  /* 0x000000d00a107812 */ /* 0x000fe200078efcff */
[----:B------:R-:W-:Y:S02]  /*2750*/  @!P3 IMAD.IADD R9, R9, 0x1, -R0 ;  /* 0x000000010909b824 */ /* 0x000fe400078e0a00 */
[----:B------:R-:W-:Y:S02]  /*2760*/  IMAD.MOV R3, RZ, RZ, -R3 ;  /* 0x000000ffff037224 */ /* 0x000fe400078e0a03 */
[C---:B------:R-:W-:Y:S02]  /*2770*/  IMAD R4, R0.reuse, R7, R4 ;  /* 0x0000000700047224 */ /* 0x040fe400078e0204 */
[----:B------:R-:W-:Y:S02]  /*2780*/  IMAD R17, R0, R3, R17 ;  /* 0x0000000300117224 */ /* 0x000fe400078e0211 */
[----:B------:R-:W-:Y:S01]  /*2790*/  @!P4 IMAD.IADD R8, R8, 0x1, -R0 ;  /* 0x000000010808c824 */ /* 0x000fe200078e0a00 */
[----:B------:R-:W-:Y:S01]  /*27a0*/  ISETP.GT.U32.AND P4, PT, R0, R4, PT ;  /* 0x000000040000720c */ /* 0x000fe20003f84070 */
[----:B------:R-:W-:-:S02]  /*27b0*/  IMAD.MOV.U32 R12, RZ, RZ, R9 ;  /* 0x000000ffff0c7224 */ /* 0x000fc400078e0009 */
[C---:B------:R-:W-:Y:S01]  /*27c0*/  IMAD R11, R0.reuse, R13, R11 ;  /* 0x0000000d000b7224 */ /* 0x040fe200078e020b */
[----:B------:R-:W-:Y:S01]  /*27d0*/  IABS R13, R18 ;  /* 0x00000012000d7213 */ /* 0x000fe20000000000 */
[----:B------:R-:W-:Y:S01]  /*27e0*/  @!P6 IMAD.MOV R12, RZ, RZ, -R12 ;  /* 0x000000ffff0ce224 */ /* 0x000fe200078e0a0c */
[----:B------:R-:W-:Y:S01]  /*27f0*/  ISETP.GT.U32.AND P6, PT, R0, R17, PT ;  /* 0x000000110000720c */ /* 0x000fe20003fc4070 */
[----:B------:R-:W-:Y:S01]  /*2800*/  IMAD.HI.U32 R7, R24, R15, RZ ;  /* 0x0000000f18077227 */ /* 0x000fe200078e00ff */
[----:B------:R-:W-:Y:S02]  /*2810*/  ISETP.GT.U32.AND P3, PT, R0, R11, PT ;  /* 0x0000000b0000720c */ /* 0x000fe40003f64070 */
[----:B------:R0:W-:Y:S01]  /*2820*/  STL [R1+0x190], R12 ;  /* 0x0001900c01007387 */ /* 0x0001e20000100800 */
[----:B------:R-:W-:-:S04]  /*2830*/  IMAD.HI.U32 R3, R24, R14, RZ ;  /* 0x0000000e18037227 */ /* 0x000fc800078e00ff */
[--C-:B------:R-:W-:Y:S02]  /*2840*/  @!P4 IMAD.IADD R4, R4, 0x1, -R0.reuse ;  /* 0x000000010404c824 */ /* 0x100fe400078e0a00 */
[----:B------:R-:W-:Y:S02]  /*2850*/  IMAD.MOV R7, RZ, RZ, -R7 ;  /* 0x000000ffff077224 */ /* 0x000fe400078e0a07 */
[--C-:B------:R-:W-:Y:S01]  /*2860*/  @!P6 IMAD.IADD R17, R17, 0x1, -R0.reuse ;  /* 0x000000011111e824 */ /* 0x100fe200078e0a00 */
[C---:B------:R-:W-:Y:S01]  /*2870*/  ISETP.GT.U32.AND P4, PT, R0.reuse, R4, PT ;  /* 0x000000040000720c */ /* 0x040fe20003f84070 */
[----:B------:R-:W-:Y:S02]  /*2880*/  IMAD.MOV R3, RZ, RZ, -R3 ;  /* 0x000000ffff037224 */ /* 0x000fe400078e0a03 */
[----:B------:R-:W-:Y:S01]  /*2890*/  @!P3 IMAD.IADD R11, R11, 0x1, -R0 ;  /* 0x000000010b0bb824 */ /* 0x000fe200078e0a00 */
[C---:B------:R-:W-:Y:S01]  /*28a0*/  ISETP.GT.U32.AND P6, PT, R0.reuse, R17, PT ;  /* 0x000000110000720c */ /* 0x040fe20003fc4070 */
[----:B------:R-:W-:-:S02]  /*28b0*/  IMAD R15, R0, R7, R15 ;  /* 0x00000007000f7224 */ /* 0x000fc400078e020f */
[----:B------:R-:W-:Y:S01]  /*28c0*/  IMAD R14, R0, R3, R14 ;  /* 0x00000003000e7224 */ /* 0x000fe200078e020e */
[----:B------:R-:W-:Y:S01]  /*28d0*/  LOP3.LUT R3, R10, 0xd4, RZ, 0xfc, !PT ;  /* 0x000000d40a037812 */ /* 0x000fe200078efcff */
[----:B------:R-:W-:Y:S01]  /*28e0*/  IMAD.HI.U32 R7, R24, R13, RZ ;  /* 0x0000000d18077227 */ /* 0x000fe200078e00ff */
[----:B------:R-:W-:Y:S02]  /*28f0*/  ISETP.GT.U32.AND P3, PT, R0, R11, PT ;  /* 0x0000000b0000720c */ /* 0x000fe40003f64070 */
[----:B0-----:R-:W-:Y:S01]  /*2900*/  IABS R12, R3 ;  /* 0x00000003000c7213 */ /* 0x001fe20000000000 */
[--C-:B------:R-:W-:Y:S01]  /*2910*/  @!P4 IMAD.IADD R4, R4, 0x1, -R0.reuse ;  /* 0x000000010404c824 */ /* 0x100fe200078e0a00 */
[C---:B------:R-:W-:Y:S01]  /*2920*/  ISETP.GT.U32.AND P4, PT, R0.reuse, R15, PT ;  /* 0x0000000f0000720c */ /* 0x040fe20003f84070 */
[----:B------:R-:W-:Y:S02]  /*2930*/  IMAD.MOV R7, RZ, RZ, -R7 ;  /* 0x000000ffff077224 */ /* 0x000fe400078e0a07 */
[----:B------:R-:W-:Y:S01]  /*2940*/  @!P6 IMAD.IADD R17, R17, 0x1, -R0 ;  /* 0x000000011111e824 */ /* 0x000fe200078e0a00 */
[----:B------:R-:W-:Y:S01]  /*2950*/  ISETP.GT.U32.AND P6, PT, R0, R14, PT ;  /* 0x0000000e0000720c */ /* 0x000fe20003fc4070 */
[----:B------:R-:W-:-:S04]  /*2960*/  IMAD.HI.U32 R22, R24, R12, RZ ;  /* 0x0000000c18167227 */ /* 0x000fc800078e00ff */
[----:B------:R-:W-:Y:S01]  /*2970*/  IMAD.MOV.U32 R2, RZ, RZ, R8 ;  /* 0x000000ffff027224 */ /* 0x000fe200078e0008 */
[----:B------:R-:W-:Y:S01]  /*2980*/  LOP3.LUT R8, R10, 0xce, RZ, 0xfc, !PT ;  /* 0x000000ce0a087812 */ /* 0x000fe200078efcff */
[----:B------:R-:W-:Y:S02]  /*2990*/  IMAD R13, R0, R7, R13 ;  /* 0x00000007000d7224 */ /* 0x000fe400078e020d */
[----:B------:R-:W-:Y:S02]  /*29a0*/  IMAD.MOV R22, RZ, RZ, -R22 ;  /* 0x000000ffff167224 */ /* 0x000fe400078e0a16 */
[----:B------:R-:W-:Y:S01]  /*29b0*/  @!P2 IMAD.MOV R2, RZ, RZ, -R2 ;  /* 0x000000ffff02a224 */ /* 0x000fe200078e0a02 */
[----:B------:R-:W-:Y:S01]  /*29c0*/  ISETP.GE.AND P2, PT, R5, RZ, PT ;  /* 0x000000ff0500720c */ /* 0x000fe20003f46270 */
[--C-:B------:R-:W-:Y:S01]  /*29d0*/  @!P3 IMAD.IADD R11, R11, 0x1, -R0.reuse ;  /* 0x000000010b0bb824 */ /* 0x100fe200078e0a00 */
[----:B------:R-:W-:Y:S01]  /*29e0*/  ISETP.GE.AND P3, PT, R6, RZ, PT ;  /* 0x000000ff0600720c */ /* 0x000fe20003f66270 */
[----:B------:R-:W-:Y:S01]  /*29f0*/  @!P4 IMAD.IADD R15, R15, 0x1, -R0 ;  /* 0x000000010f0fc824 */ /* 0x000fe200078e0a00 */
[C---:B------:R-:W-:Y:S01]  /*2a00*/  ISETP.GT.U32.AND P4, PT, R0.reuse, R13, PT ;  /* 0x0000000d0000720c */ /* 0x040fe20003f84070 */
[----:B------:R-:W-:Y:S01]  /*2a10*/  IMAD R12, R0, R22, R12 ;  /* 0x00000016000c7224 */ /* 0x000fe200078e020c */
[----:B------:R0:W-:Y:S01]  /*2a20*/  STL [R1+0x194], R2 ;  /* 0x0001940201007387 */ /* 0x0001e20000100800 */
[----:B------:R-:W-:Y:S01]  /*2a30*/  @!P6 IMAD.IADD R14, R14, 0x1, -R0 ;  /* 0x000000010e0ee824 */ /* 0x000fe200078e0a00 */
[----:B------:R-:W-:-:S02]  /*2a40*/  IABS R6, R16 ;  /* 0x0000001000067213 */ /* 0x000fc40000000000 */
[----:B------:R-:W-:Y:S02]  /*2a50*/  ISETP.GT.U32.AND P6, PT, R0, R12, PT ;  /* 0x0000000c0000720c */ /* 0x000fe40003fc4070 */
[----:B------:R-:W-:Y:S01]  /*2a60*/  IABS R5, R8 ;  /* 0x0000000800057213 */ /* 0x000fe20000000000 */
[----:B------:R-:W-:-:S04]  /*2a70*/  IMAD.HI.U32 R7, R24, R6, RZ ;  /* 0x0000000618077227 */ /* 0x000fc800078e00ff */
[----:B0-----:R-:W-:Y:S01]  /*2a80*/  IMAD.MOV.U32 R2, RZ, RZ, R11 ;  /* 0x000000ffff027224 */ /* 0x001fe200078e000b */
[----:B------:R-:W-:Y:S01]  /*2a90*/  LOP3.LUT R11, R10, 0xca, RZ, 0xfc, !PT ;  /* 0x000000ca0a0b7812 */ /* 0x000fe200078efcff */
[----:B------:R-:W-:Y:S01]  /*2aa0*/  @!P4 IMAD.IADD R13, R13, 0x1, -R0 ;  /* 0x000000010d0dc824 */ /* 0x000fe200078e0a00 */
[C---:B------:R-:W-:Y:S01]  /*2ab0*/  ISETP.GT.U32.AND P4, PT, R0.reuse, R14, PT ;  /* 0x0000000e0000720c */ /* 0x040fe20003f84070 */
[----:B------:R-:W-:Y:S01]  /*2ac0*/  @!P0 IMAD.MOV R2, RZ, RZ, -R2 ;  /* 0x000000ffff028224 */ /* 0x000fe200078e0a02 */
[----:B------:R-:W-:Y:S01]  /*2ad0*/  ISETP.GT.U32.AND P0, PT, R0, R15, PT ;  /* 0x0000000f0000720c */ /* 0x000fe20003f04070 */
[----:B------:R-:W-:Y:S01]  /*2ae0*/  @!P6 IMAD.IADD R12, R12, 0x1, -R0 ;  /* 0x000000010c0ce824 */ /* 0x000fe200078e0a00 */
[----:B------:R-:W-:Y:S01]  /*2af0*/  ISETP.GT.U32.AND P6, PT, R0, R13, PT ;  /* 0x0000000d0000720c */ /* 0x000fe20003fc4070 */
[----:B------:R-:W-:Y:S01]  /*2b00*/  IMAD.HI.U32 R9, R24, R5, RZ ;  /* 0x0000000518097227 */ /* 0x000fe200078e00ff */
[----:B------:R0:W-:Y:S03]  /*2b10*/  STL [R1+0x160], R2 ;  /* 0x0001600201007387 */ /* 0x0001e60000100800 */
[----:B------:R-:W-:-:S02]  /*2b20*/  IMAD.MOV R22, RZ, RZ, -R7 ;  /* 0x000000ffff167224 */ /* 0x000fc400078e0a07 */
[----:B------:R-:W-:Y:S02]  /*2b30*/  IMAD R7, R0, R21, R20 ;  /* 0x0000001500077224 */ /* 0x000fe400078e0214 */
[----:B------:R-:W-:Y:S01]  /*2b40*/  IMAD.MOV R20, RZ, RZ, -R9 ;  /* 0x000000ffff147224 */ /* 0x000fe200078e0a09 */
[----:B------:R-:W-:Y:S01]  /*2b50*/  LOP3.LUT R9, R10, 0xcc, RZ, 0xfc, !PT ;  /* 0x000000cc0a097812 */ /* 0x000fe200078efcff */
[C---:B------:R-:W-:Y:S01]  /*2b60*/  IMAD R6, R0.reuse, R22, R6 ;  /* 0x0000001600067224 */ /* 0x040fe200078e0206 */
[----:B------:R-:W-:Y:S01]  /*2b70*/  IABS R22, R28 ;  /* 0x0000001c00167213 */ /* 0x000fe20000000000 */
[----:B0-----:R-:W-:Y:S01]  /*2b80*/  IMAD.MOV.U32 R2, RZ, RZ, R4 ;  /* 0x000000ffff027224 */ /* 0x001fe200078e0004 */
[----:B------:R-:W-:Y:S01]  /*2b90*/  IABS R4, R11 ;  /* 0x0000000b00047213 */ /* 0x000fe20000000000 */
[C---:B------:R-:W-:Y:S01]  /*2ba0*/  IMAD R5, R0.reuse, R20, R5 ;  /* 0x0000001400057224 */ /* 0x040fe200078e0205 */
[----:B------:R-:W-:Y:S01]  /*2bb0*/  IABS R20, R9 ;  /* 0x0000000900147213 */ /* 0x000fe20000000000 */
[----:B------:R-:W-:Y:S01]  /*2bc0*/  @!P5 IMAD.MOV R2, RZ, RZ, -R2 ;  /* 0x000000ffff02d224 */ /* 0x000fe200078e0a02 */
[C---:B------:R-:W-:Y:S01]  /*2bd0*/  ISETP.GT.U32.AND P5, PT, R0.reuse, R12, PT ;  /* 0x0000000c0000720c */ /* 0x040fe20003fa4070 */
[--C-:B------:R-:W-:Y:S01]  /*2be0*/  @!P0 IMAD.IADD R15, R15, 0x1, -R0.reuse ;  /* 0x000000010f0f8824 */ /* 0x100fe200078e0a00 */
[C---:B------:R-:W-:Y:S01]  /*2bf0*/  ISETP.GT.U32.AND P0, PT, R0.reuse, R6, PT ;  /* 0x000000060000720c */ /* 0x040fe20003f04070 */
[--C-:B------:R-:W-:Y:S01]  /*2c00*/  @!P6 IMAD.IADD R13, R13, 0x1, -R0.reuse ;  /* 0x000000010d0de824 */ /* 0x100fe200078e0a00 */
[----:B------:R0:W-:Y:S01]  /*2c10*/  STL [R1+0x15c], R2 ;  /* 0x00015c0201007387 */ /* 0x0001e20000100800 */
[----:B------:R-:W-:Y:S01]  /*2c20*/  ISETP.GT.U32.AND P6, PT, R0, R5, PT ;  /* 0x000000050000720c */ /* 0x000fe20003fc4070 */
[----:B------:R-:W-:Y:S01]  /*2c30*/  @!P4 IMAD.IADD R14, R14, 0x1, -R0 ;  /* 0x000000010e0ec824 */ /* 0x000fe200078e0a00 */
[----:B------:R-:W-:Y:S01]  /*2c40*/  ISETP.GE.AND P4, PT, R18, RZ, PT ;  /* 0x000000ff1200720c */ /* 0x000fe20003f86270 */
[----:B------:R-:W-:Y:S01]  /*2c50*/  IMAD.MOV.U32 R21, RZ, RZ, R15 ;  /* 0x000000ffff157224 */ /* 0x000fe200078e000f */
[----:B------:R-:W-:Y:S01]  /*2c60*/  LOP3.LUT R15, R10, 0xc8, RZ, 0xfc, !PT ;  /* 0x000000c80a0f7812 */ /* 0x000fe200078efcff */
[----:B------:R-:W-:-:S04]  /*2c70*/  IMAD.HI.U32 R18, R24, R20, RZ ;  /* 0x0000001418127227 */ /* 0x000fc800078e00ff */
[----:B0-----:R-:W-:Y:S02]  /*2c80*/  IMAD.MOV.U32 R2, RZ, RZ, R17 ;  /* 0x000000ffff027224 */ /* 0x001fe400078e0011 */
[----:B------:R-:W-:Y:S01]  /*2c90*/  @!P0 IMAD.IADD R6, R6, 0x1, -R0 ;  /* 0x0000000106068824 */ /* 0x000fe200078e0a00 */
[----:B------:R-:W-:Y:S01]  /*2ca0*/  ISETP.GE.AND P0, PT, R16, RZ, PT ;  /* 0x000000ff1000720c */ /* 0x000fe20003f06270 */
[----:B------:R-:W-:Y:S01]  /*2cb0*/  @!P1 IMAD.MOV R2, RZ, RZ, -R2 ;  /* 0x000000ffff029224 */ /* 0x000fe200078e0a02 */
[----:B------:R-:W-:Y:S01]  /*2cc0*/  ISETP.GT.U32.AND P1, PT, R0, R7, PT ;  /* 0x000000070000720c */ /* 0x000fe20003f24070 */
[----:B------:R-:W-:Y:S01]  /*2cd0*/  @!P5 IMAD.IADD R12, R12, 0x1, -R0 ;  /* 0x000000010c0cd824 */ /* 0x000fe200078e0a00 */
[----:B------:R-:W-:Y:S01]  /*2ce0*/  ISETP.GE.AND P5, PT, R3, RZ, PT ;  /* 0x000000ff0300720c */ /* 0x000fe20003fa6270 */
[----:B------:R-:W-:Y:S01]  /*2cf0*/  IMAD.MOV.U32 R17, RZ, RZ, R4 ;  /* 0x000000ffff117224 */ /* 0x000fe200078e0004 */
[----:B------:R0:W-:Y:S01]  /*2d00*/  STL [R1+0x158], R2 ;  /* 0x0001580201007387 */ /* 0x0001e20000100800 */
[----:B------:R-:W-:-:S02]  /*2d10*/  @!P2 IMAD.MOV R21, RZ, RZ, -R21 ;  /* 0x000000ffff15a224 */ /* 0x000fc400078e0a15 */
[--C-:B------:R-:W-:Y:S02]  /*2d20*/  @!P6 IMAD.IADD R5, R5, 0x1, -R0.reuse ;  /* 0x000000010505e824 */ /* 0x100fe400078e0a00 */
[----:B------:R-:W-:Y:S01]  /*2d30*/  IMAD.HI.U32 R4, R24, R17, RZ ;  /* 0x0000001118047227 */ /* 0x000fe200078e00ff */
[----:B------:R-:W-:Y:S02]  /*2d40*/  STL [R1+0x28], R21 ;  /* 0x0000281501007387 */ /* 0x000fe40000100800 */
[C---:B------:R-:W-:Y:S01]  /*2d50*/  ISETP.GT.U32.AND P6, PT, R0.reuse, R5, PT ;  /* 0x000000050000720c */ /* 0x040fe20003fc4070 */
[----:B------:R-:W-:Y:S01]  /*2d60*/  @!P1 IMAD.IADD R7, R7, 0x1, -R0 ;  /* 0x0000000107079824 */ /* 0x000fe200078e0a00 */
[----:B------:R-:W-:Y:S01]  /*2d70*/  ISETP.GE.AND P1, PT, R19, RZ, PT ;  /* 0x000000ff1300720c */ /* 0x000fe20003f26270 */
[----:B0-----:R-:W-:Y:S02]  /*2d80*/  IMAD.MOV.U32 R2, RZ, RZ, R14 ;  /* 0x000000ffff027224 */ /* 0x001fe400078e000e */
[----:B------:R-:W-:Y:S01]  /*2d90*/  IMAD.MOV R18, RZ, RZ, -R18 ;  /* 0x000000ffff127224 */ /* 0x000fe200078e0a12 */
[C---:B------:R-:W-:Y:S01]  /*2da0*/  ISETP.GT.U32.AND P2, PT, R0.reuse, R7, PT ;  /* 0x000000070000720c */ /* 0x040fe20003f44070 */
[----:B------:R-:W-:Y:S01]  /*2db0*/  @!P3 IMAD.MOV R2, RZ, RZ, -R2 ;  /* 0x000000ffff02b224 */ /* 0x000fe200078e0a02 */
[----:B------:R-:W-:Y:S01]  /*2dc0*/  ISETP.GT.U32.AND P3, PT, R0, R6, PT ;  /* 0x000000060000720c */ /* 0x000fe20003f64070 */
[----:B------:R-:W-:-:S02]  /*2dd0*/  IMAD.MOV R3, RZ, RZ, -R4 ;  /* 0x000000ffff037224 */ /* 0x000fc400078e0a04 */
[----:B------:R-:W-:Y:S01]  /*2de0*/  IMAD.MOV.U32 R14, RZ, RZ, R13 ;  /* 0x000000ffff0e7224 */ /* 0x000fe200078e000d */
[----:B------:R0:W-:Y:S01]  /*2df0*/  STL [R1+0x8], R2 ;  /* 0x0000080201007387 */ /* 0x0001e20000100800 */
[----:B------:R-:W-:Y:S01]  /*2e00*/  IMAD R4, R0, R18, R20 ;  /* 0x0000001200047224 */ /* 0x000fe200078e0214 */
[----:B------:R-:W-:Y:S01]  /*2e10*/  LOP3.LUT R13, R10, 0xc6, RZ, 0xfc, !PT ;  /* 0x000000c60a0d7812 */ /* 0x000fe200078efcff */
[----:B------:R-:W-:Y:S02]  /*2e20*/  @!P4 IMAD.MOV R14, RZ, RZ, -R14 ;  /* 0x000000ffff0ec224 */ /* 0x000fe400078e0a0e */
[C---:B------:R-:W-:Y:S01]  /*2e30*/  IMAD R3, R0.reuse, R3, R17 ;  /* 0x0000000300037224 */ /* 0x040fe200078e0211 */
[----:B------:R-:W-:Y:S01]  /*2e40*/  ISETP.GT.U32.AND P4, PT, R0, R4, PT ;  /* 0x000000040000720c */ /* 0x000fe20003f84070 */
[--C-:B------:R-:W-:Y:S01]  /*2e50*/  @!P2 IMAD.IADD R7, R7, 0x1, -R0.reuse ;  /* 0x000000010707a824 */ /* 0x100fe200078e0a00 */
[----:B------:R1:W-:Y:S01]  /*2e60*/  STL [R1+0x4], R14 ;  /* 0x0000040e01007387 */ /* 0x0003e20000100800 */
[----:B------:R-:W-:Y:S01]  /*2e70*/  @!P3 IMAD.IADD R6, R6, 0x1, -R0 ;  /* 0x000000010606b824 */ /* 0x000fe200078e0a00 */
[----:B------:R-:W-:Y:S01]  /*2e80*/  ISETP.GT.U32.AND P2, PT, R0, R3, PT ;  /* 0x000000030000720c */ /* 0x000fe20003f44070 */
[----:B0-----:R-:W-:Y:S01]  /*2e90*/  IMAD.MOV.U32 R2, RZ, RZ, R12 ;  /* 0x000000ffff027224 */ /* 0x001fe200078e000c */
[----:B------:R-:W-:Y:S01]  /*2ea0*/  IABS R12, R15 ;  /* 0x0000000f000c7213 */ /* 0x000fe20000000000 */
[----:B------:R-:W-:Y:S01]  /*2eb0*/  @!P6 IMAD.IADD R5, R5, 0x1, -R0 ;  /* 0x000000010505e824 */ /* 0x000fe200078e0a00 */
[----:B------:R-:W-:Y:S01]  /*2ec0*/  ISETP.GE.AND P6, PT, R11, RZ, PT ;  /* 0x000000ff0b00720c */ /* 0x000fe20003fc6270 */
[----:B------:R-:W-:Y:S01]  /*2ed0*/  @!P5 IMAD.MOV R2, RZ, RZ, -R2 ;  /* 0x000000ffff02d224 */ /* 0x000fe200078e0a02 */
[----:B------:R-:W-:Y:S01]  /*2ee0*/  ISETP.GE.AND P5, PT, R8, RZ, PT ;  /* 0x000000ff0800720c */ /* 0x000fe20003fa6270 */
[----:B------:R-:W-:Y:S01]  /*2ef0*/  IMAD.HI.U32 R11, R24, R12, RZ ;  /* 0x0000000c180b7227 */ /* 0x000fe200078e00ff */
[----:B------:R-:W-:-:S02]  /*2f00*/  IABS R8, R13 ;  /* 0x0000000d00087213 */ /* 0x000fc40000000000 */
[----:B------:R0:W-:Y:S01]  /*2f10*/  STL [R1], R2 ;  /* 0x0000000201007387 */ /* 0x0001e20000100800 */
[----:B-1----:R-:W-:Y:S01]  /*2f20*/  IMAD.MOV.U32 R14, RZ, RZ, R7 ;  /* 0x000000ffff0e7224 */ /* 0x002fe200078e0007 */
[----:B------:R-:W-:Y:S01]  /*2f30*/  ISETP.GE.AND P3, PT, R9, RZ, PT ;  /* 0x000000ff0900720c */ /* 0x000fe20003f66270 */
[----:B------:R-:W-:Y:S02]  /*2f40*/  IMAD.MOV R11, RZ, RZ, -R11 ;  /* 0x000000ffff0b7224 */ /* 0x000fe400078e0a0b */
[----:B------:R-:W-:Y:S01]  /*2f50*/  @!P1 IMAD.MOV R14, RZ, RZ, -R14 ;  /* 0x000000ffff0e9224 */ /* 0x000fe200078e0a0e */
[----:B------:R-:W-:Y:S01]  /*2f60*/  ISETP.GE.AND P1, PT, R13, RZ, PT ;  /* 0x000000ff0d00720c */ /* 0x000fe20003f26270 */
[----:B------:R-:W-:Y:S01]  /*2f70*/  @!P4 IMAD.IADD R4, R4, 0x1, -R0 ;  /* 0x000000010404c824 */ /* 0x000fe200078e0a00 */
[----:B------:R-:W-:Y:S01]  /*2f80*/  ISETP.GE.AND P4, PT, R15, RZ, PT ;  /* 0x000000ff0f00720c */ /* 0x000fe20003f86270 */
[----:B------:R-:W-:Y:S01]  /*2f90*/  IMAD R15, R0, R11, R12 ;  /* 0x0000000b000f7224 */ /* 0x000fe200078e020c */
[----:B------:R-:W-:Y:S01]  /*2fa0*/  STL [R1+0xbc], R14 ;  /* 0x0000bc0e01007387 */ /* 0x000fe20000100800 */
[----:B0-----:R-:W-:Y:S01]  /*2fb0*/  IMAD.MOV.U32 R2, RZ, RZ, R6 ;  /* 0x000000ffff027224 */ /* 0x001fe200078e0006 */
[----:B------:R-:W-:Y:S01]  /*2fc0*/  LOP3.LUT R13, R10, 0xc4, RZ, 0xfc, !PT ;  /* 0x000000c40a0d7812 */ /* 0x000fe200078efcff */
[----:B------:R-:W-:Y:S01]  /*2fd0*/  @!P2 IMAD.IADD R3, R3, 0x1, -R0 ;  /* 0x000000010303a824 */ /* 0x000fe200078e0a00 */
[----:B------:R-:W-:Y:S01]  /*2fe0*/  ISETP.GT.U32.AND P2, PT, R0, R4, PT ;  /* 0x000000040000720c */ /* 0x000fe20003f44070 */
[----:B------:R-:W-:Y:S01]  /*2ff0*/  @!P0 IMAD.MOV R2, RZ, RZ, -R2 ;  /* 0x000000ffff028224 */ /* 0x000fe200078e0a02 */
[----:B------:R-:W-:Y:S01]  /*3000*/  LOP3.LUT R6, R10, 0xc2, RZ, 0xfc, !PT ;  /* 0x000000c20a067812 */ /* 0x000fe200078efcff */
[----:B------:R-:W-:Y:S01]  /*3010*/  IMAD.HI.U32 R9, R24, R8, RZ ;  /* 0x0000000818097227 */ /* 0x000fe200078e00ff */
[----:B------:R-:W-:-:S02]  /*3020*/  ISETP.GT.U32.AND P0, PT, R0, R3, PT ;  /* 0x000000030000720c */ /* 0x000fc40003f04070 */
[----:B------:R0:W-:Y:S01]  /*3030*/  STL [R1+0xcc], R2 ;  /* 0x0000cc0201007387 */ /* 0x0001e20000100800 */
[----:B------:R-:W-:Y:S01]  /*3040*/  IMAD.MOV R9, RZ, RZ, -R9 ;  /* 0x000000ffff097224 */ /* 0x000fe200078e0a09 */
[----:B------:R-:W-:-:S03]  /*3050*/  LOP3.LUT R12, R10, 0xbc, RZ, 0xfc, !PT ;  /* 0x000000bc0a0c7812 */ /* 0x000fc600078efcff */
[----:B------:R-:W-:Y:S01]  /*3060*/  IMAD R11, R0, R9, R8 ;  /* 0x00000009000b7224 */ /* 0x000fe200078e0208 */
[----:B------:R-:W-:Y:S01]  /*3070*/  IABS R8, R6 ;  /* 0x0000000600087213 */ /* 0x000fe20000000000 */
[--C-:B------:R-:W-:Y:S01]  /*3080*/  @!P2 IMAD.IADD R4, R4, 0x1, -R0.reuse ;  /* 0x000000010404a824 */ /* 0x100fe200078e0a00 */
[----:B------:R-:W-:Y:S01]  /*3090*/  ISETP.GE.AND P2, PT, R13, RZ, PT ;  /* 0x000000ff0d00720c */ /* 0x000fe20003f46270 */
[----:B0-----:R-:W-:Y:S01]  /*30a0*/  IMAD.MOV.U32 R2, RZ, RZ, R5 ;  /* 0x000000ffff027224 */ /* 0x001fe200078e0005 */
[----:B------:R-:W-:Y:S01]  /*30b0*/  IABS R13, R13 ;  /* 0x0000000d000d7213 */ /* 0x000fe20000000000 */
[----:B------:R-:W-:Y:S01]  /*30c0*/  @!P0 IMAD.IADD R3, R3, 0x1, -R0 ;  /* 0x0000000103038824 */ /* 0x000fe200078e0a00 */
[C---:B------:R-:W-:Y:S01]  /*30d0*/  ISETP.GT.U32.AND P0, PT, R0.reuse, R11, PT ;  /* 0x0000000b0000720c */ /* 0x040fe20003f04070 */
[----:B------:R-:W-:Y:S01]  /*30e0*/  @!P5 IMAD.MOV R2, RZ, RZ, -R2 ;  /* 0x000000ffff02d224 */ /* 0x000fe200078e0a02 */
[----:B------:R-:W-:Y:S01]  /*30f0*/  ISETP.GT.U32.AND P5, PT, R0, R15, PT ;  /* 0x0000000f0000720c */ /* 0x000fe20003fa4070 */
[----:B------:R-:W-:Y:S01]  /*3100*/  IMAD.HI.U32 R9, R24, R13, RZ ;  /* 0x0000000d18097227 */ /* 0x000fe200078e00ff */
[----:B------:R-:W-:-:S02]  /*3110*/  LOP3.LUT R5, R10, 0xc0, RZ, 0xfc, !PT ;  /* 0x000000c00a057812 */ /* 0x000fc400078efcff */
[----:B------:R0:W-:Y:S01]  /*3120*/  STL [R1+0x140], R2 ;  /* 0x0001400201007387 */ /* 0x0001e20000100800 */
[----:B------:R-:W-:Y:S01]  /*3130*/  IMAD.MOV R9, RZ, RZ, -R9 ;  /* 0x000000ffff097224 */ /* 0x000fe200078e0a09 */
[----:B------:R-:W-:Y:S02]  /*3140*/  IABS R7, R5 ;  /* 0x0000000500077213 */ /* 0x000fe40000000000 */
[----:B------:R-:W-:Y:S01]  /*3150*/  IABS R16, R12 ;  /* 0x0000000c00107213 */ /* 0x000fe20000000000 */
[C---:B------:R-:W-:Y:S02]  /*3160*/  IMAD R13, R0.reuse, R9, R13 ;  /* 0x00000009000d7224 */ /* 0x040fe400078e020d */
[--C-:B------:R-:W-:Y:S02]  /*3170*/  @!P0 IMAD.IADD R11, R11, 0x1, -R0.reuse ;  /* 0x000000010b0b8824 */ /* 0x100fe400078e0a00 */
[----:B------:R-:W-:Y:S02]  /*3180*/  @!P5 IMAD.IADD R15, R15, 0x1, -R0 ;  /* 0x000000010f0fd824 */ /* 0x000fe400078e0a00 */
[----:B0-----:R-:W-:Y:S01]  /*3190*/  IMAD.MOV.U32 R2, RZ, RZ, R4 ;  /* 0x000000ffff027224 */ /* 0x001fe200078e0004 */
[----:B------:R-:W-:Y:S01]  /*31a0*/  ISETP.GT.U32.AND P0, PT, R0, R11, PT ;  /* 0x0000000b0000720c */ /* 0x000fe20003f04070 */
[----:B------:R-:W-:Y:S01]  /*31b0*/  IMAD.HI.U32 R4, R24, R7, RZ ;  /* 0x0000000718047227 */ /* 0x000fe200078e00ff */
[----:B------:R-:W-:-:S03]  /*31c0*/  ISETP.GT.U32.AND P5, PT, R0, R15, PT ;  /* 0x0000000f0000720c */ /* 0x000fc60003fa4070 */
[----:B------:R-:W-:Y:S01]  /*31d0*/  @!P3 IMAD.MOV R2, RZ, RZ, -R2 ;  /* 0x000000ffff02b224 */ /* 0x000fe200078e0a02 */
[----:B------:R-:W-:Y:S01]  /*31e0*/  ISETP.GE.AND P3, PT, R6, RZ, PT ;  /* 0x000000ff0600720c */ /* 0x000fe20003f66270 */
[----:B------:R-:W-:-:S03]  /*31f0*/  IMAD.HI.U32 R6, R24, R8, RZ ;  /* 0x0000000818067227 */ /* 0x000fc600078e00ff */
[----:B------:R0:W-:Y:S01]  /*3200*/  STL [R1+0x14c], R2 ;  /* 0x00014c0201007387 */ /* 0x0001e20000100800 */
[----:B------:R-:W-:Y:S02]  /*3210*/  IMAD.MOV R4, RZ, RZ, -R4 ;  /* 0x000000ffff047224 */ /* 0x000fe400078e0a04 */
[----:B------:R-:W-:Y:S02]  /*3220*/  IMAD.MOV R6, RZ, RZ, -R6 ;  /* 0x000000ffff067224 */ /* 0x000fe400078e0a06 */
[----:B------:R-:W-:Y:S01]  /*3230*/  @!P5 IMAD.IADD R15, R15, 0x1, -R0 ;  /* 0x000000010f0fd824 */ /* 0x000fe200078e0a00 */
[C---:B------:R-:W-:Y:S01]  /*3240*/  ISETP.GT.U32.AND P5, PT, R0.reuse, R13, PT ;  /* 0x0000000d0000720c */ /* 0x040fe20003fa4070 */
[----:B------:R-:W-:Y:S01]  /*3250*/  IMAD R7, R0, R4, R7 ;  /* 0x0000000400077224 */ /* 0x000fe200078e0207 */
[----:B------:R-:W-:Y:S01]  /*3260*/  LOP3.LUT R4, R10, 0xb8, RZ, 0xfc, !PT ;  /* 0x000000b80a047812 */ /* 0x000fe200078efcff */
[----:B------:R-:W-:Y:S02]  /*3270*/  IMAD R8, R0, R6, R8 ;  /* 0x0000000600087224 */ /* 0x000fe400078e0208 */
[----:B0-----:R-:W-:Y:S01]  /*3280*/  IMAD.MOV.U32 R2, RZ, RZ, R3 ;  /* 0x000000ffff027224 */ /* 0x001fe200078e0003 */
[----:B------:R-:W-:Y:S01]  /*3290*/  LOP3.LUT R3, R10, 0xbe, RZ, 0xfc, !PT ;  /* 0x000000be0a037812 */ /* 0x000fe200078efcff */
[----:B------:R-:W-:Y:S01]  /*32a0*/  @!P0 IMAD.IADD R11, R11, 0x1, -R0 ;  /* 0x000000010b0b8824 */ /* 0x000fe200078e0a00 */
[----:B------:R-:W-:Y:S01]  /*32b0*/  ISETP.GT.U32.AND P0, PT, R0, R8, PT ;  /* 0x000000080000720c */ /* 0x000fe20003f04070 */
[----:B------:R-:W-:Y:S01]  /*32c0*/  @!P6 IMAD.MOV R2, RZ, RZ, -R2 ;  /* 0x000000ffff02e224 */ /* 0x000fe200078e0a02 */
[----:B------:R-:W-:-:S02]  /*32d0*/  IABS R6, R3 ;  /* 0x0000000300067213 */ /* 0x000fc40000000000 */
[----:B------:R-:W-:Y:S01]  /*32e0*/  ISETP.GE.AND P6, PT, R5, RZ, PT ;  /* 0x000000ff0500720c */ /* 0x000fe20003fc6270 */
[--C-:B------:R-:W-:Y:S01]  /*32f0*/  @!P5 IMAD.IADD R13, R13, 0x1, -R0.reuse ;  /* 0x000000010d0dd824 */ /* 0x100fe200078e0a00 */
[----:B------:R-:W-:Y:S01]  /*3300*/  ISETP.GT.U32.AND P5, PT, R0, R7, PT ;  /* 0x000000070000720c */ /* 0x000fe20003fa4070 */
[----:B------:R0:W-:Y:S01]  /*3310*/  STL [R1+0x150], R2 ;  /* 0x0001500201007387 */ /* 0x0001e20000100800 */
[----:B------:R-:W-:Y:S02]  /*3320*/  LOP3.LUT R5, R10, 0xba, RZ, 0xfc, !PT ;  /* 0x000000ba0a057812 */ /* 0x000fe400078efcff */
[----:B------:R-:W-:Y:S02]  /*3330*/  IABS R9, R4 ;  /* 0x0000000400097213 */ /* 0x000fe40000000000 */
[----:B------:R-:W-:Y:S01]  /*3340*/  IABS R14, R5 ;  /* 0x00000005000e7213 */ /* 0x000fe20000000000 */
[----:B------:R-:W-:Y:S02]  /*3350*/  @!P0 IMAD.IADD R8, R8, 0x1, -R0 ;  /* 0x0000000108088824 */ /* 0x000fe400078e0a00 */
[----:B0-----:R-:W-:-:S03]  /*3360*/  IMAD.MOV.U32 R2, RZ, RZ, R15 ;  /* 0x000000ffff027224 */ /* 0x001fc600078e000f */
[C---:B------:R-:W-:Y:S01]  /*3370*/  ISETP.GT.U32.AND P0, PT, R0.reuse, R8, PT ;  /* 0x000000080000720c */ /* 0x040fe20003f04070 */
[----:B------:R-:W-:Y:S02]  /*3380*/  IMAD.MOV.U32 R15, RZ, RZ, R16 ;  /* 0x000000ffff0f7224 */ /* 0x000fe400078e0010 */
[----:B------:R-:W-:Y:S01]  /*3390*/  @!P4 IMAD.MOV R2, RZ, RZ, -R2 ;  /* 0x000000ffff02c224 */ /* 0x000fe200078e0a02 */
[----:B------:R-:W-:Y:S01]  /*33a0*/  ISETP.GT.U32.AND P4, PT, R0, R13, PT ;  /* 0x0000000d0000720c */ /* 0x000fe20003f84070 */
[----:B------:R-:W-:-:S03]  /*33b0*/  IMAD.HI.U32 R16, R24, R6, RZ ;  /* 0x0000000618107227 */ /* 0x000fc600078e00ff */
[----:B------:R0:W-:Y:S01]  /*33c0*/  STL [R1+0x148], R2 ;  /* 0x0001480201007387 */ /* 0x0001e20000100800 */
[----:B------:R-:W-:Y:S02]  /*33d0*/  @!P5 IMAD.IADD R7, R7, 0x1, -R0 ;  /* 0x000000010707d824 */ /* 0x000fe400078e0a00 */
[----:B------:R-:W-:Y:S02]  /*33e0*/  IMAD.MOV R16, RZ, RZ, -R16 ;  /* 0x000000ffff107224 */ /* 0x000fe400078e0a10 */
[--C-:B------:R-:W-:Y:S01]  /*33f0*/  @!P0 IMAD.IADD R8, R8, 0x1, -R0.reuse ;  /* 0x0000000108088824 */ /* 0x100fe200078e0a00 */
[----:B------:R-:W-:Y:S02]  /*3400*/  ISETP.GT.U32.AND P5, PT, R0, R7, PT ;  /* 0x000000070000720c */ /* 0x000fe40003fa4070 */
[----:B------:R-:W-:Y:S01]  /*3410*/  ISETP.GE.AND P0, PT, R12, RZ, PT ;  /* 0x000000ff0c00720c */ /* 0x000fe20003f06270 */
[----:B------:R-:W-:Y:S02]  /*3420*/  @!P4 IMAD.IADD R13, R13, 0x1, -R0 ;  /* 0x000000010d0dc824 */ /* 0x000fe400078e0a00 */
[----:B0-----:R-:W-:-:S02]  /*3430*/  IMAD.MOV.U32 R2, RZ, RZ, R11 ;  /* 0x000000ffff027224 */ /* 0x001fc400078e000b */
[----:B------:R-:W-:-:S04]  /*3440*/  IMAD.HI.U32 R11, R24, R9, RZ ;  /* 0x00000009180b7227 */ /* 0x000fc800078e00ff */
[----:B------:R-:W-:Y:S01]  /*3450*/  @!P1 IMAD.MOV R2, RZ, RZ, -R2 ;  /* 0x000000ffff029224 */ /* 0x000fe200078e0a02 */
[----:B------:R-:W-:Y:S01]  /*3460*/  ISETP.GE.AND P1, PT, R3, RZ, PT ;  /* 0x000000ff0300720c */ /* 0x000fe20003f26270 */
[----:B------:R-:W-:Y:S02]  /*3470*/  IMAD R3, R0, R16, R6 ;  /* 0x0000001000037224 */ /* 0x000fe400078e0206 */
[----:B------:R-:W-:Y:S01]  /*3480*/  IMAD.HI.U32 R6, R24, R14, RZ ;  /* 0x0000000e18067227 */ /* 0x000fe200078e00ff */
[----:B------:R0:W-:Y:S02]  /*3490*/  STL [R1+0x144], R2 ;  /* 0x0001440201007387 */ /* 0x0001e40000100800 */
[----:B------:R-:W-:Y:S01]  /*34a0*/  ISETP.GT.U32.AND P4, PT, R0, R3, PT ;  /* 0x000000030000720c */ /* 0x000fe20003f84070 */
[----:B------:R-:W-:-:S04]  /*34b0*/  IMAD.HI.U32 R16, R24, R15, RZ ;  /* 0x0000000f18107227 */ /* 0x000fc800078e00ff */
[----:B------:R-:W-:Y:S02]  /*34c0*/  IMAD.MOV R6, RZ, RZ, -R6 ;  /* 0x000000ffff067224 */ /* 0x000fe400078e0a06 */
[----:B------:R-:W-:Y:S02]  /*34d0*/  IMAD.MOV R16, RZ, RZ, -R16 ;  /* 0x000000ffff107224 */ /* 0x000fe400078e0a10 */
[----:B0-----:R-:W-:Y:S02]  /*34e0*/  IMAD.MOV.U32 R2, RZ, RZ, R13 ;  /* 0x000000ffff027224 */ /* 0x001fe400078e000d */
[----:B------:R-:W-:Y:S02]  /*34f0*/  IMAD.MOV R11, RZ, RZ, -R11 ;  /* 0x000000ffff0b7224 */ /* 0x000fe400078e0a0b */
[----:B------:R-:W-:Y:S02]  /*3500*/  @!P2 IMAD.MOV R2, RZ, RZ, -R2 ;  /* 0x000000ffff02a224 */ /* 0x000fe400078e0a02 */
[----:B------:R-:W-:Y:S01]  /*3510*/  IMAD R14, R0, R6, R14 ;  /* 0x00000006000e7224 */ /* 0x000fe200078e020e */
[----:B------:R-:W-:Y:S01]  /*3520*/  LOP3.LUT R6, R10, 0xb6, RZ, 0xfc, !PT ;  /* 0x000000b60a067812 */ /* 0x000fe200078efcff */
[--C-:B------:R-:W-:Y:S01]  /*3530*/  @!P5 IMAD.IADD R7, R7, 0x1, -R0.reuse ;  /* 0x000000010707d824 */ /* 0x100fe200078e0a00 */
[----:B------:R0:W-:Y:S01]  /*3540*/  STL [R1+0x12c], R2 ;  /* 0x00012c0201007387 */ /* 0x0001e20000100800 */
[C---:B------:R-:W-:Y:S01]  /*3550*/  IMAD R12, R0.reuse, R16, R15 ;  /* 0x00000010000c7224 */ /* 0x040fe200078e020f */
[C---:B------:R-:W-:Y:S01]  /*3560*/  ISETP.GT.U32.AND P5, PT, R0.reuse, R14, PT ;  /* 0x0000000e0000720c */ /* 0x040fe20003fa4070 */
[C---:B------:R-:W-:Y:S01]  /*3570*/  IMAD R9, R0.reuse, R11, R9 ;  /* 0x0000000b00097224 */ /* 0x040fe200078e0209 */
[----:B------:R-:W-:Y:S01]  /*3580*/  IABS R13, R6 ;  /* 0x00000006000d7213 */ /* 0x000fe20000000000 */
[----:B------:R-:W-:Y:S01]  /*3590*/  @!P4 IMAD.IADD R3, R3, 0x1, -R0 ;  /* 0x000000010303c824 */ /* 0x000fe200078e0a00 */
[C---:B------:R-:W-:Y:S01]  /*35a0*/  ISETP.GT.U32.AND P4, PT, R0.reuse, R12, PT ;  /* 0x0000000c0000720c */ /* 0x040fe20003f84070 */
[----:B------:R-:W-:Y:S01]  /*35b0*/  @!P3 IMAD.MOV R8, RZ, RZ, -R8 ;  /* 0x000000ffff08b224 */ /* 0x000fe200078e0a08 */
[----:B------:R-:W-:Y:S01]  /*35c0*/  ISETP.GE.AND P3, PT, R5, RZ, PT ;  /* 0x000000ff0500720c */ /* 0x000fe20003f66270 */
[----:B0-----:R-:W-:Y:S01]  /*35d0*/  IMAD.MOV.U32 R2, RZ, RZ, R7 ;  /* 0x000000ffff027224 */ /* 0x001fe200078e0007 */
[----:B------:R-:W-:-:S02]  /*35e0*/  ISETP.GT.U32.AND P2, PT, R0, R3, PT ;  /* 0x000000030000720c */ /* 0x000fc40003f44070 */
[----:B------:R0:W-:Y:S01]  /*35f0*/  STL [R1+0x134], R8 ;  /* 0x0001340801007387 */ /* 0x0001e20000100800 */
[----:B------:R-:W-:Y:S01]  /*3600*/  LOP3.LUT R5, R10, 0xb4, RZ, 0xfc, !PT ;  /* 0x000000b40a057812 */ /* 0x000fe200078efcff */
[----:B------:R-:W-:Y:S01]  /*3610*/  @!P6 IMAD.MOV R2, RZ, RZ, -R2 ;  /* 0x000000ffff02e224 */ /* 0x000fe200078e0a02 */
[----:B------:R-:W-:Y:S01]  /*3620*/  ISETP.GT.U32.AND P6, PT, R0, R9, PT ;  /* 0x000000090000720c */ /* 0x000fe20003fc4070 */
[--C-:B------:R-:W-:Y:S01]  /*3630*/  @!P5 IMAD.IADD R14, R14, 0x1, -R0.reuse ;  /* 0x000000010e0ed824 */ /* 0x100fe200078e0a00 */
[----:B------:R-:W-:Y:S01]  /*3640*/  LOP3.LUT R11, R10, 0xae, RZ, 0xfc, !PT ;  /* 0x000000ae0a0b7812 */ /* 0x000fe200078efcff */
[----:B------:R-:W-:Y:S01]  /*3650*/  IMAD.HI.U32 R7, R24, R13, RZ ;  /* 0x0000000d18077227 */ /* 0x000fe200078e00ff */
[----:B------:R1:W-:Y:S02]  /*3660*/  STL [R1+0x138], R2 ;  /* 0x0001380201007387 */ /* 0x0003e40000100800 */
[----:B------:R-:W-:Y:S01]  /*3670*/  IABS R15, R11 ;  /* 0x0000000b000f7213 */ /* 0x000fe20000000000 */
[--C-:B------:R-:W-:Y:S01]  /*3680*/  @!P4 IMAD.IADD R12, R12, 0x1, -R0.reuse ;  /* 0x000000010c0cc824 */ /* 0x100fe200078e0a00 */
[----:B0-----:R-:W-:Y:S01]  /*3690*/  IABS R8, R5 ;  /* 0x0000000500087213 */ /* 0x001fe20000000000 */
[--C-:B------:R-:W-:Y:S01]  /*36a0*/  @!P2 IMAD.IADD R3, R3, 0x1, -R0.reuse ;  /* 0x000000010303a824 */ /* 0x100fe200078e0a00 */
[----:B------:R-:W-:Y:S01]  /*36b0*/  ISETP.GE.AND P4, PT, R6, RZ, PT ;  /* 0x000000ff0600720c */ /* 0x000fe20003f86270 */
[----:B------:R-:W-:Y:S01]  /*36c0*/  IMAD.MOV R7, RZ, RZ, -R7 ;  /* 0x000000ffff077224 */ /* 0x000fe200078e0a07 */
[C---:B------:R-:W-:Y:S01]  /*36d0*/  ISETP.GT.U32.AND P5, PT, R0.reuse, R12, PT ;  /* 0x0000000c0000720c */ /* 0x040fe20003fa4070 */
[----:B------:R-:W-:Y:S01]  /*36e0*/  @!P6 IMAD.IADD R9, R9, 0x1, -R0 ;  /* 0x000000010909e824 */ /* 0x000fe200078e0a00 */
[----:B------:R-:W-:Y:S01]  /*36f0*/  ISETP.GT.U32.AND P6, PT, R0, R14, PT ;  /* 0x0000000e0000720c */ /* 0x000fe20003fc4070 */
[----:B------:R-:W-:Y:S01]  /*3700*/  IMAD.HI.U32 R6, R24, R8, RZ ;  /* 0x0000000818067227 */ /* 0x000fe200078e00ff */
[----:B------:R-:W-:-:S02]  /*3710*/  ISETP.GE.AND P2, PT, R4, RZ, PT ;  /* 0x000000ff0400720c */ /* 0x000fc40003f46270 */
[C---:B------:R-:W-:Y:S01]  /*3720*/  LOP3.LUT R4, R10.reuse, 0xb2, RZ, 0xfc, !PT ;  /* 0x000000b20a047812 */ /* 0x040fe200078efcff */
[----:B------:R-:W-:Y:S02]  /*3730*/  IMAD.MOV R6, RZ, RZ, -R6 ;  /* 0x000000ffff067224 */ /* 0x000fe400078e0a06 */
[----:B-1----:R-:W-:Y:S01]  /*3740*/  IMAD.MOV.U32 R2, RZ, RZ, R3 ;  /* 0x000000ffff027224 */ /* 0x002fe200078e0003 */
[----:B------:R-:W-:Y:S01]  /*3750*/  LOP3.LUT R3, R10, 0xb0, RZ, 0xfc, !PT ;  /* 0x000000b00a037812 */ /* 0x000fe200078efcff */
[C---:B------:R-:W-:Y:S02]  /*3760*/  IMAD R8, R0.reuse, R6, R8 ;  /* 0x0000000600087224 */ /* 0x040fe400078e0208 */
[C---:B------:R-:W-:Y:S01]  /*3770*/  IMAD R13, R0.reuse, R7, R13 ;  /* 0x00000007000d7224 */ /* 0x040fe200078e020d */
[----:B------:R-:W-:Y:S01]  /*3780*/  IABS R6, R3 ;  /* 0x0000000300067213 */ /* 0x000fe20000000000 */
[----:B------:R-:W-:Y:S01]  /*3790*/  @!P1 IMAD.MOV R2, RZ, RZ, -R2 ;  /* 0x000000ffff029224 */ /* 0x000fe200078e0a02 */
[----:B------:R-:W-:Y:S01]  /*37a0*/  ISETP.GT.U32.AND P1, PT, R0, R9, PT ;  /* 0x000000090000720c */ /* 0x000fe20003f24070 */
[--C-:B------:R-:W-:Y:S01]  /*37b0*/  @!P6 IMAD.IADD R14, R14, 0x1, -R0.reuse ;  /* 0x000000010e0ee824 */ /* 0x100fe200078e0a00 */
[----:B------:R-:W-:Y:S01]  /*37c0*/  ISETP.GT.U32.AND P6, PT, R0, R8, PT ;  /* 0x000000080000720c */ /* 0x000fe20003fc4070 */
[----:B------:R-:W-:Y:S01]  /*37d0*/  @!P5 IMAD.IADD R12, R12, 0x1, -R0 ;  /* 0x000000010c0cd824 */ /* 0x000fe200078e0a00 */
[----:B------:R-:W-:Y:S01]  /*37e0*/  ISETP.GT.U32.AND P5, PT, R0, R13, PT ;  /* 0x0000000d0000720c */ /* 0x000fe20003fa4070 */
[----:B------:R0:W-:Y:S01]  /*37f0*/  STL [R1+0x13c], R2 ;  /* 0x00013c0201007387 */ /* 0x0001e20000100800 */
[----:B------:R-:W-:Y:S01]  /*3800*/  IMAD.HI.U32 R16, R24, R6, RZ ;  /* 0x0000000618107227 */ /* 0x000fe200078e00ff */
[----:B------:R-:W-:-:S03]  /*3810*/  IABS R7, R4 ;  /* 0x0000000400077213 */ /* 0x000fc60000000000 */
[----:B------:R-:W-:-:S03]  /*3820*/  @!P3 IMAD.MOV R14, RZ, RZ, -R14 ;  /* 0x000000ffff0eb224 */ /* 0x000fc600078e0a0e */
[----:B------:R-:W-:Y:S01]  /*3830*/  @!P1 IMAD.IADD R9, R9, 0x1, -R0 ;  /* 0x0000000109099824 */ /* 0x000fe200078e0a00 */
[----:B------:R-:W-:Y:S01]  /*3840*/  ISETP.GE.AND P1, PT, R5, RZ, PT ;  /* 0x000000ff0500720c */ /* 0x000fe20003f26270 */
[----:B0-----:R-:W-:Y:S02]  /*3850*/  IMAD.MOV.U32 R2, RZ, RZ, R12 ;  /* 0x000000ffff027224 */ /* 0x001fe400078e000c */
[--C-:B------:R-:W-:Y:S02]  /*3860*/  @!P6 IMAD.IADD R8, R8, 0x1, -R0.reuse ;  /* 0x000000010808e824 */ /* 0x100fe400078e0a00 */
[----:B------:R-:W-:Y:S02]  /*3870*/  IMAD.MOV.U32 R5, RZ, RZ, R15 ;  /* 0x000000ffff057224 */ /* 0x000fe400078e000f */
[----:B------:R-:W-:Y:S01]  /*3880*/  @!P5 IMAD.IADD R13, R13, 0x1, -R0 ;  /* 0x000000010d0dd824 */ /* 0x000fe200078e0a00 */
[----:B------:R-:W-:Y:S01]  /*3890*/  ISETP.GE.AND P5, PT, R4, RZ, PT ;  /* 0x000000ff0400720c */ /* 0x000fe20003fa6270 */
[----:B------:R-:W-:Y:S01]  /*38a0*/  @!P0 IMAD.MOV R2, RZ, RZ, -R2 ;  /* 0x000000ffff028224 */ /* 0x000fe200078e0a02 */
[----:B------:R-:W-:Y:S01]  /*38b0*/  ISETP.GT.U32.AND P6, PT, R0, R8, PT ;  /* 0x000000080000720c */ /* 0x000fe20003fc4070 */
[----:B------:R-:W-:Y:S01]  /*38c0*/  IMAD.HI.U32 R4, R24, R5, RZ ;  /* 0x0000000518047227 */ /* 0x000fe200078e00ff */
[----:B------:R-:W-:-:S02]  /*38d0*/  ISETP.GT.U32.AND P0, PT, R0, R13, PT ;  /* 0x0000000d0000720c */ /* 0x000fc40003f04070 */
[----:B------:R0:W-:Y:S01]  /*38e0*/  STL [R1+0x130], R2 ;  /* 0x0001300201007387 */ /* 0x0001e20000100800 */
[----:B------:R-:W-:Y:S01]  /*38f0*/  IMAD.MOV R12, RZ, RZ, -R16 ;  /* 0x000000ffff0c7224 */ /* 0x000fe200078e0a10 */
[----:B------:R-:W-:Y:S01]  /*3900*/  LOP3.LUT R16, R10, 0xac, RZ, 0xfc, !PT ;  /* 0x000000ac0a107812 */ /* 0x000fe200078efcff */
[----:B------:R-:W-:Y:S01]  /*3910*/  IMAD.MOV R4, RZ, RZ, -R4 ;  /* 0x000000ffff047224 */ /* 0x000fe200078e0a04 */
[----:B------:R1:W-:Y:S01]  /*3920*/  STL [R1+0x120], R14 ;  /* 0x0001200e01007387 */ /* 0x0003e20000100800 */
[C---:B------:R-:W-:Y:S02]  /*3930*/  IMAD R6, R0.reuse, R12, R6 ;  /* 0x0000000c00067224 */ /* 0x040fe400078e0206 */
[----:B------:R-:W-:Y:S01]  /*3940*/  IMAD R5, R0, R4, R5 ;  /* 0x0000000400057224 */ /* 0x000fe200078e0205 */
[----:B------:R-:W-:Y:S01]  /*3950*/  IABS R4, R16 ;  /* 0x0000001000047213 */ /* 0x000fe20000000000 */
[----:B------:R-:W-:Y:S02]  /*3960*/  @!P6 IMAD.IADD R8, R8, 0x1, -R0 ;  /* 0x000000010808e824 */ /* 0x000fe400078e0a00 */
[----:B0-----:R-:W-:Y:S01]  /*3970*/  IMAD.MOV.U32 R2, RZ, RZ, R9 ;  /* 0x000000ffff027224 */ /* 0x001fe200078e0009 */
[----:B------:R-:W-:Y:S01]  /*3980*/  ISETP.GT.U32.AND P6, PT, R0, R5, PT ;  /* 0x000000050000720c */ /* 0x000fe20003fc4070 */
[----:B------:R-:W-:Y:S01]  /*3990*/  IMAD.HI.U32 R15, R24, R7, RZ ;  /* 0x00000007180f7227 */ /* 0x000fe200078e00ff */
[----:B------:R-:W-:-:S03]  /*39a0*/  LOP3.LUT R9, R10, 0xaa, RZ, 0xfc, !PT ;  /* 0x000000aa0a097812 */ /* 0x000fc600078efcff */
[----:B------:R-:W-:Y:S01]  /*39b0*/  @!P2 IMAD.MOV R2, RZ, RZ, -R2 ;  /* 0x000000ffff02a224 */ /* 0x000fe200078e0a02 */
[C---:B------:R-:W-:Y:S01]  /*39c0*/  ISETP.GT.U32.AND P2, PT, R0.reuse, R6, PT ;  /* 0x000000060000720c */ /* 0x040fe20003f44070 */
[----:B------:R-:W-:Y:S02]  /*39d0*/  IMAD.MOV R15, RZ, RZ, -R15 ;  /* 0x000000ffff0f7224 */ /* 0x000fe400078e0a0f */
[--C-:B------:R-:W-:Y:S01]  /*39e0*/  @!P0 IMAD.IADD R13, R13, 0x1, -R0.reuse ;  /* 0x000000010d0d8824 */ /* 0x100fe200078e0a00 */
[----:B------:R-:W-:Y:S01]  /*39f0*/  ISETP.GE.AND P0, PT, R3, RZ, PT ;  /* 0x000000ff0300720c */ /* 0x000fe20003f06270 */
[----:B------:R-:W-:Y:S01]  /*3a00*/  IMAD R7, R0, R15, R7 ;  /* 0x0000000f00077224 */ /* 0x000fe200078e0207 */
[----:B------:R-:W-:Y:S01]  /*3a10*/  IABS R3, R9 ;  /* 0x0000000900037213 */ /* 0x000fe20000000000 */
[----:B------:R-:W-:Y:S01]  /*3a20*/  @!P6 IMAD.IADD R5, R5, 0x1, -R0 ;  /* 0x000000010505e824 */ /* 0x000fe200078e0a00 */
[----:B------:R0:W-:Y:S01]  /*3a30*/  STL [R1+0x124], R2 ;  /* 0x0001240201007387 */ /* 0x0001e20000100800 */
[----:B------:R-:W-:Y:S01]  /*3a40*/  IMAD.HI.U32 R12, R24, R4, RZ ;  /* 0x00000004180c7227 */ /* 0x000fe200078e00ff */
[----:B------:R-:W-:-:S03]  /*3a50*/  ISETP.GT.U32.AND P3, PT, R0, R7, PT ;  /* 0x000000070000720c */ /* 0x000fc60003f64070 */
[----:B------:R-:W-:Y:S02]  /*3a60*/  @!P2 IMAD.IADD R6, R6, 0x1, -R0 ;  /* 0x000000010606a824 */ /* 0x000fe400078e0a00 */
[----:B-1----:R-:W-:-:S03]  /*3a70*/  IMAD.HI.U32 R14, R24, R3, RZ ;  /* 0x00000003180e7227 */ /* 0x002fc600078e00ff */
[C---:B------:R-:W-:Y:S01]  /*3a80*/  ISETP.GT.U32.AND P6, PT, R0.reuse, R6, PT ;  /* 0x000000060000720c */ /* 0x040fe20003fc4070 */
[----:B------:R-:W-:Y:S02]  /*3a90*/  IMAD.MOV R14, RZ, RZ, -R14 ;  /* 0x000000ffff0e7224 */ /* 0x000fe400078e0a0e */
[----:B0-----:R-:W-:Y:S02]  /*3aa0*/  IMAD.MOV.U32 R2, RZ, RZ, R13 ;  /* 0x000000ffff027224 */ /* 0x001fe400078e000d */
[----:B------:R-:W-:Y:S01]  /*3ab0*/  IMAD R3, R0, R14, R3 ;  /* 0x0000000e00037224 */ /* 0x000fe200078e0203 */
[C---:B------:R-:W-:Y:S01]  /*3ac0*/  LOP3.LUT R14, R10.reuse, 0xa4, RZ, 0xfc, !PT ;  /* 0x000000a40a0e7812 */ /* 0x040fe200078efcff */
[----:B------:R-:W-:Y:S01]  /*3ad0*/  @!P3 IMAD.IADD R7, R7, 0x1, -R0 ;  /* 0x000000010707b824 */ /* 0x000fe200078e0a00 */
[----:B------:R-:W-:Y:S01]  /*3ae0*/  ISETP.GE.AND P3, PT, R11, RZ, PT ;  /* 0x000000ff0b00720c */ /* 0x000fe20003f66270 */
[----:B------:R-:W-:Y:S01]  /*3af0*/  IMAD.MOV R12, RZ, RZ, -R12 ;  /* 0x000000ffff0c7224 */ /* 0x000fe200078e0a0c */
[----:B------:R-:W-:Y:S01]  /*3b00*/  LOP3.LUT R11, R10, 0xa8, RZ, 0xfc, !PT ;  /* 0x000000a80a0b7812 */ /* 0x000fe200078efcff */
[----:B------:R-:W-:Y:S01]  /*3b10*/  @!P4 IMAD.MOV R2, RZ, RZ, -R2 ;  /* 0x000000ffff02c224 */ /* 0x000fe200078e0a02 */
[----:B------:R-:W-:Y:S01]  /*3b20*/  ISETP.GT.U32.AND P2, PT, R0, R7, PT ;  /* 0x000000070000720c */ /* 0x000fe20003f44070 */
[----:B------:R-:W-:Y:S01]  /*3b30*/  @!P6 IMAD.IADD R6, R6, 0x1, -R0 ;  /* 0x000000010606e824 */ /* 0x000fe200078e0a00 */
[C---:B------:R-:W-:Y:S01]  /*3b40*/  ISETP.GT.U32.AND P6, PT, R0.reuse, R3, PT ;  /* 0x000000030000720c */ /* 0x040fe20003fc4070 */
[C---:B------:R-:W-:Y:S01]  /*3b50*/  IMAD R4, R0.reuse, R12, R4 ;  /* 0x0000000c00047224 */ /* 0x040fe200078e0204 */
[----:B------:R-:W-:Y:S01]  /*3b60*/  ISETP.GT.U32.AND P4, PT, R0, R5, PT ;  /* 0x000000050000720c */ /* 0x000fe20003f84070 */
[----:B------:R0:W-:Y:S01]  /*3b70*/  STL [R1+0x128], R2 ;  /* 0x0001280201007387 */ /* 0x0001e20000100800 */
[----:B------:R-:W-:Y:S01]  /*3b80*/  LOP3.LUT R12, R10, 0xa6, RZ, 0xfc, !PT ;  /* 0x000000a60a0c7812 */ /* 0x000fe200078efcff */
[----:B------:R-:W-:Y:S01]  /*3b90*/  @!P0 IMAD.MOV R6, RZ, RZ, -R6 ;  /* 0x000000ffff068224 */ /* 0x000fe200078e0a06 */
[----:B------:R-:W-:-:S02]  /*3ba0*/  IABS R13, R11 ;  /* 0x0000000b000d7213 */ /* 0x000fc40000000000 */
[----:B------:R-:W-:Y:S02]  /*3bb0*/  IABS R15, R12 ;  /* 0x0000000c000f7213 */ /* 0x000fe40000000000 */
[----:B------:R-:W-:Y:S01]  /*3bc0*/  ISETP.GE.AND P0, PT, R11, RZ, PT ;  /* 0x000000ff0b00720c */ /* 0x000fe20003f06270 */
[----:B------:R-:W-:Y:S01]  /*3bd0*/  IMAD.HI.U32 R17, R24, R13, RZ ;  /* 0x0000000d18117227 */ /* 0x000fe200078e00ff */
[----:B------:R-:W-:-:S03]  /*3be0*/  LOP3.LUT R11, R10, 0x9e, RZ, 0xfc, !PT ;  /* 0x0000009e0a0b7812 */ /* 0x000fc600078efcff */
[--C-:B------:R-:W-:Y:S02]  /*3bf0*/  @!P6 IMAD.IADD R3, R3, 0x1, -R0.reuse ;  /* 0x000000010303e824 */ /* 0x100fe400078e0a00 */
[----:B------:R-:W-:Y:S01]  /*3c00*/  @!P2 IMAD.IADD R7, R7, 0x1, -R0 ;  /* 0x000000010707a824 */ /* 0x000fe200078e0a00 */
[----:B------:R-:W-:Y:S01]  /*3c10*/  ISETP.GT.U32.AND P2, PT, R0, R4, PT ;  /* 0x000000040000720c */ /* 0x000fe20003f44070 */
[----:B------:R-:W-:Y:S01]  /*3c20*/  IMAD.HI.U32 R18, R24, R15, RZ ;  /* 0x0000000f18127227 */ /* 0x000fe200078e00ff */
[----:B------:R-:W-:-:S03]  /*3c30*/  ISETP.GT.U32.AND P6, PT, R0, R3, PT ;  /* 0x000000030000720c */ /* 0x000fc60003fc4070 */
[----:B------:R-:W-:Y:S01]  /*3c40*/  @!P4 IMAD.IADD R5, R5, 0x1, -R0 ;  /* 0x000000010505c824 */ /* 0x000fe200078e0a00 */
[----:B------:R-:W-:Y:S01]  /*3c50*/  ISETP.GE.AND P4, PT, R16, RZ, PT ;  /* 0x000000ff1000720c */ /* 0x000fe20003f86270 */
[----:B------:R-:W-:Y:S01]  /*3c60*/  IMAD.MOV R16, RZ, RZ, -R17 ;  /* 0x000000ffff107224 */ /* 0x000fe200078e0a11 */
[----:B------:R-:W-:Y:S01]  /*3c70*/  IABS R17, R14 ;  /* 0x0000000e00117213 */ /* 0x000fe20000000000 */
[----:B------:R-:W-:Y:S02]  /*3c80*/  IMAD.MOV R18, RZ, RZ, -R18 ;  /* 0x000000ffff127224 */ /* 0x000fe400078e0a12 */
[----:B------:R-:W-:Y:S01]  /*3c90*/  IMAD R13, R0, R16, R13 ;  /* 0x00000010000d7224 */ /* 0x000fe200078e020d */
[----:B------:R-:W-:Y:S01]  /*3ca0*/  LOP3.LUT R16, R10, 0x82, RZ, 0xfc, !PT ;  /* 0x000000820a107812 */ /* 0x000fe200078efcff */
[----:B0-----:R-:W-:Y:S02]  /*3cb0*/  IMAD.MOV.U32 R2, RZ, RZ, R8 ;  /* 0x000000ffff027224 */ /* 0x001fe400078e0008 */
[----:B------:R-:W-:Y:S01]  /*3cc0*/  IMAD R15, R0, R18, R15 ;  /* 0x00000012000f7224 */ /* 0x000fe200078e020f */
[----:B------:R-:W-:Y:S01]  /*3cd0*/  LOP3.LUT R18, R10, 0x7e, RZ, 0xfc, !PT ;  /* 0x0000007e0a127812 */ /* 0x000fe200078efcff */
[----:B------:R-:W-:-:S02]  /*3ce0*/  @!P1 IMAD.MOV R2, RZ, RZ, -R2 ;  /* 0x000000ffff029224 */ /* 0x000fc400078e0a02 */
[----:B------:R-:W-:Y:S01]  /*3cf0*/  @!P5 IMAD.MOV R7, RZ, RZ, -R7 ;  /* 0x000000ffff07d224 */ /* 0x000fe200078e0a07 */
[C---:B------:R-:W-:Y:S01]  /*3d00*/  ISETP.GT.U32.AND P5, PT, R0.reuse, R13, PT ;  /* 0x0000000d0000720c */ /* 0x040fe20003fa4070 */
[--C-:B------:R-:W-:Y:S01]  /*3d10*/  @!P6 IMAD.IADD R3, R3, 0x1, -R0.reuse ;  /* 0x000000010303e824 */ /* 0x100fe200078e0a00 */
[----:B------:R-:W-:Y:S01]  /*3d20*/  ISETP.GT.U32.AND P6, PT, R0, R15, PT ;  /* 0x0000000f0000720c */ /* 0x000fe20003fc4070 */
[----:B------:R-:W-:Y:S01]  /*3d30*/  @!P2 IMAD.IADD R4, R4, 0x1, -R0 ;  /* 0x000000010404a824 */ /* 0x000fe200078e0a00 */
[----:B------:R0:W-:Y:S01]  /*3d40*/  STL [R1+0x11c], R2 ;  /* 0x00011c0201007387 */ /* 0x0001e20000100800 */
[----:B------:R-:W-:-:S03]  /*3d50*/  ISETP.GE.AND P2, PT, R9, RZ, PT ;  /* 0x000000ff0900720c */ /* 0x000fc60003f46270 */
[----:B------:R-:W-:Y:S01]  /*3d60*/  STL [R1+0x118], R7 ;  /* 0x0001180701007387 */ /* 0x000fe20000100800 */
[----:B------:R-:W-:-:S03]  /*3d70*/  ISETP.GT.U32.AND P1, PT, R0, R4, PT ;  /* 0x000000040000720c */ /* 0x000fc60003f24070 */
[----:B------:R1:W-:Y:S01]  /*3d80*/  STL [R1+0x114], R6 ;  /* 0x0001140601007387 */ /* 0x0003e20000100800 */
[--C-:B------:R-:W-:Y:S02]  /*3d90*/  @!P5 IMAD.IADD R13, R13, 0x1, -R0.reuse ;  /* 0x000000010d0dd824 */ /* 0x100fe400078e0a00 */
[----:B0-----:R-:W-:Y:S01]  /*3da0*/  IMAD.MOV.U32 R2, RZ, RZ, R5 ;  /* 0x000000ffff027224 */ /* 0x001fe200078e0005 */
[----:B------:R-:W-:Y:S01]  /*3db0*/  LOP3.LUT R5, R10, 0xa2, RZ, 0xfc, !PT ;  /* 0x000000a20a057812 */ /* 0x000fe200078efcff */
[----:B------:R-:W-:Y:S01]  /*3dc0*/  @!P6 IMAD.IADD R15, R15, 0x1, -R0 ;  /* 0x000000010f0fe824 */ /* 0x000fe200078e0a00 */
[----:B------:R-:W-:Y:S01]  /*3dd0*/  ISETP.GT.U32.AND P5, PT, R0, R13, PT ;  /* 0x0000000d0000720c */ /* 0x000fe20003fa4070 */
[----:B------:R-:W-:Y:S01]  /*3de0*/  @!P3 IMAD.MOV R2, RZ, RZ, -R2 ;  /* 0x000000ffff02b224 */ /* 0x000fe200078e0a02 */
[----:B------:R-:W-:Y:S01]  /*3df0*/  IABS R8, R5 ;  /* 0x0000000500087213 */ /* 0x000fe20000000000 */
[----:B-1----:R-:W-:Y:S01]  /*3e00*/  IMAD.HI.U32 R6, R24, R17, RZ ;  /* 0x0000001118067227 */ /* 0x002fe200078e00ff */
[----:B------:R-:W-:-:S02]  /*3e10*/  ISETP.GT.U32.AND P6, PT, R0, R15, PT ;  /* 0x0000000f0000720c */ /* 0x000fc40003fc4070 */
[----:B------:R0:W-:Y:S01]  /*3e20*/  STL [R1+0x10c], R2 ;  /* 0x00010c0201007387 */ /* 0x0001e20000100800 */
[----:B------:R-:W-:Y:S01]  /*3e30*/  ISETP.GE.AND P3, PT, R12, RZ, PT ;  /* 0x000000ff0c00720c */ /* 0x000fe20003f66270 */
[----:B------:R-:W-:Y:S02]  /*3e40*/  IMAD.MOV R6, RZ, RZ, -R6 ;  /* 0x000000ffff067224 */ /* 0x000fe400078e0a06 */
[----:B------:R-:W-:Y:S01]  /*3e50*/  @!P1 IMAD.IADD R4, R4, 0x1, -R0 ;  /* 0x0000000104049824 */ /* 0x000fe200078e0a00 */
[----:B------:R-:W-:Y:S01]  /*3e60*/  ISETP.GE.AND P1, PT, R14, RZ, PT ;  /* 0x000000ff0e00720c */ /* 0x000fe20003f26270 */
[----:B------:R-:W-:Y:S01]  /*3e70*/  IMAD R6, R0, R6, R17 ;  /* 0x0000000600067224 */ /* 0x000fe200078e0211 */
[----:B------:R-:W-:Y:S01]  /*3e80*/  IABS R17, R18 ;  /* 0x0000001200117213 */ /* 0x000fe20000000000 */
[----:B------:R-:W-:Y:S01]  /*3e90*/  IMAD.MOV.U32 R7, RZ, RZ, R4 ;  /* 0x000000ffff077224 */ /* 0x000fe200078e0004 */
[----:B------:R-:W-:Y:S01]  /*3ea0*/  LOP3.LUT R4, R10, 0xa0, RZ, 0xfc, !PT ;  /* 0x000000a00a047812 */ /* 0x000fe200078efcff */
[----:B0-----:R-:W-:-:S02]  /*3eb0*/  IMAD.MOV.U32 R2, RZ, RZ, R3 ;  /* 0x000000ffff027224 */ /* 0x001fc400078e0003 */
[----:B------:R-:W-:-:S04]  /*3ec0*/  IMAD.HI.U32 R3, R24, R8, RZ ;  /* 0x0000000818037227 */ /* 0x000fc800078e00ff */
[----:B------:R-:W-:Y:S01]  /*3ed0*/  @!P2 IMAD.MOV R2, RZ, RZ, -R2 ;  /* 0x000000ffff02a224 */ /* 0x000fe200078e0a02 */
[C---:B------:R-:W-:Y:S01]  /*3ee0*/  ISETP.GT.U32.AND P2, PT, R0.reuse, R6, PT ;  /* 0x000000060000720c */ /* 0x040fe20003f44070 */
[----:B------:R-:W-:Y:S02]  /*3ef0*/  IMAD.MOV R3, RZ, RZ, -R3 ;  /* 0x000000ffff037224 */ /* 0x000fe400078e0a03 */
[----:B------:R-:W-:Y:S01]  /*3f00*/  @!P4 IMAD.MOV R7, RZ, RZ, -R7 ;  /* 0x000000ffff07c224 */ /* 0x000fe200078e0a07 */
[----:B------:R-:W-:Y:S01]  /*3f10*/  ISETP.GE.AND P4, PT, R5, RZ, PT ;  /* 0x000000ff0500720c */ /* 0x000fe20003f86270 */
[C---:B------:R-:W-:Y:S01]  /*3f20*/  IMAD R8, R0.reuse, R3, R8 ;  /* 0x0000000300087224 */ /* 0x040fe200078e0208 */
[----:B------:R-:W-:Y:S01]  /*3f30*/  IABS R5, R4 ;  /* 0x0000000400057213 */ /* 0x000fe20000000000 */
[--C-:B------:R-:W-:Y:S01]  /*3f40*/  @!P5 IMAD.IADD R13, R13, 0x1, -R0.reuse ;  /* 0x000000010d0dd824 */ /* 0x100fe200078e0a00 */
[----:B------:R0:W-:Y:S01]  /*3f50*/  STL [R1+0x104], R7 ;  /* 0x0001040701007387 */ /* 0x0001e20000100800 */
[----:B------:R-:W-:Y:S01]  /*3f60*/  @!P6 IMAD.IADD R15, R15, 0x1, -R0 ;  /* 0x000000010f0fe824 */ /* 0x000fe200078e0a00 */
[----:B------:R-:W-:Y:S01]  /*3f70*/  ISETP.GT.U32.AND P6, PT, R0, R8, PT ;  /* 0x000000080000720c */ /* 0x000fe20003fc4070 */
[----:B------:R-:W-:Y:S01]  /*3f80*/  IMAD.HI.U32 R9, R24, R5, RZ ;  /* 0x0000000518097227 */ /* 0x000fe200078e00ff */
[----:B------:R1:W-:Y:S01]  /*3f90*/  STL [R1+0xe0], R2 ;  /* 0x0000e00201007387 */ /* 0x0003e20000100800 */
[----:B------:R-:W-:-:S02]  /*3fa0*/  ISETP.GE.AND P5, PT, R4, RZ, PT ;  /* 0x000000ff0400720c */ /* 0x000fc40003fa6270 */
[----:B------:R-:W-:Y:S01]  /*3fb0*/  @!P2 IMAD.IADD R6, R6, 0x1, -R0 ;  /* 0x000000010606a824 */ /* 0x000fe200078e0a00 */
[----:B------:R-:W-:Y:S01]  /*3fc0*/  LOP3.LUT R4, R10, 0x9c, RZ, 0xfc, !PT ;  /* 0x0000009c0a047812 */ /* 0x000fe200078efcff */
[----:B------:R-:W-:Y:S01]  /*3fd0*/  IMAD.MOV R9, RZ, RZ, -R9 ;  /* 0x000000ffff097224 */ /* 0x000fe200078e0a09 */
[----:B0-----:R-:W-:Y:S01]  /*3fe0*/  IABS R7, R11 ;  /* 0x0000000b00077213 */ /* 0x001fe20000000000 */
[----:B------:R-:W-:Y:S01]  /*3ff0*/  IMAD.HI.U32 R19, R24, R17, RZ ;  /* 0x0000001118137227 */ /* 0x000fe200078e00ff */
[----:B------:R-:W-:Y:S02]  /*4000*/  ISETP.GT.U32.AND P2, PT, R0, R6, PT ;  /* 0x000000060000720c */ /* 0x000fe40003f44070 */
[----:B------:R-:W-:Y:S01]  /*4010*/  IABS R3, R4 ;  /* 0x0000000400037213 */ /* 0x000fe20000000000 */
[----:B-1----:R-:W-:Y:S02]  /*4020*/  IMAD.MOV.U32 R2, RZ, RZ, R13 ;  /* 0x000000ffff027224 */ /* 0x002fe400078e000d */
[----:B------:R-:W-:-:S04]  /*4030*/  IMAD.HI.U32 R12, R24, R7, RZ ;  /* 0x00000007180c7227 */ /* 0x000fc800078e00ff */
[----:B------:R-:W-:Y:S01]  /*4040*/  @!P0 IMAD.MOV R2, RZ, RZ, -R2 ;  /* 0x000000ffff028224 */ /* 0x000fe200078e0a02 */
[----:B------:R-:W-:Y:S01]  /*4050*/  ISETP.GE.AND P0, PT, R11, RZ, PT ;  /* 0x000000ff0b00720c */ /* 0x000fe20003f06270 */
[----:B------:R-:W-:Y:S02]  /*4060*/  @!P6 IMAD.IADD R8, R8, 0x1, -R0 ;  /* 0x000000010808e824 */ /* 0x000fe400078e0a00 */
[----:B------:R-:W-:Y:S01]  /*4070*/  IMAD.MOV R12, RZ, RZ, -R12 ;  /* 0x000000ffff0c7224 */ /* 0x000fe200078e0a0c */
[----:B------:R0:W-:Y:S01]  /*4080*/  STL [R1+0xd0], R2 ;  /* 0x0000d00201007387 */ /* 0x0001e20000100800 */
[C---:B------:R-:W-:Y:S01]  /*4090*/  IMAD R5, R0.reuse, R9, R5 ;  /* 0x0000000900057224 */ /* 0x040fe200078e0205 */
[----:B------:R-:W-:Y:S01]  /*40a0*/  ISETP.GT.U32.AND P6, PT, R0, R8, PT ;  /* 0x000000080000720c */ /* 0x000fe20003fc4070 */
[----:B------:R-:W-:Y:S02]  /*40b0*/  @!P2 IMAD.IADD R6, R6, 0x1, -R0 ;  /* 0x000000010606a824 */ /* 0x000fe400078e0a00 */
[----:B------:R-:W-:Y:S01]  /*40c0*/  IMAD.MOV R19, RZ, RZ, -R19 ;  /* 0x000000ffff137224 */ /* 0x000fe200078e0a13 */
[----:B------:R-:W-:-:S03]  /*40d0*/  ISETP.GT.U32.AND P2, PT, R0, R5, PT ;  /* 0x000000050000720c */ /* 0x000fc60003f44070 */
[----:B------:R-:W-:Y:S02]  /*40e0*/  IMAD R17, R0, R19, R17 ;  /* 0x0000001300117224 */ /* 0x000fe400078e0211 */
[----:B0-----:R-:W-:-:S04]  /*40f0*/  IMAD.MOV.U32 R2, RZ, RZ, R15 ;  /* 0x000000ffff027224 */ /* 0x001fc800078e000f */
[----:B------:R-:W-:Y:S01]  /*4100*/  @!P3 IMAD.MOV R2, RZ, RZ, -R2 ;  /* 0x000000ffff02b224 */ /* 0x000fe200078e0a02 */
[----:B------:R-:W-:Y:S01]  /*4110*/  ISETP.GE.AND P3, PT, R4, RZ, PT ;  /* 0x000000ff0400720c */ /* 0x000fe20003f66270 */
[----:B------:R-:W-:Y:S01]  /*4120*/  IMAD R4, R0, R12, R7 ;  /* 0x0000000c00047224 */ /* 0x000fe200078e0207 */
[----:B------:R-:W-:Y:S01]  /*4130*/  LOP3.LUT R12, R10, 0x9a, RZ, 0xfc, !PT ;  /* 0x0000009a0a0c7812 */ /* 0x000fe200078efcff */
[----:B------:R-:W-:Y:S01]  /*4140*/  IMAD.HI.U32 R7, R24, R3, RZ ;  /* 0x0000000318077227 */ /* 0x000fe200078e00ff */
[----:B------:R0:W-:Y:S02]  /*4150*/  STL [R1+0xf4], R2 ;  /* 0x0000f40201007387 */ /* 0x0001e40000100800 */
[----:B------:R-:W-:Y:S01]  /*4160*/  IABS R11, R12 ;  /* 0x0000000c000b7213 */ /* 0x000fe20000000000 */
[--C-:B------:R-:W-:Y:S02]  /*4170*/  @!P6 IMAD.IADD R8, R8, 0x1, -R0.reuse ;  /* 0x000000010808e824 */ /* 0x100fe400078e0a00 */
[----:B------:R-:W-:-:S02]  /*4180*/  @!P2 IMAD.IADD R5, R5, 0x1, -R0 ;  /* 0x000000010505a824 */ /* 0x000fc400078e0a00 */
[----:B------:R-:W-:-:S03]  /*4190*/  IMAD.HI.U32 R9, R24, R11, RZ ;  /* 0x0000000b18097227 */ /* 0x000fc600078e00ff */
[----:B------:R-:W-:Y:S01]  /*41a0*/  ISETP.GT.U32.AND P2, PT, R0, R5, PT ;  /* 0x000000050000720c */ /* 0x000fe20003f44070 */
[----:B0-----:R-:W-:Y:S02]  /*41b0*/  IMAD.MOV.U32 R2, RZ, RZ, R6 ;  /* 0x000000ffff027224 */ /* 0x001fe400078e0006 */
[----:B------:R-:W-:Y:S01]  /*41c0*/  IMAD.MOV R6, RZ, RZ, -R7 ;  /* 0x000000ffff067224 */ /* 0x000fe200078e0a07 */
[----:B------:R-:W-:Y:S01]  /*41d0*/  LOP3.LUT R7, R10, 0x98, RZ, 0xfc, !PT ;  /* 0x000000980a077812 */ /* 0x000fe200078efcff */
[----:B------:R-:W-:Y:S01]  /*41e0*/  @!P1 IMAD.MOV R2, RZ, RZ, -R2 ;  /* 0x000000ffff029224 */ /* 0x000fe200078e0a02 */
[C---:B------:R-:W-:Y:S01]  /*41f0*/  ISETP.GT.U32.AND P1, PT, R0.reuse, R4, PT ;  /* 0x000000040000720c */ /* 0x040fe20003f24070 */
[----:B------:R-:W-:Y:S01]  /*4200*/  IMAD R6, R0, R6, R3 ;  /* 0x0000000600067224 */ /* 0x000fe200078e0203 */
[----:B------:R-:W-:Y:S01]  /*4210*/  LOP3.LUT R3, R10, 0x96, RZ, 0xfc, !PT ;  /* 0x000000960a037812 */ /* 0x000fe200078efcff */
[----:B------:R-:W-:Y:S01]  /*4220*/  IMAD.MOV R9, RZ, RZ, -R9 ;  /* 0x000000ffff097224 */ /* 0x000fe200078e0a09 */
[----:B------:R-:W-:Y:S01]  /*4230*/  IABS R14, R7 ;  /* 0x00000007000e7213 */ /* 0x000fe20000000000 */
[----:B------:R0:W-:Y:S01]  /*4240*/  STL [R1+0x100], R2 ;  /* 0x0001000201007387 */ /* 0x0001e20000100800 */
[C---:B------:R-:W-:Y:S01]  /*4250*/  ISETP.GT.U32.AND P6, PT, R0.reuse, R6, PT ;  /* 0x000000060000720c */ /* 0x040fe20003fc4070 */
[--C-:B------:R-:W-:Y:S01]  /*4260*/  @!P2 IMAD.IADD R5, R5, 0x1, -R0.reuse ;  /* 0x000000010505a824 */ /* 0x100fe200078e0a00 */
[----:B------:R-:W-:Y:S01]  /*4270*/  IABS R13, R3 ;  /* 0x00000003000d7213 */ /* 0x000fe20000000000 */
[----:B------:R-:W-:Y:S01]  /*4280*/  IMAD R11, R0, R9, R11 ;  /* 0x00000009000b7224 */ /* 0x000fe200078e020b */
[----:B------:R-:W-:Y:S01]  /*4290*/  ISETP.GE.AND P2, PT, R7, RZ, PT ;  /* 0x000000ff0700720c */ /* 0x000fe20003f46270 */
[----:B------:R-:W-:Y:S01]  /*42a0*/  IMAD.MOV.U32 R15, RZ, RZ, R5 ;  /* 0x000000ffff0f7224 */ /* 0x000fe200078e0005 */
[----:B------:R-:W-:Y:S01]  /*42b0*/  LOP3.LUT R5, R10, 0x94, RZ, 0xfc, !PT ;  /* 0x000000940a057812 */ /* 0x000fe200078efcff */
[----:B------:R-:W-:-:S02]  /*42c0*/  @!P1 IMAD.IADD R4, R4, 0x1, -R0 ;  /* 0x0000000104049824 */ /* 0x000fc400078e0a00 */
[----:B0-----:R-:W-:Y:S02]  /*42d0*/  IMAD.MOV.U32 R2, RZ, RZ, R8 ;  /* 0x000000ffff027224 */ /* 0x001fe400078e0008 */
[----:B------:R-:W-:Y:S01]  /*42e0*/  IMAD.HI.U32 R8, R24, R14, RZ ;  /* 0x0000000e18087227 */ /* 0x000fe200078e00ff */
[----:B------:R-:W-:-:S03]  /*42f0*/  ISETP.GT.U32.AND P1, PT, R0, R4, PT ;  /* 0x000000040000720c */ /* 0x000fc60003f24070 */
[----:B------:R-:W-:Y:S02]  /*4300*/  @!P6 IMAD.IADD R6, R6, 0x1, -R0 ;  /* 0x000000010606e824 */ /* 0x000fe400078e0a00 */
[----:B------:R-:W-:Y:S01]  /*4310*/  @!P4 IMAD.MOV R2, RZ, RZ, -R2 ;  /* 0x000000ffff02c224 */ /* 0x000fe200078e0a02 */
[----:B------:R-:W-:Y:S01]  /*4320*/  ISETP.GE.AND P4, PT, R12, RZ, PT ;  /* 0x000000ff0c00720c */ /* 0x000fe20003f86270 */
[----:B------:R-:W-:Y:S01]  /*4330*/  IMAD.HI.U32 R12, R24, R13, RZ ;  /* 0x0000000d180c7227 */ /* 0x000fe200078e00ff */
[----:B------:R-:W-:Y:S02]  /*4340*/  ISETP.GT.U32.AND P6, PT, R0, R6, PT ;  /* 0x000000060000720c */ /* 0x000fe40003fc4070 */
[----:B------:R0:W-:Y:S01]  /*4350*/  STL [R1+0xfc], R2 ;  /* 0x0000fc0201007387 */ /* 0x0001e20000100800 */
[----:B------:R-:W-:Y:S02]  /*4360*/  IMAD.MOV R8, RZ, RZ, -R8 ;  /* 0x000000ffff087224 */ /* 0x000fe400078e0a08 */
[----:B------:R-:W-:Y:S01]  /*4370*/  IMAD.MOV R7, RZ, RZ, -R12 ;  /* 0x000000ffff077224 */ /* 0x000fe200078e0a0c */
[----:B------:R-:W-:Y:S01]  /*4380*/  LOP3.LUT R12, R10, 0x92, RZ, 0xfc, !PT ;  /* 0x000000920a0c7812 */ /* 0x000fe200078efcff */
[----:B------:R-:W-:Y:S01]  /*4390*/  IMAD R14, R0, R8, R14 ;  /* 0x00000008000e7224 */ /* 0x000fe200078e020e */
[----:B------:R-:W-:Y:S01]  /*43a0*/  LOP3.LUT R8, R10, 0x90, RZ, 0xfc, !PT ;  /* 0x000000900a087812 */ /* 0x000fe200078efcff */
[----:B------:R-:W-:-:S02]  /*43b0*/  IMAD R13, R0, R7, R13 ;  /* 0x00000007000d7224 */ /* 0x000fc400078e020d */
[----:B------:R-:W-:Y:S01]  /*43c0*/  @!P5 IMAD.MOV R15, RZ, RZ, -R15 ;  /* 0x000000ffff0fd224 */ /* 0x000fe200078e0a0f */
[----:B------:R-:W-:Y:S01]  /*43d0*/  ISETP.GT.U32.AND P5, PT, R0, R14, PT ;  /* 0x0000000e0000720c */ /* 0x000fe20003fa4070 */
[--C-:B------:R-:W-:Y:S01]  /*43e0*/  @!P6 IMAD.IADD R6, R6, 0x1, -R0.reuse ;  /* 0x000000010606e824 */ /* 0x100fe200078e0a00 */
[----:B------:R-:W-:Y:S01]  /*43f0*/  ISETP.GT.U32.AND P6, PT, R0, R13, PT ;  /* 0x0000000d0000720c */ /* 0x000fe20003fc4070 */
[----:B------:R-:W-:Y:S01]  /*4400*/  @!P1 IMAD.IADD R4, R4, 0x1, -R0 ;  /* 0x0000000104049824 */ /* 0x000fe200078e0a00 */
[----:B------:R-:W-:Y:S01]  /*4410*/  ISETP.GT.U32.AND P1, PT, R0, R11, PT ;  /* 0x0000000b0000720c */ /* 0x000fe20003f24070 */
[----:B------:R-:W-:Y:S01]  /*4420*/  STL [R1+0xe4], R15 ;  /* 0x0000e40f01007387 */ /* 0x000fe20000100800 */
[----:B------:R-:W-:Y:S01]  /*4430*/  IABS R7, R8 ;  /* 0x0000000800077213 */ /* 0x000fe20000000000 */
[----:B0-----:R-:W-:Y:S01]  /*4440*/  IMAD.MOV.U32 R2, RZ, RZ, R4 ;  /* 0x000000ffff027224 */ /* 0x001fe200078e0004 */
[----:B------:R-:W-:-:S03]  /*4450*/  IABS R4, R5 ;  /* 0x0000000500047213 */ /* 0x000fc60000000000 */
[----:B------:R-:W-:Y:S01]  /*4460*/  @!P0 IMAD.MOV R2, RZ, RZ, -R2 ;  /* 0x000000ffff028224 */ /* 0x000fe200078e0a02 */
[----:B------:R-:W-:Y:S01]  /*4470*/  ISETP.GE.AND P0, PT, R3, RZ, PT ;  /* 0x000000ff0300720c */ /* 0x000fe20003f06270 */
[--C-:B------:R-:W-:Y:S01]  /*4480*/  @!P5 IMAD.IADD R14, R14, 0x1, -R0.reuse ;  /* 0x000000010e0ed824 */ /* 0x100fe200078e0a00 */
[----:B------:R-:W-:Y:S01]  /*4490*/  IABS R3, R12 ;  /* 0x0000000c00037213 */ /* 0x000fe20000000000 */
[--C-:B------:R-:W-:Y:S01]  /*44a0*/  @!P6 IMAD.IADD R13, R13, 0x1, -R0.reuse ;  /* 0x000000010d0de824 */ /* 0x100fe200078e0a00 */
[----:B------:R0:W-:Y:S01]  /*44b0*/  STL [R1+0xec], R2 ;  /* 0x0000ec0201007387 */ /* 0x0001e20000100800 */
[----:B------:R-:W-:Y:S01]  /*44c0*/  @!P1 IMAD.IADD R11, R11, 0x1, -R0 ;  /* 0x000000010b0b9824 */ /* 0x000fe200078e0a00 */
[----:B------:R-:W-:Y:S01]  /*44d0*/  ISETP.GT.U32.AND P6, PT, R0, R14, PT ;  /* 0x0000000e0000720c */ /* 0x000fe20003fc4070 */
[----:B------:R-:W-:Y:S01]  /*44e0*/  IMAD.HI.U32 R9, R24, R7, RZ ;  /* 0x0000000718097227 */ /* 0x000fe200078e00ff */
[----:B------:R-:W-:Y:S02]  /*44f0*/  ISETP.GE.AND P1, PT, R5, RZ, PT ;  /* 0x000000ff0500720c */ /* 0x000fe40003f26270 */
[----:B------:R-:W-:Y:S01]  /*4500*/  ISETP.GT.U32.AND P5, PT, R0, R11, PT ;  /* 0x0000000b0000720c */ /* 0x000fe20003fa4070 */
[----:B------:R-:W-:-:S04]  /*4510*/  IMAD.HI.U32 R5, R24, R4, RZ ;  /* 0x0000000418057227 */ /* 0x000fc800078e00ff */
[----:B0-----:R-:W-:Y:S02]  /*4520*/  IMAD.MOV.U32 R2, RZ, RZ, R6 ;  /* 0x000000ffff027224 */ /* 0x001fe400078e0006 */
[----:B------:R-:W-:-:S04]  /*4530*/  IMAD.HI.U32 R6, R24, R3, RZ ;  /* 0x0000000318067227 */ /* 0x000fc800078e00ff */
[----:B------:R-:W-:Y:S02]  /*4540*/  IMAD.MOV R6, RZ, RZ, -R6 ;  /* 0x000000ffff067224 */ /* 0x000fe400078e0a06 */
[----:B------:R-:W-:Y:S01]  /*4550*/  @!P3 IMAD.MOV R2, RZ, RZ, -R2 ;  /* 0x000000ffff02b224 */ /* 0x000fe200078e0a02 */
[C---:B------:R-:W-:Y:S01]  /*4560*/  ISETP.GT.U32.AND P3, PT, R0.reuse, R13, PT ;  /* 0x0000000d0000720c */ /* 0x040fe20003f64070 */
[----:B------:R-:W-:Y:S01]  /*4570*/  IMAD R3, R0, R6, R3 ;  /* 0x0000000600037224 */ /* 0x000fe200078e0203 */
[----:B------:R-:W-:Y:S01]  /*4580*/  LOP3.LUT R6, R10, 0x8c, RZ, 0xfc, !PT ;  /* 0x0000008c0a067812 */ /* 0x000fe200078efcff */
[--C-:B------:R-:W-:Y:S01]  /*4590*/  @!P6 IMAD.IADD R14, R14, 0x1, -R0.reuse ;  /* 0x000000010e0ee824 */ /* 0x100fe200078e0a00 */
[----:B------:R0:W-:Y:S01]  /*45a0*/  STL [R1+0xf0], R2 ;  /* 0x0000f00201007387 */ /* 0x0001e20000100800 */
[----:B------:R-:W-:Y:S01]  /*45b0*/  IMAD.MOV R5, RZ, RZ, -R5 ;  /* 0x000000ffff057224 */ /* 0x000fe200078e0a05 */
[----:B------:R-:W-:Y:S01]  /*45c0*/  ISETP.GT.U32.AND P6, PT, R0, R3, PT ;  /* 0x000000030000720c */ /* 0x000fe20003fc4070 */
[----:B------:R-:W-:-:S02]  /*45d0*/  @!P5 IMAD.IADD R11, R11, 0x1, -R0 ;  /* 0x000000010b0bd824 */ /* 0x000fc400078e0a00 */
[----:B------:R-:W-:Y:S01]  /*45e0*/  IMAD R4, R0, R5, R4 ;  /* 0x0000000500047224 */ /* 0x000fe200078e0204 */
[----:B------:R-:W-:Y:S01]  /*45f0*/  LOP3.LUT R5, R10, 0x8e, RZ, 0xfc, !PT ;  /* 0x0000008e0a057812 */ /* 0x000fe200078efcff */
[----:B------:R-:W-:Y:S02]  /*4600*/  IMAD.MOV R9, RZ, RZ, -R9 ;  /* 0x000000ffff097224 */ /* 0x000fe400078e0a09 */
[--C-:B------:R-:W-:Y:S01]  /*4610*/  @!P3 IMAD.IADD R13, R13, 0x1, -R0.reuse ;  /* 0x000000010d0db824 */ /* 0x100fe200078e0a00 */
[----:B------:R-:W-:Y:S01]  /*4620*/  IABS R15, R5 ;  /* 0x00000005000f7213 */ /* 0x000fe20000000000 */
[----:B0-----:R-:W-:Y:S01]  /*4630*/  IMAD.MOV.U32 R2, RZ, RZ, R11 ;  /* 0x000000ffff027224 */ /* 0x001fe200078e000b */
[----:B------:R-:W-:Y:S01]  /*4640*/  ISETP.GE.AND P3, PT, R12, RZ, PT ;  /* 0x000000ff0c00720c */ /* 0x000fe20003f66270 */
[C---:B------:R-:W-:Y:S01]  /*4650*/  IMAD R7, R0.reuse, R9, R7 ;  /* 0x0000000900077224 */ /* 0x040fe200078e0207 */
[----:B------:R-:W-:Y:S01]  /*4660*/  IABS R12, R6 ;  /* 0x00000006000c7213 */ /* 0x000fe20000000000 */
[----:B------:R-:W-:Y:S01]  /*4670*/  @!P6 IMAD.IADD R3, R3, 0x1, -R0 ;  /* 0x000000010303e824 */ /* 0x000fe200078e0a00 */
[----:B------:R-:W-:Y:S01]  /*4680*/  ISETP.GT.U32.AND P5, PT, R0, R4, PT ;  /* 0x000000040000720c */ /* 0x000fe20003fa4070 */
[----:B------:R-:W-:-:S02]  /*4690*/  IMAD.MOV.U32 R11, RZ, RZ, R15 ;  /* 0x000000ffff0b7224 */ /* 0x000fc400078e000f */
[----:B------:R-:W-:Y:S01]  /*46a0*/  @!P4 IMAD.MOV R2, RZ, RZ, -R2 ;  /* 0x000000ffff02c224 */ /* 0x000fe200078e0a02 */
[----:B------:R-:W-:Y:S01]  /*46b0*/  ISETP.GE.AND P4, PT, R8, RZ, PT ;  /* 0x000000ff0800720c */ /* 0x000fe20003f86270 */
[----:B------:R-:W-:Y:S01]  /*46c0*/  IMAD.MOV.U32 R8, RZ, RZ, R12 ;  /* 0x000000ffff087224 */ /* 0x000fe200078e000c */
[----:B------:R-:W-:Y:S01]  /*46d0*/  ISETP.GT.U32.AND P6, PT, R0, R3, PT ;  /* 0x000000030000720c */ /* 0x000fe20003fc4070 */
[----:B------:R-:W-:Y:S01]  /*46e0*/  IMAD.HI.U32 R12, R24, R11, RZ ;  /* 0x0000000b180c7227 */ /* 0x000fe200078e00ff */
[----:B------:R0:W-:Y:S03]  /*46f0*/  STL [R1+0xe8], R2 ;  /* 0x0000e80201007387 */ /* 0x0001e60000100800 */
[----:B------:R-:W-:Y:S02]  /*4700*/  IMAD.MOV R12, RZ, RZ, -R12 ;  /* 0x000000ffff0c7224 */ /* 0x000fe400078e0a0c */
[----:B------:R-:W-:-:S02]  /*4710*/  @!P5 IMAD.IADD R4, R4, 0x1, -R0 ;  /* 0x000000010404d824 */ /* 0x000fc400078e0a00 */
[----:B------:R-:W-:Y:S01]  /*4720*/  IMAD R11, R0, R12, R11 ;  /* 0x0000000c000b7224 */ /* 0x000fe200078e020b */
[----:B------:R-:W-:Y:S01]  /*4730*/  LOP3.LUT R12, R10, 0x88, RZ, 0xfc, !PT ;  /* 0x000000880a0c7812 */ /* 0x000fe200078efcff */
[----:B------:R-:W-:Y:S01]  /*4740*/  @!P2 IMAD.MOV R14, RZ, RZ, -R14 ;  /* 0x000000ffff0ea224 */ /* 0x000fe200078e0a0e */
[C---:B------:R-:W-:Y:S01]  /*4750*/  ISETP.GT.U32.AND P5, PT, R0.reuse, R4, PT ;  /* 0x000000040000720c */ /* 0x040fe20003fa4070 */
[----:B------:R-:W-:Y:S01]  /*4760*/  @!P6 IMAD.IADD R3, R3, 0x1, -R0 ;  /* 0x000000010303e824 */ /* 0x000fe200078e0a00 */
[----:B------:R-:W-:Y:S01]  /*4770*/  ISETP.GT.U32.AND P6, PT, R0, R11, PT ;  /* 0x0000000b0000720c */ /* 0x000fe20003fc4070 */
[----:B------:R-:W-:Y:S01]  /*4780*/  IMAD.HI.U32 R9, R24, R8, RZ ;  /* 0x0000000818097227 */ /* 0x000fe200078e00ff */
[----:B------:R-:W-:Y:S01]  /*4790*/  ISETP.GT.U32.AND P2, PT, R0, R7, PT ;  /* 0x000000070000720c */ /* 0x000fe20003f44070 */
[----:B------:R-:W-:Y:S02]  /*47a0*/  STL [R1+0xd4], R14 ;  /* 0x0000d40e01007387 */ /* 0x000fe40000100800 */
[----:B0-----:R-:W-:Y:S01]  /*47b0*/  IMAD.MOV.U32 R2, RZ, RZ, R13 ;  /* 0x000000ffff027224 */ /* 0x001fe200078e000d */
[----:B------:R-:W-:Y:S01]  /*47c0*/  LOP3.LUT R13, R10, 0x8a, RZ, 0xfc, !PT ;  /* 0x0000008a0a0d7812 */ /* 0x000fe200078efcff */
[----:B------:R-:W-:-:S02]  /*47d0*/  IMAD.MOV R9, RZ, RZ, -R9 ;  /* 0x000000ffff097224 */ /* 0x000fc400078e0a09 */
[----:B------:R-:W-:Y:S01]  /*47e0*/  @!P0 IMAD.MOV R2, RZ, RZ, -R2 ;  /* 0x000000ffff028224 */ /* 0x000fe200078e0a02 */
[----:B------:R-:W-:Y:S01]  /*47f0*/  ISETP.GE.AND P0, PT, R5, RZ, PT ;  /* 0x000000ff0500720c */ /* 0x000fe20003f06270 */
[----:B------:R-:W-:Y:S01]  /*4800*/  IMAD R8, R0, R9, R8 ;  /* 0x0000000900087224 */ /* 0x000fe200078e0208 */
[----:B------:R-:W-:Y:S01]  /*4810*/  IABS R9, R13 ;  /* 0x0000000d00097213 */ /* 0x000fe20000000000 */
[--C-:B------:R-:W-:Y:S01]  /*4820*/  @!P6 IMAD.IADD R11, R11, 0x1, -R0.reuse ;  /* 0x000000010b0be824 */ /* 0x100fe200078e0a00 */
[----:B------:R0:W-:Y:S01]  /*4830*/  STL [R1+0xd8], R2 ;  /* 0x0000d80201007387 */ /* 0x0001e20000100800 */
[--C-:B------:R-:W-:Y:S01]  /*4840*/  @!P5 IMAD.IADD R4, R4, 0x1, -R0.reuse ;  /* 0x000000010404d824 */ /* 0x100fe200078e0a00 */
[----:B------:R-:W-:Y:S01]  /*4850*/  ISETP.GE.AND P5, PT, R6, RZ, PT ;  /* 0x000000ff0600720c */ /* 0x000fe20003fa6270 */
[----:B------:R-:W-:Y:S01]  /*4860*/  @!P2 IMAD.IADD R7, R7, 0x1, -R0 ;  /* 0x000000010707a824 */ /* 0x000fe200078e0a00 */
[----:B------:R-:W-:Y:S02]  /*4870*/  ISETP.GT.U32.AND P6, PT, R0, R11, PT ;  /* 0x0000000b0000720c */ /* 0x000fe40003fc4070 */
[----:B------:R-:W-:-:S02]  /*4880*/  IABS R6, R12 ;  /* 0x0000000c00067213 */ /* 0x000fc40000000000 */
[----:B------:R-:W-:Y:S01]  /*4890*/  ISETP.GT.U32.AND P2, PT, R0, R8, PT ;  /* 0x000000080000720c */ /* 0x000fe20003f44070 */
[----:B0-----:R-:W-:Y:S01]  /*48a0*/  IMAD.MOV.U32 R2, RZ, RZ, R4 ;  /* 0x000000ffff027224 */ /* 0x001fe200078e0004 */
[----:B------:R-:W-:Y:S01]  /*48b0*/  LOP3.LUT R5, R10, 0x86, RZ, 0xfc, !PT ;  /* 0x000000860a057812 */ /* 0x000fe200078efcff */
[----:B------:R-:W-:-:S04]  /*48c0*/  IMAD.HI.U32 R4, R24, R9, RZ ;  /* 0x0000000918047227 */ /* 0x000fc800078e00ff */
[----:B------:R-:W-:Y:S01]  /*48d0*/  @!P1 IMAD.MOV R2, RZ, RZ, -R2 ;  /* 0x000000ffff029224 */ /* 0x000fe200078e0a02 */
[C---:B------:R-:W-:Y:S01]  /*48e0*/  ISETP.GT.U32.AND P1, PT, R0.reuse, R7, PT ;  /* 0x000000070000720c */ /* 0x040fe20003f24070 */
[----:B------:R-:W-:Y:S02]  /*48f0*/  IMAD.MOV R4, RZ, RZ, -R4 ;  /* 0x000000ffff047224 */ /* 0x000fe400078e0a04 */
[--C-:B------:R-:W-:Y:S01]  /*4900*/  @!P6 IMAD.IADD R11, R11, 0x1, -R0.reuse ;  /* 0x000000010b0be824 */ /* 0x100fe200078e0a00 */
[----:B------:R0:W-:Y:S01]  /*4910*/  STL [R1+0xdc], R2 ;  /* 0x0000dc0201007387 */ /* 0x0001e20000100800 */
[----:B------:R-:W-:Y:S02]  /*4920*/  IMAD R9, R0, R4, R9 ;  /* 0x0000000400097224 */ /* 0x000fe400078e0209 */
[----:B------:R-:W-:-:S03]  /*4930*/  @!P2 IMAD.IADD R8, R8, 0x1, -R0 ;  /* 0x000000010808a824 */ /* 0x000fc600078e0a00 */
[C---:B------:R-:W-:Y:S02]  /*4940*/  ISETP.GT.U32.AND P6, PT, R0.reuse, R9, PT ;  /* 0x000000090000720c */ /* 0x040fe40003fc4070 */
[----:B------:R-:W-:Y:S01]  /*4950*/  ISETP.GT.U32.AND P2, PT, R0, R8, PT ;  /* 0x000000080000720c */ /* 0x000fe20003f44070 */
[----:B------:R-:W-:Y:S01]  /*4960*/  @!P1 IMAD.IADD R7, R7, 0x1, -R0 ;  /* 0x0000000107079824 */ /* 0x000fe200078e0a00 */
[----:B------:R-:W-:Y:S01]  /*4970*/  ISETP.GE.AND P1, PT, R12, RZ, PT ;  /* 0x000000ff0c00720c */ /* 0x000fe20003f26270 */
[----:B0-----:R-:W-:Y:S01]  /*4980*/  IMAD.MOV.U32 R2, RZ, RZ, R3 ;  /* 0x000000ffff027224 */ /* 0x001fe200078e0003 */
[----:B------:R-:W-:Y:S01]  /*4990*/  IABS R12, R16 ;  /* 0x00000010000c7213 */ /* 0x000fe20000000000 */
[----:B------:R-:W-:-:S04]  /*49a0*/  IMAD.HI.U32 R3, R24, R6, RZ ;  /* 0x0000000618037227 */ /* 0x000fc800078e00ff */
[----:B------:R-:W-:Y:S02]  /*49b0*/  IMAD.MOV R3, RZ, RZ, -R3 ;  /* 0x000000ffff037224 */ /* 0x000fe400078e0a03 */
[----:B------:R-:W-:Y:S02]  /*49c0*/  IMAD.MOV.U32 R14, RZ, RZ, R7 ;  /* 0x000000ffff0e7224 */ /* 0x000fe400078e0007 */
[----:B------:R-:W-:Y:S01]  /*49d0*/  IMAD R6, R0, R3, R6 ;  /* 0x0000000300067224 */ /* 0x000fe200078e0206 */
[----:B------:R-:W-:Y:S01]  /*49e0*/  LOP3.LUT R3, R10, 0x84, RZ, 0xfc, !PT ;  /* 0x000000840a037812 */ /* 0x000fe200078efcff */
[----:B------:R-:W-:Y:S01]  /*49f0*/  @!P3 IMAD.MOV R2, RZ, RZ, -R2 ;  /* 0x000000ffff02b224 */ /* 0x000fe200078e0a02 */
[----:B------:R-:W-:Y:S01]  /*4a00*/  ISETP.GE.AND P3, PT, R13, RZ, PT ;  /* 0x000000ff0d00720c */ /* 0x000fe20003f66270 */
[----:B------:R-:W-:Y:S01]  /*4a10*/  @!P4 IMAD.MOV R14, RZ, RZ, -R14 ;  /* 0x000000ffff0ec224 */ /* 0x000fe200078e0a0e */
[----:B------:R-:W-:Y:S01]  /*4a20*/  ISETP.GT.U32.AND P4, PT, R0, R6, PT ;  /* 0x000000060000720c */ /* 0x000fe20003f84070 */
[--C-:B------:R-:W-:Y:S01]  /*4a30*/  @!P6 IMAD.IADD R9, R9, 0x1, -R0.reuse ;  /* 0x000000010909e824 */ /* 0x100fe200078e0a00 */
[----:B------:R-:W-:Y:S01]  /*4a40*/  IABS R13, R5 ;  /* 0x00000005000d7213 */ /* 0x000fe20000000000 */
[----:B------:R-:W-:Y:S01]  /*4a50*/  @!P2 IMAD.IADD R8, R8, 0x1, -R0 ;  /* 0x000000010808a824 */ /* 0x000fe200078e0a00 */
[----:B------:R-:W-:Y:S01]  /*4a60*/  IABS R7, R3 ;  /* 0x0000000300077213 */ /* 0x000fe20000000000 */
[----:B------:R0:W-:Y:S01]  /*4a70*/  STL [R1+0x200], R2 ;  /* 0x0002000201007387 */ /* 0x0001e20000100800 */
[----:B------:R-:W-:Y:S01]  /*4a80*/  ISETP.GT.U32.AND P6, PT, R0, R9, PT ;  /* 0x000000090000720c */ /* 0x000fe20003fc4070 */
[----:B------:R-:W-:Y:S01]  /*4a90*/  IMAD.HI.U32 R4, R24, R13, RZ ;  /* 0x0000000d18047227 */ /* 0x000fe200078e00ff */
[----:B------:R-:W-:Y:S01]  /*4aa0*/  ISETP.GE.AND P2, PT, R3, RZ, PT ;  /* 0x000000ff0300720c */ /* 0x000fe20003f46270 */
[----:B------:R1:W-:Y:S02]  /*4ab0*/  STL [R1+0x1f8], R14 ;  /* 0x0001f80e01007387 */ /* 0x0003e40000100800 */
[----:B------:R-:W-:-:S02]  /*4ac0*/  IMAD.MOV R4, RZ, RZ, -R4 ;  /* 0x000000ffff047224 */ /* 0x000fc400078e0a04 */
[--C-:B------:R-:W-:Y:S02]  /*4ad0*/  @!P4 IMAD.IADD R6, R6, 0x1, -R0.reuse ;  /* 0x000000010606c824 */ /* 0x100fe400078e0a00 */
[C---:B------:R-:W-:Y:S02]  /*4ae0*/  IMAD R13, R0.reuse, R4, R13 ;  /* 0x00000004000d7224 */ /* 0x040fe400078e020d */
[----:B------:R-:W-:Y:S01]  /*4af0*/  IMAD.MOV.U32 R3, RZ, RZ, R7 ;  /* 0x000000ffff037224 */ /* 0x000fe200078e0007 */
[C---:B------:R-:W-:Y:S01]  /*4b00*/  ISETP.GT.U32.AND P4, PT, R0.reuse, R6, PT ;  /* 0x000000060000720c */ /* 0x040fe20003f84070 */
[----:B0-----:R-:W-:Y:S02]  /*4b10*/  IMAD.MOV.U32 R2, RZ, RZ, R11 ;  /* 0x000000ffff027224 */ /* 0x001fe400078e000b */
[----:B------:R-:W-:Y:S01]  /*4b20*/  @!P6 IMAD.IADD R9, R9, 0x1, -R0 ;  /* 0x000000010909e824 */ /* 0x000fe200078e0a00 */
[----:B------:R-:W-:Y:S01]  /*4b30*/  ISETP.GT.U32.AND P6, PT, R0, R13, PT ;  /* 0x0000000d0000720c */ /* 0x000fe20003fc4070 */
[----:B------:R-:W-:-:S04]  /*4b40*/  IMAD.HI.U32 R4, R24, R3, RZ ;  /* 0x0000000318047227 */ /* 0x000fc800078e00ff */
[----:B-1----:R-:W-:-:S04]  /*4b50*/  IMAD.HI.U32 R14, R24, R12, RZ ;  /* 0x0000000c180e7227 */ /* 0x002fc800078e00ff */
[----:B------:R-:W-:Y:S01]  /*4b60*/  @!P0 IMAD.MOV R2, RZ, RZ, -R2 ;  /* 0x000000ffff028224 */ /* 0x000fe200078e0a02 */
[----:B------:R-:W-:Y:S01]  /*4b70*/  ISETP.GE.AND P0, PT, R5, RZ, PT ;  /* 0x000000ff0500720c */ /* 0x000fe20003f06270 */
[----:B------:R-:W-:Y:S01]  /*4b80*/  IMAD.MOV R4, RZ, RZ, -R4 ;  /* 0x000000ffff047224 */ /* 0x000fe200078e0a04 */
[----:B------:R-:W-:Y:S01]  /*4b90*/  LOP3.LUT R5, R10, 0x80, RZ, 0xfc, !PT ;  /* 0x000000800a057812 */ /* 0x000fe200078efcff */
[----:B------:R-:W-:Y:S01]  /*4ba0*/  IMAD.MOV R14, RZ, RZ, -R14 ;  /* 0x000000ffff0e7224 */ /* 0x000fe200078e0a0e */
[----:B------:R0:W-:Y:S01]  /*4bb0*/  STL [R1+0x1fc], R2 ;  /* 0x0001fc0201007387 */ /* 0x0001e20000100800 */
[C---:B------:R-:W-:Y:S01]  /*4bc0*/  IMAD R3, R0.reuse, R4, R3 ;  /* 0x0000000400037224 */ /* 0x040fe200078e0203 */
[----:B------:R-:W-:Y:S01]  /*4bd0*/  IABS R11, R5 ;  /* 0x00000005000b7213 */ /* 0x000fe20000000000 */
[----:B------:R-:W-:Y:S01]  /*4be0*/  IMAD R12, R0, R14, R12 ;  /* 0x0000000e000c7224 */ /* 0x000fe200078e020c */
[----:B------:R-:W-:Y:S01]  /*4bf0*/  LOP3.LUT R4, R10, 0x7c, RZ, 0xfc, !PT ;  /* 0x0000007c0a047812 */ /* 0x000fe200078efcff */
[--C-:B------:R-:W-:Y:S01]  /*4c00*/  @!P4 IMAD.IADD R6, R6, 0x1, -R0.reuse ;  /* 0x000000010606c824 */ /* 0x100fe200078e0a00 */
[C---:B------:R-:W-:Y:S01]  /*4c10*/  ISETP.GT.U32.AND P4, PT, R0.reuse, R3, PT ;  /* 0x000000030000720c */ /* 0x040fe20003f84070 */
[----:B------:R-:W-:Y:S01]  /*4c20*/  @!P6 IMAD.IADD R13, R13, 0x1, -R0 ;  /* 0x000000010d0de824 */ /* 0x000fe200078e0a00 */
[----:B------:R-:W-:Y:S01]  /*4c30*/  ISETP.GT.U32.AND P6, PT, R0, R12, PT ;  /* 0x0000000c0000720c */ /* 0x000fe20003fc4070 */
[----:B------:R-:W-:Y:S01]  /*4c40*/  IMAD.HI.U32 R7, R24, R11, RZ ;  /* 0x0000000b18077227 */ /* 0x000fe200078e00ff */
[----:B------:R-:W-:-:S02]  /*4c50*/  IABS R15, R4 ;  /* 0x00000004000f7213 */ /* 0x000fc40000000000 */
[----:B------:R-:W-:Y:S01]  /*4c60*/  LOP3.LUT R14, R10, 0x78, RZ, 0xfc, !PT ;  /* 0x000000780a0e7812 */ /* 0x000fe200078efcff */
[----:B0-----:R-:W-:Y:S02]  /*4c70*/  IMAD.MOV.U32 R2, RZ, RZ, R8 ;  /* 0x000000ffff027224 */ /* 0x001fe400078e0008 */
[----:B------:R-:W-:Y:S01]  /*4c80*/  IMAD.MOV R7, RZ, RZ, -R7 ;  /* 0x000000ffff077224 */ /* 0x000fe200078e0a07 */
[----:B------:R-:W-:Y:S01]  /*4c90*/  IABS R8, R14 ;  /* 0x0000000e00087213 */ /* 0x000fe20000000000 */
[----:B------:R-:W-:Y:S02]  /*4ca0*/  @!P5 IMAD.MOV R2, RZ, RZ, -R2 ;  /* 0x000000ffff02d224 */ /* 0x000fe400078e0a02 */
[----:B------:R-:W-:Y:S01]  /*4cb0*/  IMAD R11, R0, R7, R11 ;  /* 0x00000007000b7224 */ /* 0x000fe200078e020b */
[----:B------:R-:W-:Y:S01]  /*4cc0*/  LOP3.LUT R7, R10, 0x7a, RZ, 0xfc, !PT ;  /* 0x0000007a0a077812 */ /* 0x000fe200078efcff */
[--C-:B------:R-:W-:Y:S01]  /*4cd0*/  @!P4 IMAD.IADD R3, R3, 0x1, -R0.reuse ;  /* 0x000000010303c824 */ /* 0x100fe200078e0a00 */
[----:B------:R0:W-:Y:S01]  /*4ce0*/  STL [R1+0xc8], R2 ;  /* 0x0000c80201007387 */ /* 0x0001e20000100800 */
[----:B------:R-:W-:Y:S01]  /*4cf0*/  @!P6 IMAD.IADD R12, R12, 0x1, -R0 ;  /* 0x000000010c0ce824 */ /* 0x000fe200078e0a00 */
[----:B------:R-:W-:Y:S01]  /*4d00*/  ISETP.GT.U32.AND P4, PT, R0, R11, PT ;  /* 0x0000000b0000720c */ /* 0x000fe20003f84070 */
[----:B------:R-:W-:Y:S01]  /*4d10*/  IMAD.HI.U32 R21, R24, R15, RZ ;  /* 0x0000000f18157227 */ /* 0x000fe200078e00ff */
[----:B------:R-:W-:-:S02]  /*4d20*/  IABS R20, R7 ;  /* 0x0000000700147213 */ /* 0x000fc40000000000 */
[C---:B------:R-:W-:Y:S01]  /*4d30*/  ISETP.GT.U32.AND P6, PT, R0.reuse, R13, PT ;  /* 0x0000000d0000720c */ /* 0x040fe20003fc4070 */
[----:B------:R-:W-:Y:S01]  /*4d40*/  IMAD.MOV R21, RZ, RZ, -R21 ;  /* 0x000000ffff157224 */ /* 0x000fe200078e0a15 */
[----:B------:R-:W-:Y:S01]  /*4d50*/  ISETP.GT.U32.AND P5, PT, R0, R3, PT ;  /* 0x000000030000720c */ /* 0x000fe20003fa4070 */
[----:B------:R-:W-:-:S04]  /*4d60*/  IMAD.HI.U32 R19, R24, R20, RZ ;  /* 0x0000001418137227 */ /* 0x000fc800078e00ff */
[----:B0-----:R-:W-:Y:S02]  /*4d70*/  IMAD.MOV.U32 R2, RZ, RZ, R9 ;  /* 0x000000ffff027224 */ /* 0x001fe400078e0009 */
[----:B------:R-:W-:Y:S02]  /*4d80*/  IMAD.MOV R19, RZ, RZ, -R19 ;  /* 0x000000ffff137224 */ /* 0x000fe400078e0a13 */
[----:B------:R-:W-:Y:S01]  /*4d90*/  @!P3 IMAD.MOV R2, RZ, RZ, -R2 ;  /* 0x000000ffff02b224 */ /* 0x000fe200078e0a02 */
[C---:B------:R-:W-:Y:S01]  /*4da0*/  ISETP.GT.U32.AND P3, PT, R0.reuse, R12, PT ;  /* 0x0000000c0000720c */ /* 0x040fe20003f64070 */
[----:B------:R-:W-:Y:S02]  /*4db0*/  @!P4 IMAD.IADD R11, R11, 0x1, -R0 ;  /* 0x000000010b0bc824 */ /* 0x000fe400078e0a00 */
[C---:B------:R-:W-:Y:S01]  /*4dc0*/  IMAD R20, R0.reuse, R19, R20 ;  /* 0x0000001300147224 */ /* 0x040fe200078e0214 */
[----:B------:R0:W-:Y:S01]  /*4dd0*/  STL [R1+0xc4], R2 ;  /* 0x0000c40201007387 */ /* 0x0001e20000100800 */
[C---:B------:R-:W-:Y:S01]  /*4de0*/  IMAD R15, R0.reuse, R21, R15 ;  /* 0x00000015000f7224 */ /* 0x040fe200078e020f */
[C---:B------:R-:W-:Y:S01]  /*4df0*/  ISETP.GT.U32.AND P4, PT, R0.reuse, R11, PT ;  /* 0x0000000b0000720c */ /* 0x040fe20003f84070 */
[--C-:B------:R-:W-:Y:S01]  /*4e00*/  @!P6 IMAD.IADD R13, R13, 0x1, -R0.reuse ;  /* 0x000000010d0de824 */ /* 0x100fe200078e0a00 */
[----:B------:R-:W-:Y:S01]  /*4e10*/  IABS R21, R27 ;  /* 0x0000001b00157213 */ /* 0x000fe20000000000 */
[----:B------:R-:W-:Y:S01]  /*4e20*/  @!P5 IMAD.IADD R3, R3, 0x1, -R0 ;  /* 0x000000010303d824 */ /* 0x000fe200078e0a00 */
[----:B------:R-:W-:Y:S01]  /*4e30*/  ISETP.GT.U32.AND P6, PT, R0, R15, PT ;  /* 0x0000000f0000720c */ /* 0x000fe20003fc4070 */
[----:B------:R-:W-:Y:S01]  /*4e40*/  IMAD.HI.U32 R9, R24, R8, RZ ;  /* 0x0000000818097227 */ /* 0x000fe200078e00ff */
[----:B------:R-:W-:-:S03]  /*4e50*/  ISETP.GE.AND P5, PT, R16, RZ, PT ;  /* 0x000000ff1000720c */ /* 0x000fc60003fa6270 */
[----:B------:R-:W-:Y:S01]  /*4e60*/  @!P3 IMAD.IADD R12, R12, 0x1, -R0 ;  /* 0x000000010c0cb824 */ /* 0x000fe200078e0a00 */
[----:B------:R-:W-:Y:S01]  /*4e70*/  ISETP.GT.U32.AND P3, PT, R0, R20, PT ;  /* 0x000000140000720c */ /* 0x000fe20003f64070 */
[----:B0-----:R-:W-:Y:S01]  /*4e80*/  IMAD.MOV.U32 R2, RZ, RZ, R6 ;  /* 0x000000ffff027224 */ /* 0x001fe200078e0006 */
[----:B------:R-:W-:Y:S01]  /*4e90*/  LOP3.LUT R6, R10, 0x76, RZ, 0xfc, !PT ;  /* 0x000000760a067812 */ /* 0x000fe200078efcff */
[----:B------:R-:W-:Y:S01]  /*4ea0*/  @!P4 IMAD.IADD R11, R11, 0x1, -R0 ;  /* 0x000000010b0bc824 */ /* 0x000fe200078e0a00 */
[----:B------:R-:W-:Y:S01]  /*4eb0*/  ISETP.GE.AND P4, PT, R5, RZ, PT ;  /* 0x000000ff0500720c */ /* 0x000fe20003f86270 */
[----:B------:R-:W-:Y:S01]  /*4ec0*/  @!P1 IMAD.MOV R2, RZ, RZ, -R2 ;  /* 0x000000ffff029224 */ /* 0x000fe200078e0a02 */
[----:B------:R-:W-:Y:S01]  /*4ed0*/  ISETP.GT.U32.AND P1, PT, R0, R17, PT ;  /* 0x000000110000720c */ /* 0x000fe20003f24070 */
[----:B------:R-:W-:Y:S01]  /*4ee0*/  IMAD.MOV.U32 R19, RZ, RZ, R13 ;  /* 0x000000ffff137224 */ /* 0x000fe200078e000d */
[----:B------:R-:W-:Y:S01]  /*4ef0*/  IABS R5, R6 ;  /* 0x0000000600057213 */ /* 0x000fe20000000000 */
[----:B------:R-:W-:Y:S01]  /*4f00*/  IMAD.MOV R9, RZ, RZ, -R9 ;  /* 0x000000ffff097224 */ /* 0x000fe200078e0a09 */
[----:B------:R0:W-:Y:S01]  /*4f10*/  STL [R1+0xc0], R2 ;  /* 0x0000c00201007387 */ /* 0x0001e20000100800 */
[--C-:B------:R-:W-:Y:S01]  /*4f20*/  @!P6 IMAD.IADD R15, R15, 0x1, -R0.reuse ;  /* 0x000000010f0fe824 */ /* 0x100fe200078e0a00 */
[----:B------:R-:W-:Y:S01]  /*4f30*/  ISETP.GE.AND P6, PT, R4, RZ, PT ;  /* 0x000000ff0400720c */ /* 0x000fe20003fc6270 */
[----:B------:R-:W-:Y:S01]  /*4f40*/  @!P3 IMAD.IADD R20, R20, 0x1, -R0 ;  /* 0x000000011414b824 */ /* 0x000fe200078e0a00 */
[----:B------:R-:W-:Y:S01]  /*4f50*/  LOP3.LUT R13, R10, 0x6e, RZ, 0xfc, !PT ;  /* 0x0000006e0a0d7812 */ /* 0x000fe200078efcff */
[----:B------:R-:W-:-:S02]  /*4f60*/  @!P0 IMAD.MOV R19, RZ, RZ, -R19 ;  /* 0x000000ffff138224 */ /* 0x000fc400078e0a13 */
[C---:B------:R-:W-:Y:S01]  /*4f70*/  IMAD R4, R0.reuse, R9, R8 ;  /* 0x0000000900047224 */ /* 0x040fe200078e0208 */
[----:B------:R-:W-:Y:S01]  /*4f80*/  ISETP.GT.U32.AND P3, PT, R0, R20, PT ;  /* 0x000000140000720c */ /* 0x000fe20003f64070 */
[----:B------:R-:W-:Y:S01]  /*4f90*/  @!P1 IMAD.IADD R17, R17, 0x1, -R0 ;  /* 0x0000000111119824 */ /* 0x000fe200078e0a00 */
[----:B------:R-:W-:Y:S01]  /*4fa0*/  STL [R1+0xb8], R19 ;  /* 0x0000b81301007387 */ /* 0x000fe20000100800 */
[----:B0-----:R-:W-:Y:S01]  /*4fb0*/  IMAD.MOV.U32 R2, RZ, RZ, R3 ;  /* 0x000000ffff027224 */ /* 0x001fe200078e0003 */
[----:B------:R-:W-:Y:S01]  /*4fc0*/  ISETP.GE.AND P1, PT, R18, RZ, PT ;  /* 0x000000ff1200720c */ /* 0x000fe20003f26270 */
[----:B------:R-:W-:Y:S01]  /*4fd0*/  IMAD.MOV.U32 R3, RZ, RZ, R12 ;  /* 0x000000ffff037224 */ /* 0x000fe200078e000c */
[----:B------:R-:W-:Y:S01]  /*4fe0*/  ISETP.GT.U32.AND P0, PT, R0, R17, PT ;  /* 0x000000110000720c */ /* 0x000fe20003f04070 */
[----:B------:R-:W-:Y:S01]  /*4ff0*/  @!P2 IMAD.MOV R2, RZ, RZ, -R2 ;  /* 0x000000ffff02a224 */ /* 0x000fe200078e0a02 */
[----:B------:R-:W-:Y:S01]  /*5000*/  LOP3.LUT R8, R10, 0x74, RZ, 0xfc, !PT ;  /* 0x000000740a087812 */ /* 0x000fe200078efcff */
[----:B------:R-:W-:Y:S01]  /*5010*/  IMAD.HI.U32 R9, R24, R5, RZ ;  /* 0x0000000518097227 */ /* 0x000fe200078e00ff */
[----:B------:R-:W-:-:S02]  /*5020*/  ISETP.GT.U32.AND P2, PT, R0, R15, PT ;  /* 0x0000000f0000720c */ /* 0x000fc40003f44070 */
[----:B------:R0:W-:Y:S01]  /*5030*/  STL [R1+0xb4], R2 ;  /* 0x0000b40201007387 */ /* 0x0001e20000100800 */
[----:B------:R-:W-:Y:S01]  /*5040*/  @!P5 IMAD.MOV R3, RZ, RZ, -R3 ;  /* 0x000000ffff03d224 */ /* 0x000fe200078e0a03 */
[----:B------:R-:W-:Y:S01]  /*5050*/  ISETP.GE.AND P5, PT, R7, RZ, PT ;  /* 0x000000ff0700720c */ /* 0x000fe20003fa6270 */
[----:B------:R-:W-:Y:S01]  /*5060*/  IMAD.MOV R9, RZ, RZ, -R9 ;  /* 0x000000ffff097224 */ /* 0x000fe200078e0a09 */
[----:B------:R-:W-:Y:S01]  /*5070*/  IABS R7, R8 ;  /* 0x0000000800077213 */ /* 0x000fe20000000000 */
[--C-:B------:R-:W-:Y:S01]  /*5080*/  @!P3 IMAD.IADD R20, R20, 0x1, -R0.reuse ;  /* 0x000000011414b824 */ /* 0x100fe200078e0a00 */
[----:B------:R1:W-:Y:S01]  /*5090*/  STL [R1+0xb0], R3 ;  /* 0x0000b00301007387 */ /* 0x0003e20000100800 */
[--C-:B------:R-:W-:Y:S01]  /*50a0*/  @!P0 IMAD.IADD R17, R17, 0x1, -R0.reuse ;  /* 0x0000000111118824 */ /* 0x100fe200078e0a00 */
[----:B------:R-:W-:Y:S01]  /*50b0*/  ISETP.GE.AND P0, PT, R14, RZ, PT ;  /* 0x000000ff0e00720c */ /* 0x000fe20003f06270 */
[----:B0-----:R-:W-:Y:S01]  /*50c0*/  IMAD.MOV.U32 R2, RZ, RZ, R11 ;  /* 0x000000ffff027224 */ /* 0x001fe200078e000b */
[C---:B------:R-:W-:Y:S01]  /*50d0*/  LOP3.LUT R14, R10.reuse, 0x72, RZ, 0xfc, !PT ;  /* 0x000000720a0e7812 */ /* 0x040fe200078efcff */
[----:B------:R-:W-:Y:S01]  /*50e0*/  @!P2 IMAD.IADD R15, R15, 0x1, -R0 ;  /* 0x000000010f0fa824 */ /* 0x000fe200078e0a00 */
[----:B------:R-:W-:Y:S01]  /*50f0*/  LOP3.LUT R12, R10, 0x6c, RZ, 0xfc, !PT ;  /* 0x0000006c0a0c7812 */ /* 0x000fe200078efcff */
[----:B------:R-:W-:Y:S01]  /*5100*/  @!P4 IMAD.MOV R2, RZ, RZ, -R2 ;  /* 0x000000ffff02c224 */ /* 0x000fe200078e0a02 */
[C---:B------:R-:W-:Y:S01]  /*5110*/  ISETP.GT.U32.AND P4, PT, R0.reuse, R4, PT ;  /* 0x000000040000720c */ /* 0x040fe20003f84070 */
[----:B-1----:R-:W-:Y:S01]  /*5120*/  IMAD R3, R0, R9, R5 ;  /* 0x0000000900037224 */ /* 0x002fe200078e0205 */
[----:B------:R-:W-:Y:S01]  /*5130*/  LOP3.LUT R9, R10, 0x70, RZ, 0xfc, !PT ;  /* 0x000000700a097812 */ /* 0x000fe200078efcff */
[----:B------:R-:W-:Y:S01]  /*5140*/  IMAD.HI.U32 R5, R24, R7, RZ ;  /* 0x0000000718057227 */ /* 0x000fe200078e00ff */
[----:B------:R0:W-:Y:S01]  /*5150*/  STL [R1+0xac], R2 ;  /* 0x0000ac0201007387 */ /* 0x0001e20000100800 */
[----:B------:R-:W-:-:S02]  /*5160*/  ISETP.GE.AND P2, PT, R6, RZ, PT ;  /* 0x000000ff0600720c */ /* 0x000fc40003f46270 */
[C---:B------:R-:W-:Y:S01]  /*5170*/  ISETP.GT.U32.AND P3, PT, R0.reuse, R3, PT ;  /* 0x000000030000720c */ /* 0x040fe20003f64070 */
[----:B------:R-:W-:Y:S01]  /*5180*/  IMAD.MOV R5, RZ, RZ, -R5 ;  /* 0x000000ffff057224 */ /* 0x000fe200078e0a05 */
[----:B------:R-:W-:Y:S01]  /*5190*/  IABS R6, R13 ;  /* 0x0000000d00067213 */ /* 0x000fe20000000000 */
[----:B------:R-:W-:Y:S02]  /*51a0*/  @!P6 IMAD.MOV R15, RZ, RZ, -R15 ;  /* 0x000000ffff0fe224 */ /* 0x000fe400078e0a0f */
[----:B------:R-:W-:Y:S01]  /*51b0*/  IMAD R5, R0, R5, R7 ;  /* 0x0000000500057224 */ /* 0x000fe200078e0207 */
[----:B------:R-:W-:Y:S01]  /*51c0*/  IABS R7, R12 ;  /* 0x0000000c00077213 */ /* 0x000fe20000000000 */
[----:B0-----:R-:W-:Y:S01]  /*51d0*/  IMAD.MOV.U32 R2, RZ, RZ, R17 ;  /* 0x000000ffff027224 */ /* 0x001fe200078e0011 */
[----:B------:R-:W-:Y:S01]  /*51e0*/  IABS R17, R9 ;  /* 0x0000000900117213 */ /* 0x000fe20000000000 */
[----:B------:R-:W-:Y:S02]  /*51f0*/  @!P4 IMAD.IADD R4, R4, 0x1, -R0 ;  /* 0x000000010404c824 */ /* 0x000fe400078e0a00 */
[----:B------:R-:W-:Y:S01]  /*5200*/  @!P1 IMAD.MOV R2, RZ, RZ, -R2 ;  /* 0x000000ffff029224 */ /* 0x000fe200078e0a02 */
[----:B------:R-:W-:Y:S01]  /*5210*/  ISETP.GE.AND P1, PT, R8, RZ, PT ;  /* 0x000000ff0800720c */ /* 0x000fe20003f26270 */
[----:B------:R-:W-:Y:S01]  /*5220*/  @!P3 IMAD.IADD R3, R3, 0x1, -R0 ;  /* 0x000000010303b824 */ /* 0x000fe200078e0a00 */
[----:B------:R-:W-:Y:S01]  /*5230*/  IABS R8, R14 ;  /* 0x0000000e00087213 */ /* 0x000fe20000000000 */
[----:B------:R-:W-:Y:S01]  /*5240*/  IMAD.HI.U32 R16, R24, R17, RZ ;  /* 0x0000001118107227 */ /* 0x000fe200078e00ff */
[C---:B------:R-:W-:Y:S01]  /*5250*/  ISETP.GT.U32.AND P4, PT, R0.reuse, R4, PT ;  /* 0x000000040000720c */ /* 0x040fe20003f84070 */
[----:B------:R0:W-:Y:S01]  /*5260*/  STL [R1+0xa8], R2 ;  /* 0x0000a80201007387 */ /* 0x0001e20000100800 */
[----:B------:R-:W-:Y:S01]  /*5270*/  ISETP.GT.U32.AND P3, PT, R0, R3, PT ;  /* 0x000000030000720c */ /* 0x000fe20003f64070 */
[----:B------:R-:W-:-:S02]  /*5280*/  IMAD.HI.U32 R11, R24, R8, RZ ;  /* 0x00000008180b7227 */ /* 0x000fc400078e00ff */
[----:B------:R1:W-:Y:S02]  /*5290*/  STL [R1+0xa4], R15 ;  /* 0x0000a40f01007387 */ /* 0x0003e40000100800 */
[----:B------:R-:W-:Y:S02]  /*52a0*/  IMAD.MOV R11, RZ, RZ, -R11 ;  /* 0x000000ffff0b7224 */ /* 0x000fe400078e0a0b */
[----:B------:R-:W-:-:S04]  /*52b0*/  IMAD.HI.U32 R19, R24, R6, RZ ;  /* 0x0000000618137227 */ /* 0x000fc800078e00ff */
[----:B------:R-:W-:Y:S01]  /*52c0*/  @!P4 IMAD.IADD R4, R4, 0x1, -R0 ;  /* 0x000000010404c824 */ /* 0x000fe200078e0a00 */
[C---:B------:R-:W-:Y:S01]  /*52d0*/  ISETP.GT.U32.AND P4, PT, R0.reuse, R5, PT ;  /* 0x000000050000720c */ /* 0x040fe20003f84070 */
[----:B------:R-:W-:Y:S01]  /*52e0*/  IMAD R8, R0, R11, R8 ;  /* 0x0000000b00087224 */ /* 0x000fe200078e0208 */
[----:B------:R-:W-:Y:S01]  /*52f0*/  LOP3.LUT R11, R10, 0x6a, RZ, 0xfc, !PT ;  /* 0x0000006a0a0b7812 */ /* 0x000fe200078efcff */
[----:B------:R-:W-:Y:S02]  /*5300*/  @!P3 IMAD.IADD R3, R3, 0x1, -R0 ;  /* 0x000000010303b824 */ /* 0x000fe400078e0a00 */
[----:B0-----:R-:W-:Y:S01]  /*5310*/  IMAD.MOV.U32 R2, RZ, RZ, R20 ;  /* 0x000000ffff027224 */ /* 0x001fe200078e0014 */
[----:B------:R-:W-:Y:S01]  /*5320*/  ISETP.GT.U32.AND P3, PT, R0, R8, PT ;  /* 0x000000080000720c */ /* 0x000fe20003f64070 */
[----:B------:R-:W-:Y:S02]  /*5330*/  IMAD.MOV R16, RZ, RZ, -R16 ;  /* 0x000000ffff107224 */ /* 0x000fe400078e0a10 */
[----:B------:R-:W-:-:S02]  /*5340*/  @!P5 IMAD.MOV R2, RZ, RZ, -R2 ;  /* 0x000000ffff02d224 */ /* 0x000fc400078e0a02 */
[----:B------:R-:W-:-:S03]  /*5350*/  IMAD.HI.U32 R18, R24, R7, RZ ;  /* 0x0000000718127227 */ /* 0x000fc600078e00ff */
[----:B------:R0:W-:Y:S01]  /*5360*/  STL [R1+0xa0], R2 ;  /* 0x0000a00201007387 */ /* 0x0001e20000100800 */
[--C-:B------:R-:W-:Y:S01]  /*5370*/  @!P4 IMAD.IADD R5, R5, 0x1, -R0.reuse ;  /* 0x000000010505c824 */ /* 0x100fe200078e0a00 */
[----:B------:R-:W-:Y:S01]  /*5380*/  ISETP.GE.AND P4, PT, R14, RZ, PT ;  /* 0x000000ff0e00720c */ /* 0x000fe20003f86270 */
[----:B------:R-:W-:Y:S01]  /*5390*/  IMAD.MOV R19, RZ, RZ, -R19 ;  /* 0x000000ffff137224 */ /* 0x000fe200078e0a13 */
[----:B------:R-:W-:Y:S01]  /*53a0*/  IABS R14, R11 ;  /* 0x0000000b000e7213 */ /* 0x000fe20000000000 */
[----:B------:R-:W-:Y:S01]  /*53b0*/  @!P3 IMAD.IADD R8, R8, 0x1, -R0 ;  /* 0x000000010808b824 */ /* 0x000fe200078e0a00 */
[C---:B------:R-:W-:Y:S01]  /*53c0*/  ISETP.GT.U32.AND P3, PT, R0.reuse, R5, PT ;  /* 0x000000050000720c */ /* 0x040fe20003f64070 */
[C---:B------:R-:W-:Y:S02]  /*53d0*/  IMAD R16, R0.reuse, R16, R17 ;  /* 0x0000001000107224 */ /* 0x040fe400078e0211 */
[----:B-1----:R-:W-:Y:S01]  /*53e0*/  IMAD.MOV.U32 R15, RZ, RZ, R4 ;  /* 0x000000ffff0f7224 */ /* 0x002fe200078e0004 */
[C---:B------:R-:W-:Y:S01]  /*53f0*/  ISETP.GT.U32.AND P6, PT, R0.reuse, R8, PT ;  /* 0x000000080000720c */ /* 0x040fe20003fc4070 */
[----:B------:R-:W-:Y:S01]  /*5400*/  IMAD.MOV R18, RZ, RZ, -R18 ;  /* 0x000000ffff127224 */ /* 0x000fe200078e0a12 */
[----:B------:R-:W-:Y:S01]  /*5410*/  ISETP.GT.U32.AND P5, PT, R0, R16, PT ;  /* 0x000000100000720c */ /* 0x000fe20003fa4070 */
[----:B0-----:R-:W-:Y:S01]  /*5420*/  IMAD.MOV.U32 R2, RZ, RZ, R3 ;  /* 0x000000ffff027224 */ /* 0x001fe200078e0003 */
[----:B------:R-:W-:Y:S01]  /*5430*/  LOP3.LUT R3, R10, 0x68, RZ, 0xfc, !PT ;  /* 0x000000680a037812 */ /* 0x000fe200078efcff */
[----:B------:R-:W-:-:S02]  /*5440*/  IMAD R6, R0, R19, R6 ;  /* 0x0000001300067224 */ /* 0x000fc400078e0206 */
[----:B------:R-:W-:Y:S02]  /*5450*/  @!P0 IMAD.MOV R15, RZ, RZ, -R15 ;  /* 0x000000ffff0f8224 */ /* 0x000fe400078e0a0f */
[C---:B------:R-:W-:Y:S01]  /*5460*/  IMAD R7, R0.reuse, R18, R7 ;  /* 0x0000001200077224 */ /* 0x040fe200078e0207 */
[C---:B------:R-:W-:Y:S01]  /*5470*/  ISETP.GT.U32.AND P0, PT, R0.reuse, R6, PT ;  /* 0x000000060000720c */ /* 0x040fe20003f04070 */
[----:B------:R-:W-:Y:S01]  /*5480*/  @!P2 IMAD.MOV R2, RZ, RZ, -R2 ;  /* 0x000000ffff02a224 */ /* 0x000fe200078e0a02 */
[----:B------:R-:W-:Y:S01]  /*5490*/  STL [R1+0x9c], R15 ;  /* 0x00009c0f01007387 */ /* 0x000fe20000100800 */
[----:B------:R-:W-:Y:S01]  /*54a0*/  @!P3 IMAD.IADD R5, R5, 0x1, -R0 ;  /* 0x000000010505b824 */ /* 0x000fe200078e0a00 */
[----:B------:R-:W-:Y:S01]  /*54b0*/  ISETP.GT.U32.AND P3, PT, R0, R7, PT ;  /* 0x000000070000720c */ /* 0x000fe20003f64070 */
[----:B------:R-:W-:Y:S01]  /*54c0*/  IMAD.HI.U32 R4, R24, R14, RZ ;  /* 0x0000000e18047227 */ /* 0x000fe200078e00ff */
[----:B------:R0:W-:Y:S01]  /*54d0*/  STL [R1+0x98], R2 ;  /* 0x0000980201007387 */ /* 0x0001e20000100800 */
[----:B------:R-:W-:-:S02]  /*54e0*/  ISETP.GE.AND P2, PT, R9, RZ, PT ;  /* 0x000000ff0900720c */ /* 0x000fc40003f46270 */
[----:B------:R-:W-:Y:S01]  /*54f0*/  IMAD.MOV R4, RZ, RZ, -R4 ;  /* 0x000000ffff047224 */ /* 0x000fe200078e0a04 */
[----:B------:R-:W-:Y:S01]  /*5500*/  LOP3.LUT R9, R10, 0x66, RZ, 0xfc, !PT ;  /* 0x000000660a097812 */ /* 0x000fe200078efcff */
[--C-:B------:R-:W-:Y:S01]  /*5510*/  @!P6 IMAD.IADD R8, R8, 0x1, -R0.reuse ;  /* 0x000000010808e824 */ /* 0x100fe200078e0a00 */
[----:B------:R-:W-:Y:S01]  /*5520*/  ISETP.GE.AND P6, PT, R13, RZ, PT ;  /* 0x000000ff0d00720c */ /* 0x000fe20003fc6270 */
[----:B------:R-:W-:Y:S01]  /*5530*/  @!P5 IMAD.IADD R16, R16, 0x1, -R0 ;  /* 0x000000011010d824 */ /* 0x000fe200078e0a00 */
[----:B------:R-:W-:Y:S01]  /*5540*/  IABS R13, R3 ;  /* 0x00000003000d7213 */ /* 0x000fe20000000000 */
[----:B------:R-:W-:Y:S01]  /*5550*/  IMAD R4, R0, R4, R14 ;  /* 0x0000000400047224 */ /* 0x000fe200078e020e */
[----:B------:R-:W-:Y:S01]  /*5560*/  ISETP.GE.AND P5, PT, R12, RZ, PT ;  /* 0x000000ff0c00720c */ /* 0x000fe20003fa6270 */
[----:B0-----:R-:W-:Y:S01]  /*5570*/  IMAD.MOV.U32 R2, RZ, RZ, R5 ;  /* 0x000000ffff027224 */ /* 0x001fe200078e0005 */
[----:B------:R-:W-:Y:S01]  /*5580*/  IABS R12, R9 ;  /* 0x00000009000c7213 */ /* 0x000fe20000000000 */
[----:B------:R-:W-:Y:S01]  /*5590*/  @!P0 IMAD.IADD R6, R6, 0x1, -R0 ;  /* 0x0000000106068824 */ /* 0x000fe200078e0a00 */
[----:B------:R-:W-:Y:S01]  /*55a0*/  ISETP.GT.U32.AND P0, PT, R0, R16, PT ;  /* 0x000000100000720c */ /* 0x000fe20003f04070 */
[----:B------:R-:W-:-:S02]  /*55b0*/  @!P1 IMAD.MOV R2, RZ, RZ, -R2 ;  /* 0x000000ffff029224 */ /* 0x000fc400078e0a02 */
[----:B------:R-:W-:Y:S01]  /*55c0*/  @!P3 IMAD.IADD R7, R7, 0x1, -R0 ;  /* 0x000000010707b824 */ /* 0x000fe200078e0a00 */
[----:B------:R-:W-:Y:S01]  /*55d0*/  ISETP.GT.U32.AND P1, PT, R0, R6, PT ;  /* 0x000000060000720c */ /* 0x000fe20003f24070 */
[----:B------:R-:W-:Y:S01]  /*55e0*/  IMAD.HI.U32 R5, R24, R13, RZ ;  /* 0x0000000d18057227 */ /* 0x000fe200078e00ff */
[----:B------:R0:W-:Y:S02]  /*55f0*/  STL [R1+0x94], R2 ;  /* 0x0000940201007387 */ /* 0x0001e40000100800 */
[----:B------:R-:W-:Y:S01]  /*5600*/  ISETP.GT.U32.AND P3, PT, R0, R7, PT ;  /* 0x000000070000720c */ /* 0x000fe20003f64070 */
[----:B------:R-:W-:-:S04]  /*5610*/  IMAD.MOV R5, RZ, RZ, -R5 ;  /* 0x000000ffff057224 */ /* 0x000fc800078e0a05 */
[----:B------:R-:W-:Y:S01]  /*5620*/  @!P0 IMAD.IADD R16, R16, 0x1, -R0 ;  /* 0x0000000110108824 */ /* 0x000fe200078e0a00 */
[----:B------:R-:W-:Y:S01]  /*5630*/  ISETP.GE.AND P0, PT, R11, RZ, PT ;  /* 0x000000ff0b00720c */ /* 0x000fe20003f06270 */
[----:B------:R-:W-:Y:S02]  /*5640*/  IMAD R5, R0, R5, R13 ;  /* 0x0000000500057224 */ /* 0x000fe400078e020d */
[----:B0-----:R-:W-:Y:S01]  /*5650*/  IMAD.MOV.U32 R2, RZ, RZ, R8 ;  /* 0x000000ffff027224 */ /* 0x001fe200078e0008 */
[----:B------:R-:W-:Y:S01]  /*5660*/  LOP3.LUT R8, R10, 0x64, RZ, 0xfc, !PT ;  /* 0x000000640a087812 */ /* 0x000fe200078efcff */
[----:B------:R-:W-:Y:S02]  /*5670*/  IMAD.MOV.U32 R17, RZ, RZ, R16 ;  /* 0x000000ffff117224 */ /* 0x000fe400078e0010 */
[----:B------:R-:W-:Y:S01]  /*5680*/  @!P4 IMAD.MOV R2, RZ, RZ, -R2 ;  /* 0x000000ffff02c224 */ /* 0x000fe200078e0a02 */
[----:B------:R-:W-:Y:S01]  /*5690*/  ISETP.GT.U32.AND P4, PT, R0, R4, PT ;  /* 0x000000040000720c */ /* 0x000fe20003f84070 */
[----:B------:R-:W-:Y:S01]  /*56a0*/  IMAD.HI.U32 R11, R24, R12, RZ ;  /* 0x0000000c180b7227 */ /* 0x000fe200078e00ff */
[----:B------:R-:W-:-:S02]  /*56b0*/  IABS R15, R8 ;  /* 0x00000008000f7213 */ /* 0x000fc40000000000 */
[----:B------:R0:W-:Y:S01]  /*56c0*/  STL [R1+0x90], R2 ;  /* 0x0000900201007387 */ /* 0x0001e20000100800 */
[--C-:B------:R-:W-:Y:S01]  /*56d0*/  @!P3 IMAD.IADD R7, R7, 0x1, -R0.reuse ;  /* 0x000000010707b824 */ /* 0x100fe200078e0a00 */
[----:B------:R-:W-:Y:S01]  /*56e0*/  ISETP.GT.U32.AND P3, PT, R0, R5, PT ;  /* 0x000000050000720c */ /* 0x000fe20003f64070 */
[--C-:B------:R-:W-:Y:S01]  /*56f0*/  @!P1 IMAD.IADD R6, R6, 0x1, -R0.reuse ;  /* 0x0000000106069824 */ /* 0x100fe200078e0a00 */
[----:B------:R-:W-:Y:S01]  /*5700*/  ISETP.GE.AND P1, PT, R3, RZ, PT ;  /* 0x000000ff0300720c */ /* 0x000fe20003f26270 */
[----:B------:R-:W-:Y:S02]  /*5710*/  @!P2 IMAD.MOV R17, RZ, RZ, -R17 ;  /* 0x000000ffff11a224 */ /* 0x000fe400078e0a11 */
[----:B------:R-:W-:Y:S01]  /*5720*/  IMAD.MOV R3, RZ, RZ, -R11 ;  /* 0x000000ffff037224 */ /* 0x000fe200078e0a0b */
[----:B------:R-:W-:Y:S01]  /*5730*/  LOP3.LUT R11, R10, 0x62, RZ, 0xfc, !PT ;  /* 0x000000620a0b7812 */ /* 0x000fe200078efcff */
[----:B------:R-:W-:Y:S01]  /*5740*/  @!P4 IMAD.IADD R4, R4, 0x1, -R0 ;  /* 0x000000010404c824 */ /* 0x000fe200078e0a00 */
[----:B------:R-:W-:Y:S01]  /*5750*/  STL [R1+0x8c], R17 ;  /* 0x00008c1101007387 */ /* 0x000fe20000100800 */
[----:B------:R-:W-:Y:S01]  /*5760*/  IMAD.HI.U32 R13, R24, R15, RZ ;  /* 0x0000000f180d7227 */ /* 0x000fe200078e00ff */
[----:B------:R-:W-:-:S02]  /*5770*/  ISETP.GE.AND P4, PT, R9, RZ, PT ;  /* 0x000000ff0900720c */ /* 0x000fc40003f86270 */
[----:B------:R-:W-:Y:S01]  /*5780*/  ISETP.GT.U32.AND P2, PT, R0, R4, PT ;  /* 0x000000040000720c */ /* 0x000fe20003f44070 */
[----:B0-----:R-:W-:Y:S01]  /*5790*/  IMAD.MOV.U32 R2, RZ, RZ, R6 ;  /* 0x000000ffff027224 */ /* 0x001fe200078e0006 */
[----:B------:R-:W-:Y:S01]  /*57a0*/  LOP3.LUT R9, R10, 0x60, RZ, 0xfc, !PT ;  /* 0x000000600a097812 */ /* 0x000fe200078efcff */
[C---:B------:R-:W-:Y:S01]  /*57b0*/  IMAD R3, R0.reuse, R3, R12 ;  /* 0x0000000300037224 */ /* 0x040fe200078e020c */
[----:B------:R-:W-:Y:S01]  /*57c0*/  IABS R14, R11 ;  /* 0x0000000b000e7213 */ /* 0x000fe20000000000 */
[----:B------:R-:W-:Y:S01]  /*57d0*/  IMAD.MOV R13, RZ, RZ, -R13 ;  /* 0x000000ffff0d7224 */ /* 0x000fe200078e0a0d */
[----:B------:R-:W-:Y:S01]  /*57e0*/  IABS R12, R9 ;  /* 0x00000009000c7213 */ /* 0x000fe20000000000 */
[----:B------:R-:W-:Y:S01]  /*57f0*/  @!P6 IMAD.MOV R2, RZ, RZ, -R2 ;  /* 0x000000ffff02e224 */ /* 0x000fe200078e0a02 */
[C---:B------:R-:W-:Y:S01]  /*5800*/  ISETP.GT.U32.AND P6, PT, R0.reuse, R3, PT ;  /* 0x000000030000720c */ /* 0x040fe20003fc4070 */
[----:B------:R-:W-:Y:S02]  /*5810*/  IMAD R15, R0, R13, R15 ;  /* 0x0000000d000f7224 */ /* 0x000fe400078e020f */
[--C-:B------:R-:W-:Y:S01]  /*5820*/  @!P3 IMAD.IADD R5, R5, 0x1, -R0.reuse ;  /* 0x000000010505b824 */ /* 0x100fe200078e0a00 */
[----:B------:R0:W-:Y:S01]  /*5830*/  STL [R1+0x78], R2 ;  /* 0x0000780201007387 */ /* 0x0001e20000100800 */
[----:B------:R-:W-:Y:S01]  /*5840*/  @!P2 IMAD.IADD R4, R4, 0x1, -R0 ;  /* 0x000000010404a824 */ /* 0x000fe200078e0a00 */
[C---:B------:R-:W-:Y:S01]  /*5850*/  ISETP.GT.U32.AND P2, PT, R0.reuse, R15, PT ;  /* 0x0000000f0000720c */ /* 0x040fe20003f44070 */
[----:B------:R-:W-:Y:S01]  /*5860*/  IMAD.MOV.U32 R6, RZ, RZ, R14 ;  /* 0x000000ffff067224 */ /* 0x000fe200078e000e */
[----:B------:R-:W-:-:S05]  /*5870*/  ISETP.GT.U32.AND P3, PT, R0, R5, PT ;  /* 0x000000050000720c */ /* 0x000fca0003f64070 */
[----:B------:R-:W-:Y:S01]  /*5880*/  @!P6 IMAD.IADD R3, R3, 0x1, -R0 ;  /* 0x000000010303e824 */ /* 0x000fe200078e0a00 */
[----:B------:R-:W-:Y:S01]  /*5890*/  ISETP.GE.AND P6, PT, R9, RZ, PT ;  /* 0x000000ff0900720c */ /* 0x000fe20003fc6270 */
[----:B0-----:R-:W-:Y:S02]  /*58a0*/  IMAD.MOV.U32 R2, RZ, RZ, R7 ;  /* 0x000000ffff027224 */ /* 0x001fe400078e0007 */
[----:B------:R-:W-:-:S04]  /*58b0*/  IMAD.HI.U32 R7, R24, R6, RZ ;  /* 0x0000000618077227 */ /* 0x000fc800078e00ff */
[----:B------:R-:W-:Y:S01]  /*58c0*/  @!P5 IMAD.MOV R2, RZ, RZ, -R2 ;  /* 0x000000ffff02d224 */ /* 0x000fe200078e0a02 */
[----:B------:R-:W-:Y:S01]  /*58d0*/  ISETP.GE.AND P5, PT, R8, RZ, PT ;  /* 0x000000ff0800720c */ /* 0x000fe20003fa6270 */
[----:B------:R-:W-:-:S03]  /*58e0*/  IMAD.HI.U32 R8, R24, R12, RZ ;  /* 0x0000000c18087227 */ /* 0x000fc600078e00ff */
[----:B------:R0:W-:Y:S01]  /*58f0*/  STL [R1+0x64], R2 ;  /* 0x0000640201007387 */ /* 0x0001e20000100800 */
[--C-:B------:R-:W-:Y:S01]  /*5900*/  @!P2 IMAD.IADD R15, R15, 0x1, -R0.reuse ;  /* 0x000000010f0fa824 */ /* 0x100fe200078e0a00 */
[----:B------:R-:W-:Y:S01]  /*5910*/  ISETP.GT.U32.AND P2, PT, R0, R3, PT ;  /* 0x000000030000720c */ /* 0x000fe20003f44070 */
[----:B------:R-:W-:Y:S02]  /*5920*/  IMAD.MOV R7, RZ, RZ, -R7 ;  /* 0x000000ffff077224 */ /* 0x000fe400078e0a07 */
[----:B------:R-:W-:Y:S01]  /*5930*/  @!P3 IMAD.IADD R5, R5, 0x1, -R0 ;  /* 0x000000010505b824 */ /* 0x000fe200078e0a00 */
[----:B------:R-:W-:Y:S01]  /*5940*/  ISETP.GE.AND P3, PT, R11, RZ, PT ;  /* 0x000000ff0b00720c */ /* 0x000fe20003f66270 */
[----:B------:R-:W-:Y:S01]  /*5950*/  IMAD.MOV R13, RZ, RZ, -R8 ;  /* 0x000000ffff0d7224 */ /* 0x000fe200078e0a08 */
[----:B------:R-:W-:Y:S01]  /*5960*/  LOP3.LUT R8, R10, 0x5e, RZ, 0xfc, !PT ;  /* 0x0000005e0a087812 */ /* 0x000fe200078efcff */
[----:B------:R-:W-:Y:S01]  /*5970*/  IMAD R11, R0, R7, R6 ;  /* 0x00000007000b7224 */ /* 0x000fe200078e0206 */
[----:B------:R-:W-:Y:S01]  /*5980*/  LOP3.LUT R6, R10, 0x58, RZ, 0xfc, !PT ;  /* 0x000000580a067812 */ /* 0x000fe200078efcff */
[----:B0-----:R-:W-:Y:S01]  /*5990*/  IMAD.MOV.U32 R2, RZ, RZ, R4 ;  /* 0x000000ffff027224 */ /* 0x001fe200078e0004 */
[----:B------:R-:W-:Y:S01]  /*59a0*/  IABS R14, R8 ;  /* 0x00000008000e7213 */ /* 0x000fe20000000000 */
[----:B------:R-:W-:Y:S01]  /*59b0*/  IMAD R7, R0, R13, R12 ;  /* 0x0000000d00077224 */ /* 0x000fe200078e020c */
[----:B------:R-:W-:Y:S01]  /*59c0*/  LOP3.LUT R12, R10, 0x5c, RZ, 0xfc, !PT ;  /* 0x0000005c0a0c7812 */ /* 0x000fe200078efcff */
[----:B------:R-:W-:Y:S01]  /*59d0*/  @!P0 IMAD.MOV R2, RZ, RZ, -R2 ;  /* 0x000000ffff028224 */ /* 0x000fe200078e0a02 */
[----:B------:R-:W-:Y:S01]  /*59e0*/  ISETP.GT.U32.AND P0, PT, R0, R15, PT ;  /* 0x0000000f0000720c */ /* 0x000fe20003f04070 */
[----:B------:R-:W-:Y:S01]  /*59f0*/  IMAD.HI.U32 R16, R24, R14, RZ ;  /* 0x0000000e18107227 */ /* 0x000fe200078e00ff */
[----:B------:R-:W-:-:S02]  /*5a00*/  LOP3.LUT R4, R10, 0x5a, RZ, 0xfc, !PT ;  /* 0x0000005a0a047812 */ /* 0x000fc400078efcff */
[----:B------:R0:W-:Y:S01]  /*5a10*/  STL [R1+0x88], R2 ;  /* 0x0000880201007387 */ /* 0x0001e20000100800 */
[----:B------:R-:W-:Y:S01]  /*5a20*/  @!P2 IMAD.IADD R3, R3, 0x1, -R0 ;  /* 0x000000010303a824 */ /* 0x000fe200078e0a00 */
[----:B------:R-:W-:Y:S01]  /*5a30*/  ISETP.GT.U32.AND P2, PT, R0, R7, PT ;  /* 0x000000070000720c */ /* 0x000fe20003f44070 */
[----:B------:R-:W-:Y:S01]  /*5a40*/  IMAD.MOV R16, RZ, RZ, -R16 ;  /* 0x000000ffff107224 */ /* 0x000fe200078e0a10 */
[----:B------:R-:W-:Y:S02]  /*5a50*/  IABS R13, R12 ;  /* 0x0000000c000d7213 */ /* 0x000fe40000000000 */
[----:B------:R-:W-:-:S03]  /*5a60*/  IABS R9, R6 ;  /* 0x0000000600097213 */ /* 0x000fc60000000000 */
[----:B------:R-:W-:Y:S01]  /*5a70*/  @!P0 IMAD.IADD R15, R15, 0x1, -R0 ;  /* 0x000000010f0f8824 */ /* 0x000fe200078e0a00 */
[----:B------:R-:W-:Y:S01]  /*5a80*/  ISETP.GE.AND P0, PT, R8, RZ, PT ;  /* 0x000000ff0800720c */ /* 0x000fe20003f06270 */
[----:B0-----:R-:W-:Y:S01]  /*5a90*/  IMAD.MOV.U32 R2, RZ, RZ, R5 ;  /* 0x000000ffff027224 */ /* 0x001fe200078e0005 */
[----:B------:R-:W-:Y:S01]  /*5aa0*/  IABS R5, R4 ;  /* 0x0000000400057213 */ /* 0x000fe20000000000 */
[C---:B------:R-:W-:Y:S02]  /*5ab0*/  IMAD R8, R0.reuse, R16, R14 ;  /* 0x0000001000087224 */ /* 0x040fe400078e020e */
[----:B------:R-:W-:Y:S01]  /*5ac0*/  @!P1 IMAD.MOV R2, RZ, RZ, -R2 ;  /* 0x000000ffff029224 */ /* 0x000fe200078e0a02 */
[----:B------:R-:W-:Y:S01]  /*5ad0*/  ISETP.GT.U32.AND P1, PT, R0, R11, PT ;  /* 0x0000000b0000720c */ /* 0x000fe20003f24070 */
[----:B------:R-:W-:Y:S02]  /*5ae0*/  @!P2 IMAD.IADD R7, R7, 0x1, -R0 ;  /* 0x000000010707a824 */ /* 0x000fe400078e0a00 */
[----:B------:R-:W-:Y:S01]  /*5af0*/  IMAD.HI.U32 R16, R24, R13, RZ ;  /* 0x0000000d18107227 */ /* 0x000fe200078e00ff */
[----:B------:R0:W-:Y:S02]  /*5b00*/  STL [R1+0x84], R2 ;  /* 0x0000840201007387 */ /* 0x0001e40000100800 */
[----:B------:R-:W-:Y:S01]  /*5b10*/  ISETP.GT.U32.AND P2, PT, R0, R7, PT ;  /* 0x000000070000720c */ /* 0x000fe20003f44070 */
[----:B------:R-:W-:-:S04]  /*5b20*/  IMAD.HI.U32 R14, R24, R5, RZ ;  /* 0x00000005180e7227 */ /* 0x000fc800078e00ff */
[----:B------:R-:W-:Y:S02]  /*5b30*/  IMAD.MOV R16, RZ, RZ, -R16 ;  /* 0x000000ffff107224 */ /* 0x000fe400078e0a10 */
[----:B------:R-:W-:Y:S01]  /*5b40*/  @!P1 IMAD.IADD R11, R11, 0x1, -R0 ;  /* 0x000000010b0b9824 */ /* 0x000fe200078e0a00 */
[----:B------:R-:W-:Y:S01]  /*5b50*/  ISETP.GT.U32.AND P1, PT, R0, R8, PT ;  /* 0x000000080000720c */ /* 0x000fe20003f24070 */
[----:B0-----:R-:W-:Y:S02]  /*5b60*/  IMAD.MOV.U32 R2, RZ, RZ, R3 ;  /* 0x000000ffff027224 */ /* 0x001fe400078e0003 */
[----:B------:R-:W-:-:S04]  /*5b70*/  IMAD.HI.U32 R3, R24, R9, RZ ;  /* 0x0000000918037227 */ /* 0x000fc800078e00ff */
[----:B------:R-:W-:Y:S01]  /*5b80*/  @!P4 IMAD.MOV R2, RZ, RZ, -R2 ;  /* 0x000000ffff02c224 */ /* 0x000fe200078e0a02 */
[C---:B------:R-:W-:Y:S01]  /*5b90*/  ISETP.GT.U32.AND P4, PT, R0.reuse, R11, PT ;  /* 0x0000000b0000720c */ /* 0x040fe20003f84070 */
[----:B------:R-:W-:Y:S02]  /*5ba0*/  IMAD.MOV R14, RZ, RZ, -R14 ;  /* 0x000000ffff0e7224 */ /* 0x000fe400078e0a0e */
[----:B------:R-:W-:Y:S01]  /*5bb0*/  IMAD R13, R0, R16, R13 ;  /* 0x00000010000d7224 */ /* 0x000fe200078e020d */
[----:B------:R0:W-:Y:S01]  /*5bc0*/  STL [R1+0x80], R2 ;  /* 0x0000800201007387 */ /* 0x0001e20000100800 */
[--C-:B------:R-:W-:Y:S01]  /*5bd0*/  @!P1 IMAD.IADD R8, R8, 0x1, -R0.reuse ;  /* 0x0000000108089824 */ /* 0x100fe200078e0a00 */
[----:B------:R-:W-:Y:S01]  /*5be0*/  LOP3.LUT R16, R10, 0x44, RZ, 0xfc, !PT ;  /* 0x000000440a107812 */ /* 0x000fe200078efcff */
[C---:B------:R-:W-:Y:S02]  /*5bf0*/  IMAD R5, R0.reuse, R14, R5 ;  /* 0x0000000e00057224 */ /* 0x040fe400078e0205 */
[----:B------:R-:W-:Y:S01]  /*5c00*/  @!P2 IMAD.IADD R7, R7, 0x1, -R0 ;  /* 0x000000010707a824 */ /* 0x000fe200078e0a00 */
[----:B------:R-:W-:-:S02]  /*5c10*/  ISETP.GT.U32.AND P1, PT, R0, R8, PT ;  /* 0x000000080000720c */ /* 0x000fc40003f24070 */
[C---:B------:R-:W-:Y:S01]  /*5c20*/  ISETP.GT.U32.AND P2, PT, R0.reuse, R5, PT ;  /* 0x000000050000720c */ /* 0x040fe20003f44070 */
[----:B------:R-:W-:Y:S01]  /*5c30*/  @!P4 IMAD.IADD R11, R11, 0x1, -R0 ;  /* 0x000000010b0bc824 */ /* 0x000fe200078e0a00 */
[----:B------:R-:W-:Y:S01]  /*5c40*/  ISETP.GT.U32.AND P4, PT, R0, R13, PT ;  /* 0x0000000d0000720c */ /* 0x000fe20003f84070 */
[----:B0-----:R-:W-:Y:S02]  /*5c50*/  IMAD.MOV.U32 R2, RZ, RZ, R15 ;  /* 0x000000ffff027224 */ /* 0x001fe400078e000f */
[----:B------:R-:W-:Y:S02]  /*5c60*/  IMAD.MOV.U32 R15, RZ, RZ, R11 ;  /* 0x000000ffff0f7224 */ /* 0x000fe400078e000b */
[----:B------:R-:W-:Y:S01]  /*5c70*/  @!P5 IMAD.MOV R2, RZ, RZ, -R2 ;  /* 0x000000ffff02d224 */ /* 0x000fe200078e0a02 */
[----:B------:R-:W-:Y:S01]  /*5c80*/  ISETP.GE.AND P5, PT, R12, RZ, PT ;  /* 0x000000ff0c00720c */ /* 0x000fe20003fa6270 */
[----:B------:R-:W-:Y:S01]  /*5c90*/  IMAD.MOV R12, RZ, RZ, -R3 ;  /* 0x000000ffff0c7224 */ /* 0x000fe200078e0a03 */
[----:B------:R-:W-:Y:S01]  /*5ca0*/  LOP3.LUT R3, R10, 0x56, RZ, 0xfc, !PT ;  /* 0x000000560a037812 */ /* 0x000fe200078efcff */
[----:B------:R-:W-:Y:S01]  /*5cb0*/  @!P3 IMAD.MOV R15, RZ, RZ, -R15 ;  /* 0x000000ffff0fb224 */ /* 0x000fe200078e0a0f */
[----:B------:R0:W-:Y:S01]  /*5cc0*/  STL [R1+0x7c], R2 ;  /* 0x00007c0201007387 */ /* 0x0001e20000100800 */
[----:B------:R-:W-:Y:S01]  /*5cd0*/  IMAD R9, R0, R12, R9 ;  /* 0x0000000c00097224 */ /* 0x000fe200078e0209 */
[----:B------:R-:W-:Y:S01]  /*5ce0*/  IABS R12, R3 ;  /* 0x00000003000c7213 */ /* 0x000fe20000000000 */
[--C-:B------:R-:W-:Y:S01]  /*5cf0*/  @!P1 IMAD.IADD R8, R8, 0x1, -R0.reuse ;  /* 0x0000000108089824 */ /* 0x100fe200078e0a00 */
[----:B------:R-:W-:Y:S01]  /*5d00*/  ISETP.GE.AND P1, PT, R6, RZ, PT ;  /* 0x000000ff0600720c */ /* 0x000fe20003f26270 */
[----:B------:R-:W-:Y:S01]  /*5d10*/  @!P4 IMAD.IADD R13, R13, 0x1, -R0 ;  /* 0x000000010d0dc824 */ /* 0x000fe200078e0a00 */
[----:B------:R-:W-:Y:S01]  /*5d20*/  ISETP.GE.AND P3, PT, R4, RZ, PT ;  /* 0x000000ff0400720c */ /* 0x000fe20003f66270 */
[----:B------:R-:W-:Y:S01]  /*5d30*/  IMAD.MOV.U32 R11, RZ, RZ, R12 ;  /* 0x000000ffff0b7224 */ /* 0x000fe200078e000c */
[----:B------:R-:W-:Y:S01]  /*5d40*/  STL [R1+0x68], R15 ;  /* 0x0000680f01007387 */ /* 0x000fe20000100800 */
[----:B------:R-:W-:Y:S01]  /*5d50*/  LOP3.LUT R4, R10, 0x54, RZ, 0xfc, !PT ;  /* 0x000000540a047812 */ /* 0x000fe200078efcff */
[----:B0-----:R-:W-:Y:S01]  /*5d60*/  IMAD.MOV.U32 R2, RZ, RZ, R7 ;  /* 0x000000ffff027224 */ /* 0x001fe200078e0007 */
[----:B------:R-:W-:Y:S01]  /*5d70*/  ISETP.GT.U32.AND P4, PT, R0, R13, PT ;  /* 0x0000000d0000720c */ /* 0x000fe20003f84070 */
[----:B------:R-:W-:Y:S01]  /*5d80*/  IMAD.HI.U32 R7, R24, R11, RZ ;  /* 0x0000000b18077227 */ /* 0x000fe200078e00ff */
[----:B------:R-:W-:-:S03]  /*5d90*/  IABS R14, R4 ;  /* 0x00000004000e7213 */ /* 0x000fc60000000000 */
[----:B------:R-:W-:Y:S01]  /*5da0*/  @!P6 IMAD.MOV R2, RZ, RZ, -R2 ;  /* 0x000000ffff02e224 */ /* 0x000fe200078e0a02 */
[----:B------:R-:W-:Y:S01]  /*5db0*/  ISETP.GT.U32.AND P6, PT, R0, R9, PT ;  /* 0x000000090000720c */ /* 0x000fe20003fc4070 */
[----:B------:R-:W-:Y:S01]  /*5dc0*/  IMAD.MOV R6, RZ, RZ, -R7 ;  /* 0x000000ffff067224 */ /* 0x000fe200078e0a07 */
[----:B------:R-:W-:Y:S01]  /*5dd0*/  LOP3.LUT R7, R10, 0x52, RZ, 0xfc, !PT ;  /* 0x000000520a077812 */ /* 0x000fe200078efcff */
[----:B------:R-:W-:Y:S01]  /*5de0*/  @!P2 IMAD.IADD R5, R5, 0x1, -R0 ;  /* 0x000000010505a824 */ /* 0x000fe200078e0a00 */
[----:B------:R0:W-:Y:S01]  /*5df0*/  STL [R1+0x6c], R2 ;  /* 0x00006c0201007387 */ /* 0x0001e20000100800 */
[C---:B------:R-:W-:Y:S01]  /*5e00*/  IMAD R6, R0.reuse, R6, R11 ;  /* 0x0000000600067224 */ /* 0x040fe200078e020b */
[----:B------:R-:W-:Y:S01]  /*5e10*/  IABS R12, R7 ;  /* 0x00000007000c7213 */ /* 0x000fe20000000000 */
[----:B------:R-:W-:Y:S01]  /*5e20*/  IMAD.MOV.U32 R11, RZ, RZ, R14 ;  /* 0x000000ffff0b7224 */ /* 0x000fe200078e000e */
[----:B------:R-:W-:Y:S01]  /*5e30*/  ISETP.GT.U32.AND P2, PT, R0, R5, PT ;  /* 0x000000050000720c */ /* 0x000fe20003f44070 */
[----:B------:R-:W-:Y:S01]  /*5e40*/  @!P4 IMAD.IADD R13, R13, 0x1, -R0 ;  /* 0x000000010d0dc824 */ /* 0x000fe200078e0a00 */
[----:B------:R-:W-:Y:S01]  /*5e50*/  ISETP.GE.AND P4, PT, R3, RZ, PT ;  /* 0x000000ff0300720c */ /* 0x000fe20003f86270 */
[----:B------:R-:W-:Y:S01]  /*5e60*/  IMAD.HI.U32 R14, R24, R11, RZ ;  /* 0x0000000b180e7227 */ /* 0x000fe200078e00ff */
[----:B------:R-:W-:-:S03]  /*5e70*/  LOP3.LUT R3, R10, 0x50, RZ, 0xfc, !PT ;  /* 0x000000500a037812 */ /* 0x000fc600078efcff */
[----:B0-----:R-:W-:Y:S02]  /*5e80*/  IMAD.MOV.U32 R2, RZ, RZ, R8 ;  /* 0x000000ffff027224 */ /* 0x001fe400078e0008 */
[----:B------:R-:W-:Y:S02]  /*5e90*/  @!P6 IMAD.IADD R9, R9, 0x1, -R0 ;  /* 0x000000010909e824 */ /* 0x000fe400078e0a00 */
[----:B------:R-:W-:Y:S01]  /*5ea0*/  @!P0 IMAD.MOV R2, RZ, RZ, -R2 ;  /* 0x000000ffff028224 */ /* 0x000fe200078e0a02 */
[C---:B------:R-:W-:Y:S01]  /*5eb0*/  ISETP.GT.U32.AND P0, PT, R0.reuse, R6, PT ;  /* 0x000000060000720c */ /* 0x040fe20003f04070 */
[----:B------:R-:W-:Y:S01]  /*5ec0*/  IMAD.MOV R14, RZ, RZ, -R14 ;  /* 0x000000ffff0e7224 */ /* 0x000fe200078e0a0e */
[----:B------:R-:W-:Y:S01]  /*5ed0*/  ISETP.GT.U32.AND P6, PT, R0, R9, PT ;  /* 0x000000090000720c */ /* 0x000fe20003fc4070 */
[----:B------:R-:W-:Y:S01]  /*5ee0*/  @!P2 IMAD.IADD R5, R5, 0x1, -R0 ;  /* 0x000000010505a824 */ /* 0x000fe200078e0a00 */
[----:B------:R0:W-:Y:S01]  /*5ef0*/  STL [R1+0x74], R2 ;  /* 0x0000740201007387 */ /* 0x0001e20000100800 */
[----:B------:R-:W-:Y:S01]  /*5f00*/  ISETP.GE.AND P2, PT, R4, RZ, PT ;  /* 0x000000ff0400720c */ /* 0x000fe20003f46270 */
[----:B------:R-:W-:-:S04]  /*5f10*/  IMAD.HI.U32 R8, R24, R12, RZ ;  /* 0x0000000c18087227 */ /* 0x000fc800078e00ff */
[----:B------:R-:W-:Y:S01]  /*5f20*/  IMAD R4, R0, R14, R11 ;  /* 0x0000000e00047224 */ /* 0x000fe200078e020b */
[----:B------:R-:W-:Y:S01]  /*5f30*/  IABS R11, R3 ;  /* 0x00000003000b7213 */ /* 0x000fe20000000000 */
[----:B------:R-:W-:Y:S02]  /*5f40*/  IMAD.MOV R8, RZ, RZ, -R8 ;  /* 0x000000ffff087224 */ /* 0x000fe400078e0a08 */
[----:B0-----:R-:W-:Y:S02]  /*5f50*/  IMAD.MOV.U32 R2, RZ, RZ, R13 ;  /* 0x000000ffff027224 */ /* 0x001fe400078e000d */
[----:B------:R-:W-:Y:S01]  /*5f60*/  @!P0 IMAD.IADD R6, R6, 0x1, -R0 ;  /* 0x0000000106068824 */ /* 0x000fe200078e0a00 */
[----:B------:R-:W-:Y:S01]  /*5f70*/  ISETP.GE.AND P0, PT, R7, RZ, PT ;  /* 0x000000ff0700720c */ /* 0x000fe20003f06270 */
[----:B------:R-:W-:Y:S02]  /*5f80*/  @!P5 IMAD.MOV R2, RZ, RZ, -R2 ;  /* 0x000000ffff02d224 */ /* 0x000fe400078e0a02 */
[----:B------:R-:W-:Y:S01]  /*5f90*/  @!P6 IMAD.IADD R9, R9, 0x1, -R0 ;  /* 0x000000010909e824 */ /* 0x000fe200078e0a00 */
[C---:B------:R-:W-:Y:S01]  /*5fa0*/  ISETP.GT.U32.AND P5, PT, R0.reuse, R6, PT ;  /* 0x000000060000720c */ /* 0x040fe20003fa4070 */
[----:B------:R-:W-:Y:S01]  /*5fb0*/  IMAD.MOV.U32 R7, RZ, RZ, R11 ;  /* 0x000000ffff077224 */ /* 0x000fe200078e000b */
[C---:B------:R-:W-:Y:S01]  /*5fc0*/  ISETP.GT.U32.AND P6, PT, R0.reuse, R4, PT ;  /* 0x000000040000720c */ /* 0x040fe20003fc4070 */
[----:B------:R-:W-:Y:S01]  /*5fd0*/  IMAD R12, R0, R8, R12 ;  /* 0x00000008000c7224 */ /* 0x000fe200078e020c */
[----:B------:R0:W-:Y:S01]  /*5fe0*/  STL [R1+0x1d8], R2 ;  /* 0x0001d80201007387 */ /* 0x0001e20000100800 */
[----:B------:R-:W-:Y:S01]  /*5ff0*/  IMAD.MOV.U32 R13, RZ, RZ, R5 ;  /* 0x000000ffff0d7224 */ /* 0x000fe200078e0005 */
[----:B------:R-:W-:Y:S01]  /*6000*/  LOP3.LUT R5, R10, 0x4e, RZ, 0xfc, !PT ;  /* 0x0000004e0a057812 */ /* 0x000fe200078efcff */
[----:B------:R-:W-:Y:S01]  /*6010*/  IMAD.HI.U32 R8, R24, R7, RZ ;  /* 0x0000000718087227 */ /* 0x000fe200078e00ff */
[----:B------:R-:W-:-:S03]  /*6020*/  LOP3.LUT R11, R10, 0x4c, RZ, 0xfc, !PT ;  /* 0x0000004c0a0b7812 */ /* 0x000fc600078efcff */
[----:B------:R-:W-:Y:S01]  /*6030*/  @!P3 IMAD.MOV R13, RZ, RZ, -R13 ;  /* 0x000000ffff0db224 */ /* 0x000fe200078e0a0d */
[----:B------:R-:W-:Y:S01]  /*6040*/  ISETP.GT.U32.AND P3, PT, R0, R12, PT ;  /* 0x0000000c0000720c */ /* 0x000fe20003f64070 */
[----:B------:R-:W-:Y:S02]  /*6050*/  IMAD.MOV R8, RZ, RZ, -R8 ;  /* 0x000000ffff087224 */ /* 0x000fe400078e0a08 */
[----:B0-----:R-:W-:Y:S01]  /*6060*/  IMAD.MOV.U32 R2, RZ, RZ, R9 ;  /* 0x000000ffff027224 */ /* 0x001fe200078e0009 */
[----:B------:R0:W-:Y:S01]  /*6070*/  STL [R1+0x1ec], R13 ;  /* 0x0001ec0d01007387 */ /* 0x0001e20000100800 */
[----:B------:R-:W-:Y:S01]  /*6080*/  @!P5 IMAD.IADD R6, R6, 0x1, -R0 ;  /* 0x000000010606d824 */ /* 0x000fe200078e0a00 */
[----:B------:R-:W-:Y:S01]  /*6090*/  IABS R9, R5 ;  /* 0x0000000500097213 */ /* 0x000fe20000000000 */
[----:B------:R-:W-:Y:S01]  /*60a0*/  @!P1 IMAD.MOV R2, RZ, RZ, -R2 ;  /* 0x000000ffff029224 */ /* 0x000fe200078e0a02 */
[----:B------:R-:W-:Y:S01]  /*60b0*/  ISETP.GE.AND P5, PT, R5, RZ, PT ;  /* 0x000000ff0500720c */ /* 0x000fe20003fa6270 */
[--C-:B------:R-:W-:Y:S01]  /*60c0*/  @!P6 IMAD.IADD R4, R4, 0x1, -R0.reuse ;  /* 0x000000010404e824 */ /* 0x100fe200078e0a00 */
[----:B------:R-:W-:Y:S01]  /*60d0*/  ISETP.GE.AND P6, PT, R3, RZ, PT ;  /* 0x000000ff0300720c */ /* 0x000fe20003fc6270 */
[----:B------:R-:W-:Y:S01]  /*60e0*/  IMAD R5, R0, R8, R7 ;  /* 0x0000000800057224 */ /* 0x000fe200078e0207 */
[----:B------:R1:W-:Y:S01]  /*60f0*/  STL [R1+0x1f0], R2 ;  /* 0x0001f00201007387 */ /* 0x0003e20000100800 */
[----:B------:R-:W-:Y:S01]  /*6100*/  @!P3 IMAD.IADD R12, R12, 0x1, -R0 ;  /* 0x000000010c0cb824 */ /* 0x000fe200078e0a00 */
[----:B------:R-:W-:Y:S01]  /*6110*/  ISETP.GT.U32.AND P1, PT, R0, R4, PT ;  /* 0x000000040000720c */ /* 0x000fe20003f24070 */
[----:B------:R-:W-:Y:S01]  /*6120*/  IMAD.MOV.U32 R3, RZ, RZ, R9 ;  /* 0x000000ffff037224 */ /* 0x000fe200078e0009 */
[----:B0-----:R-:W-:-:S02]  /*6130*/  LOP3.LUT R13, R10, 0x4a, RZ, 0xfc, !PT ;  /* 0x0000004a0a0d7812 */ /* 0x001fc400078efcff */
[----:B------:R-:W-:Y:S01]  /*6140*/  ISETP.GT.U32.AND P3, PT, R0, R12, PT ;  /* 0x0000000c0000720c */ /* 0x000fe20003f64070 */
[----:B------:R-:W-:Y:S01]  /*6150*/  IMAD.HI.U32 R8, R24, R3, RZ ;  /* 0x0000000318087227 */ /* 0x000fe200078e00ff */
[----:B------:R-:W-:-:S03]  /*6160*/  LOP3.LUT R7, R10, 0x48, RZ, 0xfc, !PT ;  /* 0x000000480a077812 */ /* 0x000fc600078efcff */
[----:B-1----:R-:W-:Y:S01]  /*6170*/  IMAD.MOV.U32 R2, RZ, RZ, R6 ;  /* 0x000000ffff027224 */ /* 0x002fe200078e0006 */
[----:B------:R-:W-:Y:S01]  /*6180*/  IABS R6, R13 ;  /* 0x0000000d00067213 */ /* 0x000fe20000000000 */
[----:B------:R-:W-:Y:S01]  /*6190*/  IMAD.MOV R8, RZ, RZ, -R8 ;  /* 0x000000ffff087224 */ /* 0x000fe200078e0a08 */
[----:B------:R-:W-:Y:S01]  /*61a0*/  IABS R9, R7 ;  /* 0x0000000700097213 */ /* 0x000fe20000000000 */
[----:B------:R-:W-:Y:S01]  /*61b0*/  @!P4 IMAD.MOV R2, RZ, RZ, -R2 ;  /* 0x000000ffff02c224 */ /* 0x000fe200078e0a02 */
[----:B------:R-:W-:Y:S01]  /*61c0*/  ISETP.GT.U32.AND P4, PT, R0, R5, PT ;  /* 0x000000050000720c */ /* 0x000fe20003f84070 */
[--C-:B------:R-:W-:Y:S01]  /*61d0*/  @!P1 IMAD.IADD R4, R4, 0x1, -R0.reuse ;  /* 0x0000000104049824 */ /* 0x100fe200078e0a00 */
[----:B------:R-:W-:Y:S01]  /*61e0*/  ISETP.GE.AND P1, PT, R11, RZ, PT ;  /* 0x000000ff0b00720c */ /* 0x000fe20003f26270 */
[----:B------:R-:W-:Y:S01]  /*61f0*/  IMAD R3, R0, R8, R3 ;  /* 0x0000000800037224 */ /* 0x000fe200078e0203 */
[----:B------:R0:W-:Y:S01]  /*6200*/  STL [R1+0x1f4], R2 ;  /* 0x0001f40201007387 */ /* 0x0001e20000100800 */
[----:B------:R-:W-:Y:S01]  /*6210*/  IABS R11, R11 ;  /* 0x0000000b000b7213 */ /* 0x000fe20000000000 */
[----:B------:R-:W-:-:S02]  /*6220*/  @!P3 IMAD.IADD R12, R12, 0x1, -R0 ;  /* 0x000000010c0cb824 */ /* 0x000fc400078e0a00 */
[----:B------:R-:W-:Y:S01]  /*6230*/  ISETP.GT.U32.AND P3, PT, R0, R3, PT ;  /* 0x000000030000720c */ /* 0x000fe20003f64070 */
[----:B------:R-:W-:-:S04]  /*6240*/  IMAD.HI.U32 R8, R24, R9, RZ ;  /* 0x0000000918087227 */ /* 0x000fc800078e00ff */
[----:B------:R-:W-:Y:S02]  /*6250*/  @!P4 IMAD.IADD R5, R5, 0x1, -R0 ;  /* 0x000000010505c824 */ /* 0x000fe400078e0a00 */
[----:B0-----:R-:W-:Y:S02]  /*6260*/  IMAD.MOV.U32 R2, RZ, RZ, R4 ;  /* 0x000000ffff027224 */ /* 0x001fe400078e0004 */
[----:B------:R-:W-:Y:S01]  /*6270*/  IMAD.HI.U32 R14, R24, R11, RZ ;  /* 0x0000000b180e7227 */ /* 0x000fe200078e00ff */
[----:B------:R-:W-:-:S03]  /*6280*/  ISETP.GT.U32.AND P4, PT, R0, R5, PT ;  /* 0x000000050000720c */ /* 0x000fc60003f84070 */
[----:B------:R-:W-:Y:S01]  /*6290*/  @!P2 IMAD.MOV R2, RZ, RZ, -R2 ;  /* 0x000000ffff02a224 */ /* 0x000fe200078e0a02 */
[----:B------:R-:W-:Y:S01]  /*62a0*/  ISETP.GE.AND P2, PT, R13, RZ, PT ;  /* 0x000000ff0d00720c */ /* 0x000fe20003f46270 */
[----:B------:R-:W-:Y:S01]  /*62b0*/  IMAD.HI.U32 R4, R24, R6, RZ ;  /* 0x0000000618047227 */ /* 0x000fe200078e00ff */
[C---:B------:R-:W-:Y:S02]  /*62c0*/  LOP3.LUT R13, R10.reuse, 0x42, RZ, 0xfc, !PT ;  /* 0x000000420a0d7812 */ /* 0x040fe400078efcff */
[----:B------:R0:W-:Y:S01]  /*62d0*/  STL [R1+0x1e4], R2 ;  /* 0x0001e40201007387 */ /* 0x0001e20000100800 */
[----:B------:R-:W-:Y:S01]  /*62e0*/  IMAD.MOV R14, RZ, RZ, -R14 ;  /* 0x000000ffff0e7224 */ /* 0x000fe200078e0a0e */
[----:B------:R-:W-:Y:S01]  /*62f0*/  IABS R18, R13 ;  /* 0x0000000d00127213 */ /* 0x000fe20000000000 */
[--C-:B------:R-:W-:Y:S01]  /*6300*/  @!P3 IMAD.IADD R3, R3, 0x1, -R0.reuse ;  /* 0x000000010303b824 */ /* 0x100fe200078e0a00 */
[----:B------:R-:W-:Y:S01]  /*6310*/  ISETP.GE.AND P3, PT, R7, RZ, PT ;  /* 0x000000ff0700720c */ /* 0x000fe20003f66270 */
[----:B------:R-:W-:Y:S01]  /*6320*/  @!P4 IMAD.IADD R5, R5, 0x1, -R0 ;  /* 0x000000010505c824 */ /* 0x000fe200078e0a00 */
[----:B------:R-:W-:Y:S01]  /*6330*/  LOP3.LUT R7, R10, 0x3e, RZ, 0xfc, !PT ;  /* 0x0000003e0a077812 */ /* 0x000fe200078efcff */
[----:B------:R-:W-:-:S02]  /*6340*/  IMAD.MOV R8, RZ, RZ, -R8 ;  /* 0x000000ffff087224 */ /* 0x000fc400078e0a08 */
[----:B0-----:R-:W-:Y:S02]  /*6350*/  IMAD.MOV.U32 R2, RZ, RZ, R12 ;  /* 0x000000ffff027224 */ /* 0x001fe400078e000c */
[----:B------:R-:W-:Y:S02]  /*6360*/  IMAD.MOV R12, RZ, RZ, -R4 ;  /* 0x000000ffff0c7224 */ /* 0x000fe400078e0a04 */
[C---:B------:R-:W-:Y:S01]  /*6370*/  IMAD R4, R0.reuse, R14, R11 ;  /* 0x0000000e00047224 */ /* 0x040fe200078e020b */
[----:B------:R-:W-:Y:S01]  /*6380*/  IABS R11, R7 ;  /* 0x00000007000b7213 */ /* 0x000fe20000000000 */
[----:B------:R-:W-:Y:S01]  /*6390*/  @!P0 IMAD.MOV R2, RZ, RZ, -R2 ;  /* 0x000000ffff028224 */ /* 0x000fe200078e0a02 */
[C---:B------:R-:W-:Y:S01]  /*63a0*/  ISETP.GT.U32.AND P0, PT, R0.reuse, R3, PT ;  /* 0x000000030000720c */ /* 0x040fe20003f04070 */
[C---:B------:R-:W-:Y:S01]  /*63b0*/  IMAD R9, R0.reuse, R8, R9 ;  /* 0x0000000800097224 */ /* 0x040fe200078e0209 */
[C---:B------:R-:W-:Y:S01]  /*63c0*/  ISETP.GT.U32.AND P4, PT, R0.reuse, R4, PT ;  /* 0x000000040000720c */ /* 0x040fe20003f84070 */
[----:B------:R-:W-:Y:S01]  /*63d0*/  IMAD R6, R0, R12, R6 ;  /* 0x0000000c00067224 */ /* 0x000fe200078e0206 */
[----:B------:R0:W-:Y:S01]  /*63e0*/  STL [R1+0x1dc], R2 ;  /* 0x0001dc0201007387 */ /* 0x0001e20000100800 */
[----:B------:R-:W-:-:S02]  /*63f0*/  LOP3.LUT R8, R10, 0x46, RZ, 0xfc, !PT ;  /* 0x000000460a087812 */ /* 0x000fc400078efcff */
[----:B------:R-:W-:-:S04]  /*6400*/  LOP3.LUT R12, R10, 0x40, RZ, 0xfc, !PT ;  /* 0x000000400a0c7812 */ /* 0x000fc800078efcff */
[----:B------:R-:W-:Y:S02]  /*6410*/  IABS R20, R12 ;  /* 0x0000000c00147213 */ /* 0x000fe40000000000 */
[--C-:B------:R-:W-:Y:S01]  /*6420*/  @!P0 IMAD.IADD R3, R3, 0x1, -R0.reuse ;  /* 0x0000000103038824 */ /* 0x100fe200078e0a00 */
[----:B------:R-:W-:Y:S01]  /*6430*/  ISETP.GE.AND P0, PT, R16, RZ, PT ;  /* 0x000000ff1000720c */ /* 0x000fe20003f06270 */
[----:B0-----:R-:W-:Y:S01]  /*6440*/  IMAD.MOV.U32 R2, RZ, RZ, R5 ;  /* 0x000000ffff027224 */ /* 0x001fe200078e0005 */
[----:B------:R-:W-:Y:S01]  /*6450*/  IABS R16, R16 ;  /* 0x0000001000107213 */ /* 0x000fe20000000000 */
[----:B------:R-:W-:Y:S02]  /*6460*/  @!P4 IMAD.IADD R4, R4, 0x1, -R0 ;  /* 0x000000010404c824 */ /* 0x000fe400078e0a00 */
[----:B------:R-:W-:Y:S01]  /*6470*/  @!P6 IMAD.MOV R2, RZ, RZ, -R2 ;  /* 0x000000ffff02e224 */ /* 0x000fe200078e0a02 */
[----:B------:R-:W-:Y:S01]  /*6480*/  ISETP.GE.AND P6, PT, R8, RZ, PT ;  /* 0x000000ff0800720c */ /* 0x000fe20003fc6270 */
[----:B------:R-:W-:Y:S01]  /*6490*/  IMAD.HI.U32 R15, R24, R20, RZ ;  /* 0x00000014180f7227 */ /* 0x000fe200078e00ff */
[----:B------:R-:W-:-:S02]  /*64a0*/  ISETP.GT.U32.AND P4, PT, R0, R4, PT ;  /* 0x000000040000720c */ /* 0x000fc40003f84070 */
[----:B------:R0:W-:Y:S01]  /*64b0*/  STL [R1+0x1c0], R2 ;  /* 0x0001c00201007387 */ /* 0x0001e20000100800 */
[----:B------:R-:W-:Y:S01]  /*64c0*/  IABS R8, R8 ;  /* 0x0000000800087213 */ /* 0x000fe20000000000 */
[----:B------:R-:W-:-:S04]  /*64d0*/  IMAD.HI.U32 R5, R24, R16, RZ ;  /* 0x0000001018057227 */ /* 0x000fc800078e00ff */
[----:B------:R-:W-:-:S04]  /*64e0*/  IMAD.HI.U32 R14, R24, R8, RZ ;  /* 0x00000008180e7227 */ /* 0x000fc800078e00ff */
[----:B0-----:R-:W-:Y:S02]  /*64f0*/  IMAD.MOV.U32 R2, RZ, RZ, R3 ;  /* 0x000000ffff027224 */ /* 0x001fe400078e0003 */
[----:B------:R-:W-:Y:S01]  /*6500*/  @!P4 IMAD.IADD R4, R4, 0x1, -R0 ;  /* 0x000000010404c824 */ /* 0x000fe200078e0a00 */
[C---:B------:R-:W-:Y:S01]  /*6510*/  ISETP.GT.U32.AND P4, PT, R0.reuse, R9, PT ;  /* 0x000000090000720c */ /* 0x040fe20003f84070 */
[----:B------:R-:W-:Y:S01]  /*6520*/  @!P5 IMAD.MOV R2, RZ, RZ, -R2 ;  /* 0x000000ffff02d224 */ /* 0x000fe200078e0a02 */
[----:B------:R-:W-:Y:S01]  /*6530*/  ISETP.GT.U32.AND P5, PT, R0, R6, PT ;  /* 0x000000060000720c */ /* 0x000fe20003fa4070 */
[----:B------:R-:W-:Y:S02]  /*6540*/  IMAD.MOV R14, RZ, RZ, -R14 ;  /* 0x000000ffff0e7224 */ /* 0x000fe400078e0a0e */
[----:B------:R-:W-:Y:S01]  /*6550*/  IMAD.HI.U32 R3, R24, R18, RZ ;  /* 0x0000001218037227 */ /* 0x000fe200078e00ff */
[----:B------:R0:W-:Y:S03]  /*6560*/  STL [R1+0x1b0], R2 ;  /* 0x0001b00201007387 */ /* 0x0001e60000100800 */
[----:B------:R-:W-:-:S02]  /*6570*/  IMAD R8, R0, R14, R8 ;  /* 0x0000000e00087224 */ /* 0x000fc400078e0208 */
[----:B------:R-:W-:Y:S02]  /*6580*/  IMAD.MOV R3, RZ, RZ, -R3 ;  /* 0x000000ffff037224 */ /* 0x000fe400078e0a03 */
[--C-:B------:R-:W-:Y:S02]  /*6590*/  @!P4 IMAD.IADD R9, R9, 0x1, -R0.reuse ;  /* 0x000000010909c824 */ /* 0x100fe400078e0a00 */
[----:B------:R-:W-:Y:S01]  /*65a0*/  @!P5 IMAD.IADD R6, R6, 0x1, -R0 ;  /* 0x000000010606d824 */ /* 0x000fe200078e0a00 */
[----:B------:R-:W-:Y:S01]  /*65b0*/  ISETP.GT.U32.AND P5, PT, R0, R8, PT ;  /* 0x000000080000720c */ /* 0x000fe20003fa4070 */
[----:B0-----:R-:W-:Y:S01]  /*65c0*/  IMAD.MOV.U32 R2, RZ, RZ, R4 ;  /* 0x000000ffff027224 */ /* 0x001fe200078e0004 */
[----:B------:R-:W-:Y:S01]  /*65d0*/  LOP3.LUT R4, R10, 0x38, RZ, 0xfc, !PT ;  /* 0x000000380a047812 */ /* 0x000fe200078efcff */
[C---:B------:R-:W-:Y:S01]  /*65e0*/  IMAD R18, R0.reuse, R3, R18 ;  /* 0x0000000300127224 */ /* 0x040fe200078e0212 */
[----:B------:R-:W-:Y:S01]  /*65f0*/  ISETP.GT.U32.AND P4, PT, R0, R6, PT ;  /* 0x000000060000720c */ /* 0x000fe20003f84070 */
[----:B------:R-:W-:Y:S01]  /*6600*/  @!P1 IMAD.MOV R2, RZ, RZ, -R2 ;  /* 0x000000ffff029224 */ /* 0x000fe200078e0a02 */
[----:B------:R-:W-:Y:S01]  /*6610*/  LOP3.LUT R3, R10, 0x3a, RZ, 0xfc, !PT ;  /* 0x0000003a0a037812 */ /* 0x000fe200078efcff */
[----:B------:R-:W-:-:S02]  /*6620*/  IMAD.MOV R15, RZ, RZ, -R15 ;  /* 0x000000ffff0f7224 */ /* 0x000fc400078e0a0f */
[----:B------:R-:W-:Y:S01]  /*6630*/  IMAD.MOV R5, RZ, RZ, -R5 ;  /* 0x000000ffff057224 */ /* 0x000fe200078e0a05 */
[----:B------:R0:W-:Y:S01]  /*6640*/  STL [R1+0x184], R2 ;  /* 0x0001840201007387 */ /* 0x0001e20000100800 */
[----:B------:R-:W-:Y:S01]  /*6650*/  IMAD R20, R0, R15, R20 ;  /* 0x0000000f00147224 */ /* 0x000fe200078e0214 */
[----:B------:R-:W-:Y:S01]  /*6660*/  IABS R23, R3 ;  /* 0x0000000300177213 */ /* 0x000fe20000000000 */
[----:B------:R-:W-:Y:S01]  /*6670*/  @!P5 IMAD.IADD R8, R8, 0x1, -R0 ;  /* 0x000000010808d824 */ /* 0x000fe200078e0a00 */
[C---:B------:R-:W-:Y:S01]  /*6680*/  ISETP.GT.U32.AND P5, PT, R0.reuse, R9, PT ;  /* 0x000000090000720c */ /* 0x040fe20003fa4070 */
[----:B------:R-:W-:Y:S01]  /*6690*/  IMAD R16, R0, R5, R16 ;  /* 0x0000000500107224 */ /* 0x000fe200078e0210 */
[----:B------:R-:W-:Y:S01]  /*66a0*/  LOP3.LUT R5, R10, 0x3c, RZ, 0xfc, !PT ;  /* 0x0000003c0a057812 */ /* 0x000fe200078efcff */
[----:B------:R-:W-:Y:S01]  /*66b0*/  @!P4 IMAD.IADD R6, R6, 0x1, -R0 ;  /* 0x000000010606c824 */ /* 0x000fe200078e0a00 */
[----:B------:R-:W-:Y:S01]  /*66c0*/  ISETP.GT.U32.AND P1, PT, R0, R8, PT ;  /* 0x000000080000720c */ /* 0x000fe20003f24070 */
[----:B------:R-:W-:Y:S01]  /*66d0*/  IMAD.HI.U32 R14, R24, R11, RZ ;  /* 0x0000000b180e7227 */ /* 0x000fe200078e00ff */
[----:B------:R-:W-:-:S02]  /*66e0*/  ISETP.GT.U32.AND P4, PT, R0, R16, PT ;  /* 0x000000100000720c */ /* 0x000fc40003f84070 */
[----:B------:R-:W-:Y:S01]  /*66f0*/  IABS R15, R5 ;  /* 0x00000005000f7213 */ /* 0x000fe20000000000 */
[----:B0-----:R-:W-:Y:S02]  /*6700*/  IMAD.MOV.U32 R2, RZ, RZ, R6 ;  /* 0x000000ffff027224 */ /* 0x001fe400078e0006 */
[----:B------:R-:W-:Y:S02]  /*6710*/  IMAD.MOV R14, RZ, RZ, -R14 ;  /* 0x000000ffff0e7224 */ /* 0x000fe400078e0a0e */
[----:B------:R-:W-:Y:S01]  /*6720*/  @!P2 IMAD.MOV R2, RZ, RZ, -R2 ;  /* 0x000000ffff02a224 */ /* 0x000fe200078e0a02 */
[C---:B------:R-:W-:Y:S01]  /*6730*/  ISETP.GT.U32.AND P2, PT, R0.reuse, R18, PT ;  /* 0x000000120000720c */ /* 0x040fe20003f44070 */
[----:B------:R-:W-:Y:S01]  /*6740*/  @!P5 IMAD.IADD R9, R9, 0x1, -R0 ;  /* 0x000000010909d824 */ /* 0x000fe200078e0a00 */
[C---:B------:R-:W-:Y:S01]  /*6750*/  ISETP.GT.U32.AND P5, PT, R0.reuse, R20, PT ;  /* 0x000000140000720c */ /* 0x040fe20003fa4070 */
[----:B------:R-:W-:Y:S01]  /*6760*/  IMAD R11, R0, R14, R11 ;  /* 0x0000000e000b7224 */ /* 0x000fe200078e020b */
[----:B------:R0:W-:Y:S01]  /*6770*/  STL [R1+0x180], R2 ;  /* 0x0001800201007387 */ /* 0x0001e20000100800 */
[----:B------:R-:W-:Y:S01]  /*6780*/  IMAD.HI.U32 R6, R24, R23, RZ ;  /* 0x0000001718067227 */ /* 0x000fe200078e00ff */
[----:B------:R-:W-:-:S03]  /*6790*/  IABS R14, R4 ;  /* 0x00000004000e7213 */ /* 0x000fc60000000000 */
[--C-:B------:R-:W-:Y:S01]  /*67a0*/  @!P1 IMAD.IADD R8, R8, 0x1, -R0.reuse ;  /* 0x0000000108089824 */ /* 0x100fe200078e0a00 */
[----:B------:R-:W-:Y:S01]  /*67b0*/  ISETP.GT.U32.AND P1, PT, R0, R11, PT ;  /* 0x0000000b0000720c */ /* 0x000fe20003f24070 */
[--C-:B------:R-:W-:Y:S01]  /*67c0*/  @!P4 IMAD.IADD R16, R16, 0x1, -R0.reuse ;  /* 0x000000011010c824 */ /* 0x100fe200078e0a00 */
[----:B------:R-:W-:Y:S01]  /*67d0*/  ISETP.GE.AND P4, PT, R13, RZ, PT ;  /* 0x000000ff0d00720c */ /* 0x000fe20003f86270 */
[--C-:B------:R-:W-:Y:S02]  /*67e0*/  @!P2 IMAD.IADD R18, R18, 0x1, -R0.reuse ;  /* 0x000000011212a824 */ /* 0x100fe400078e0a00 */
[----:B------:R-:W-:Y:S01]  /*67f0*/  @!P5 IMAD.IADD R20, R20, 0x1, -R0 ;  /* 0x000000011414d824 */ /* 0x000fe200078e0a00 */
[C---:B------:R-:W-:Y:S01]  /*6800*/  ISETP.GT.U32.AND P2, PT, R0.reuse, R16, PT ;  /* 0x000000100000720c */ /* 0x040fe20003f44070 */
[----:B0-----:R-:W-:Y:S01]  /*6810*/  IMAD.MOV.U32 R2, RZ, RZ, R9 ;  /* 0x000000ffff027224 */ /* 0x001fe200078e0009 */
[----:B------:R-:W-:Y:S01]  /*6820*/  ISETP.GT.U32.AND P5, PT, R0, R18, PT ;  /* 0x000000120000720c */ /* 0x000fe20003fa4070 */
[----:B------:R-:W-:-:S04]  /*6830*/  IMAD.HI.U32 R17, R24, R15, RZ ;  /* 0x0000000f18117227 */ /* 0x000fc800078e00ff */
[----:B------:R-:W-:Y:S02]  /*6840*/  IMAD.MOV R6, RZ, RZ, -R6 ;  /* 0x000000ffff067224 */ /* 0x000fe400078e0a06 */
[----:B------:R-:W-:Y:S01]  /*6850*/  @!P3 IMAD.MOV R2, RZ, RZ, -R2 ;  /* 0x000000ffff02b224 */ /* 0x000fe200078e0a02 */
[C---:B------:R-:W-:Y:S01]  /*6860*/  ISETP.GT.U32.AND P3, PT, R0.reuse, R20, PT ;  /* 0x000000140000720c */ /* 0x040fe20003f64070 */
[----:B------:R-:W-:Y:S02]  /*6870*/  IMAD.MOV R17, RZ, RZ, -R17 ;  /* 0x000000ffff117224 */ /* 0x000fe400078e0a11 */
[----:B------:R-:W-:Y:S01]  /*6880*/  IMAD R23, R0, R6, R23 ;  /* 0x0000000600177224 */ /* 0x000fe200078e0217 */
[----:B------:R-:W-:Y:S01]  /*6890*/  LOP3.LUT R6, R10, 0x36, RZ, 0xfc, !PT ;  /* 0x000000360a067812 */ /* 0x000fe200078efcff */
[----:B------:R-:W-:Y:S01]  /*68a0*/  IMAD R13, R0, R17, R15 ;  /* 0x00000011000d7224 */ /* 0x000fe200078e020f */
[----:B------:R0:W-:Y:S01]  /*68b0*/  STL [R1+0x174], R2 ;  /* 0x0001740201007387 */ /* 0x0001e20000100800 */
[----:B------:R-:W-:Y:S01]  /*68c0*/  IMAD.HI.U32 R15, R24, R14, RZ ;  /* 0x0000000e180f7227 */ /* 0x000fe200078e00ff */
[----:B------:R-:W-:-:S03]  /*68d0*/  LOP3.LUT R17, R10, 0x30, RZ, 0xfc, !PT ;  /* 0x000000300a117812 */ /* 0x000fc600078efcff */
[--C-:B------:R-:W-:Y:S01]  /*68e0*/  @!P5 IMAD.IADD R18, R18, 0x1, -R0.reuse ;  /* 0x000000011212d824 */ /* 0x100fe200078e0a00 */
[----:B------:R-:W-:Y:S01]  /*68f0*/  ISETP.GT.U32.AND P5, PT, R0, R23, PT ;  /* 0x000000170000720c */ /* 0x000fe20003fa4070 */
[----:B------:R-:W-:Y:S02]  /*6900*/  @!P1 IMAD.IADD R11, R11, 0x1, -R0 ;  /* 0x000000010b0b9824 */ /* 0x000fe400078e0a00 */
[----:B------:R-:W-:Y:S02]  /*6910*/  IMAD.MOV R15, RZ, RZ, -R15 ;  /* 0x000000ffff0f7224 */ /* 0x000fe400078e0a0f */
[----:B0-----:R-:W-:Y:S01]  /*6920*/  IMAD.MOV.U32 R2, RZ, RZ, R8 ;  /* 0x000000ffff027224 */ /* 0x001fe200078e0008 */
[----:B------:R-:W-:Y:S01]  /*6930*/  IABS R8, R6 ;  /* 0x0000000600087213 */ /* 0x000fe20000000000 */
[----:B------:R-:W-:Y:S01]  /*6940*/  @!P2 IMAD.IADD R16, R16, 0x1, -R0 ;  /* 0x000000011010a824 */ /* 0x000fe200078e0a00 */
[C---:B------:R-:W-:Y:S01]  /*6950*/  ISETP.GT.U32.AND P1, PT, R0.reuse, R11, PT ;  /* 0x0000000b0000720c */ /* 0x040fe20003f24070 */
[----:B------:R-:W-:Y:S01]  /*6960*/  IMAD R9, R0, R15, R14 ;  /* 0x0000000f00097224 */ /* 0x000fe200078e020e */
[----:B------:R-:W-:Y:S01]  /*6970*/  ISETP.GE.AND P2, PT, R12, RZ, PT ;  /* 0x000000ff0c00720c */ /* 0x000fe20003f46270 */
[----:B------:R-:W-:Y:S01]  /*6980*/  @!P3 IMAD.IADD R20, R20, 0x1, -R0 ;  /* 0x000000011414b824 */ /* 0x000fe200078e0a00 */
[----:B------:R-:W-:Y:S01]  /*6990*/  ISETP.GE.AND P3, PT, R7, RZ, PT ;  /* 0x000000ff0700720c */ /* 0x000fe20003f66270 */
[----:B------:R-:W-:Y:S01]  /*69a0*/  IMAD.HI.U32 R14, R24, R8, RZ ;  /* 0x00000008180e7227 */ /* 0x000fe200078e00ff */
[----:B------:R-:W-:-:S03]  /*69b0*/  LOP3.LUT R7, R10, 0x34, RZ, 0xfc, !PT ;  /* 0x000000340a077812 */ /* 0x000fc600078efcff */
[----:B------:R-:W-:Y:S01]  /*69c0*/  IMAD.MOV R14, RZ, RZ, -R14 ;  /* 0x000000ffff0e7224 */ /* 0x000fe200078e0a0e */
[----:B------:R-:W-:Y:S01]  /*69d0*/  IABS R12, R7 ;  /* 0x00000007000c7213 */ /* 0x000fe20000000000 */
[----:B------:R-:W-:Y:S01]  /*69e0*/  @!P6 IMAD.MOV R2, RZ, RZ, -R2 ;  /* 0x000000ffff02e224 */ /* 0x000fe200078e0a02 */
[C---:B------:R-:W-:Y:S01]  /*69f0*/  ISETP.GT.U32.AND P6, PT, R0.reuse, R13, PT ;  /* 0x0000000d0000720c */ /* 0x040fe20003fc4070 */
[----:B------:R-:W-:Y:S01]  /*6a00*/  @!P5 IMAD.IADD R23, R23, 0x1, -R0 ;  /* 0x000000011717d824 */ /* 0x000fe200078e0a00 */
[----:B------:R-:W-:Y:S01]  /*6a10*/  ISETP.GE.AND P5, PT, R3, RZ, PT ;  /* 0x000000ff0300720c */ /* 0x000fe20003fa6270 */
[----:B------:R-:W-:Y:S01]  /*6a20*/  IMAD R3, R0, R14, R8 ;  /* 0x0000000e00037224 */ /* 0x000fe200078e0208 */
[----:B------:R0:W-:Y:S01]  /*6a30*/  STL [R1+0x16c], R2 ;  /* 0x00016c0201007387 */ /* 0x0001e20000100800 */
[----:B------:R-:W-:Y:S01]  /*6a40*/  IMAD.MOV.U32 R8, RZ, RZ, R12 ;  /* 0x000000ffff087224 */ /* 0x000fe200078e000c */
[----:B------:R-:W-:Y:S01]  /*6a50*/  LOP3.LUT R14, R10, 0x2a, RZ, 0xfc, !PT ;  /* 0x0000002a0a0e7812 */ /* 0x000fe200078efcff */
[----:B------:R-:W-:Y:S01]  /*6a60*/  @!P1 IMAD.IADD R11, R11, 0x1, -R0 ;  /* 0x000000010b0b9824 */ /* 0x000fe200078e0a00 */
[C---:B------:R-:W-:Y:S01]  /*6a70*/  ISETP.GT.U32.AND P1, PT, R0.reuse, R9, PT ;  /* 0x000000090000720c */ /* 0x040fe20003f24070 */
[----:B------:R-:W-:Y:S01]  /*6a80*/  @!P2 IMAD.MOV R20, RZ, RZ, -R20 ;  /* 0x000000ffff14a224 */ /* 0x000fe200078e0a14 */
[----:B------:R-:W-:Y:S01]  /*6a90*/  ISETP.GT.U32.AND P2, PT, R0, R3, PT ;  /* 0x000000030000720c */ /* 0x000fe20003f44070 */
[----:B------:R-:W-:-:S04]  /*6aa0*/  IMAD.HI.U32 R12, R24, R8, RZ ;  /* 0x00000008180c7227 */ /* 0x000fc800078e00ff */
[----:B0-----:R-:W-:Y:S02]  /*6ab0*/  IMAD.MOV.U32 R2, RZ, RZ, R11 ;  /* 0x000000ffff027224 */ /* 0x001fe400078e000b */
[----:B------:R-:W-:Y:S02]  /*6ac0*/  IMAD.MOV R12, RZ, RZ, -R12 ;  /* 0x000000ffff0c7224 */ /* 0x000fe400078e0a0c */
[----:B------:R-:W-:Y:S01]  /*6ad0*/  @!P6 IMAD.IADD R13, R13, 0x1, -R0 ;  /* 0x000000010d0de824 */ /* 0x000fe200078e0a00 */
[----:B------:R-:W-:Y:S01]  /*6ae0*/  ISETP.GE.AND P6, PT, R5, RZ, PT ;  /* 0x000000ff0500720c */ /* 0x000fe20003fc6270 */
[----:B------:R-:W-:Y:S01]  /*6af0*/  @!P3 IMAD.MOV R2, RZ, RZ, -R2 ;  /* 0x000000ffff02b224 */ /* 0x000fe200078e0a02 */
[----:B------:R-:W-:Y:S01]  /*6b00*/  ISETP.GE.AND P3, PT, R4, RZ, PT ;  /* 0x000000ff0400720c */ /* 0x000fe20003f66270 */
[----:B------:R-:W-:Y:S01]  /*6b10*/  IMAD R4, R0, R12, R8 ;  /* 0x0000000c00047224 */ /* 0x000fe200078e0208 */
[----:B------:R-:W-:Y:S01]  /*6b20*/  LOP3.LUT R5, R10, 0x32, RZ, 0xfc, !PT ;  /* 0x000000320a057812 */ /* 0x000fe200078efcff */
[----:B------:R-:W-:Y:S01]  /*6b30*/  @!P0 IMAD.MOV R16, RZ, RZ, -R16 ;  /* 0x000000ffff108224 */ /* 0x000fe200078e0a10 */
[C---:B------:R-:W-:Y:S01]  /*6b40*/  ISETP.GT.U32.AND P0, PT, R0.reuse, R13, PT ;  /* 0x0000000d0000720c */ /* 0x040fe20003f04070 */
[----:B------:R-:W-:Y:S01]  /*6b50*/  @!P2 IMAD.IADD R3, R3, 0x1, -R0 ;  /* 0x000000010303a824 */ /* 0x000fe200078e0a00 */
[C---:B------:R-:W-:Y:S01]  /*6b60*/  ISETP.GT.U32.AND P2, PT, R0.reuse, R4, PT ;  /* 0x000000040000720c */ /* 0x040fe20003f44070 */
[----:B------:R-:W-:Y:S01]  /*6b70*/  @!P4 IMAD.MOV R18, RZ, RZ, -R18 ;  /* 0x000000ffff12c224 */ /* 0x000fe200078e0a12 */
[----:B------:R-:W-:Y:S01]  /*6b80*/  IABS R15, R5 ;  /* 0x00000005000f7213 */ /* 0x000fe20000000000 */
[--C-:B------:R-:W-:Y:S01]  /*6b90*/  @!P1 IMAD.IADD R9, R9, 0x1, -R0.reuse ;  /* 0x0000000109099824 */ /* 0x100fe200078e0a00 */
[----:B------:R-:W-:Y:S01]  /*6ba0*/  ISETP.GT.U32.AND P4, PT, R0, R23, PT ;  /* 0x000000170000720c */ /* 0x000fe20003f84070 */
[----:B------:R-:W-:Y:S01]  /*6bb0*/  STL [R1+0x1624], R16 ;  /* 0x0016241001007387 */ /* 0x000fe20000100800 */
[----:B------:R-:W-:Y:S01]  /*6bc0*/  IABS R12, R17 ;  /* 0x00000011000c7213 */ /* 0x000fe20000000000 */
[----:B------:R-:W-:Y:S01]  /*6bd0*/  IMAD.HI.U32 R11, R24, R15, RZ ;  /* 0x0000000f180b7227 */ /* 0x000fe200078e00ff */
[----:B------:R-:W-:Y:S01]  /*6be0*/  ISETP.GT.U32.AND P1, PT, R0, R9, PT ;  /* 0x000000090000720c */ /* 0x000fe20003f24070 */
[----:B------:R-:W-:Y:S01]  /*6bf0*/  STL [R1+0x1628], R18 ;  /* 0x0016281201007387 */ /* 0x000fe20000100800 */
[----:B------:R-:W-:Y:S01]  /*6c00*/  LOP3.LUT R8, R10, 0x2c, RZ, 0xfc, !PT ;  /* 0x0000002c0a087812 */ /* 0x000fe200078efcff */
[--C-:B------:R-:W-:Y:S01]  /*6c10*/  @!P0 IMAD.IADD R13, R13, 0x1, -R0.reuse ;  /* 0x000000010d0d8824 */ /* 0x100fe200078e0a00 */
[----:B------:R-:W-:Y:S01]  /*6c20*/  ISETP.GE.AND P0, PT, R6, RZ, PT ;  /* 0x000000ff0600720c */ /* 0x000fe20003f06270 */
[----:B------:R-:W-:Y:S01]  /*6c30*/  STL [R1+0x162c], R20 ;  /* 0x00162c1401007387 */ /* 0x000fe20000100800 */
[--C-:B------:R-:W-:Y:S01]  /*6c40*/  @!P2 IMAD.IADD R4, R4, 0x1, -R0.reuse ;  /* 0x000000010404a824 */ /* 0x100fe200078e0a00 */
[C---:B------:R-:W-:Y:S01]  /*6c50*/  ISETP.GT.U32.AND P2, PT, R0.reuse, R3, PT ;  /* 0x000000030000720c */ /* 0x040fe20003f44070 */
[----:B------:R-:W-:Y:S01]  /*6c60*/  IMAD.MOV R11, RZ, RZ, -R11 ;  /* 0x000000ffff0b7224 */ /* 0x000fe200078e0a0b */
[----:B------:R0:W-:Y:S01]  /*6c70*/  STL [R1+0x110], R2 ;  /* 0x0001100201007387 */ /* 0x0001e20000100800 */
[--C-:B------:R-:W-:Y:S01]  /*6c80*/  @!P4 IMAD.IADD R23, R23, 0x1, -R0.reuse ;  /* 0x000000011717c824 */ /* 0x100fe200078e0a00 */
[----:B------:R-:W-:Y:S01]  /*6c90*/  ISETP.GE.AND P4, PT, R7, RZ, PT ;  /* 0x000000ff0700720c */ /* 0x000fe20003f86270 */
[C---:B------:R-:W-:Y:S01]  /*6ca0*/  IMAD R15, R0.reuse, R11, R15 ;  /* 0x0000000b000f7224 */ /* 0x040fe200078e020f */
[----:B------:R-:W-:Y:S01]  /*6cb0*/  IABS R11, R8 ;  /* 0x00000008000b7213 */ /* 0x000fe20000000000 */
[----:B------:R-:W-:Y:S01]  /*6cc0*/  @!P5 IMAD.MOV R23, RZ, RZ, -R23 ;  /* 0x000000ffff17d224 */ /* 0x000fe200078e0a17 */
[----:B------:R-:W-:Y:S01]  /*6cd0*/  IABS R7, R14 ;  /* 0x0000000e00077213 */ /* 0x000fe20000000000 */
[----:B------:R-:W-:Y:S01]  /*6ce0*/  @!P1 IMAD.IADD R9, R9, 0x1, -R0 ;  /* 0x0000000109099824 */ /* 0x000fe200078e0a00 */
[----:B------:R-:W-:Y:S01]  /*6cf0*/  ISETP.GT.U32.AND P5, PT, R0, R15, PT ;  /* 0x0000000f0000720c */ /* 0x000fe20003fa4070 */
[----:B0-----:R-:W-:Y:S01]  /*6d00*/  IMAD.MOV.U32 R2, RZ, RZ, R13 ;  /* 0x000000ffff027224 */ /* 0x001fe200078e000d */
[----:B------:R-:W-:Y:S01]  /*6d10*/  ISETP.GE.AND P1, PT, R5, RZ, PT ;  /* 0x000000ff0500720c */ /* 0x000fe20003f26270 */
[----:B------:R-:W-:Y:S01]  /*6d20*/  IMAD.HI.U32 R13, R24, R12, RZ ;  /* 0x0000000c180d7227 */ /* 0x000fe200078e00ff */
[----:B------:R-:W-:-:S02]  /*6d30*/  LOP3.LUT R5, R10, 0x2e, RZ, 0xfc, !PT ;  /* 0x0000002e0a057812 */ /* 0x000fc400078efcff */
[----:B------:R-:W-:Y:S01]  /*6d40*/  LOP3.LUT R18, R10, 0xe, RZ, 0xfc, !PT ;  /* 0x0000000e0a127812 */ /* 0x000fe200078efcff */
[----:B------:R-:W-:Y:S01]  /*6d50*/  IMAD.MOV R13, RZ, RZ, -R13 ;  /* 0x000000ffff0d7224 */ /* 0x000fe200078e0a0d */
[----:B------:R-:W-:Y:S01]  /*6d60*/  IABS R6, R5 ;  /* 0x0000000500067213 */ /* 0x000fe20000000000 */
[----:B------:R-:W-:Y:S01]  /*6d70*/  @!P6 IMAD.MOV R2, RZ, RZ, -R2 ;  /* 0x000000ffff02e224 */ /* 0x000fe200078e0a02 */
[C---:B------:R-:W-:Y:S01]  /*6d80*/  ISETP.GT.U32.AND P6, PT, R0.reuse, R4, PT ;  /* 0x000000040000720c */ /* 0x040fe20003fc4070 */
[----:B------:R-:W-:Y:S01]  /*6d90*/  IMAD R13, R0, R13, R12 ;  /* 0x0000000d000d7224 */ /* 0x000fe200078e020c */
[----:B------:R-:W-:Y:S01]  /*6da0*/  LOP3.LUT R20, R10, 0xa, RZ, 0xfc, !PT ;  /* 0x0000000a0a147812 */ /* 0x000fe200078efcff */
[--C-:B------:R-:W-:Y:S01]  /*6db0*/  @!P2 IMAD.IADD R3, R3, 0x1, -R0.reuse ;  /* 0x000000010303a824 */ /* 0x100fe200078e0a00 */
[----:B------:R0:W-:Y:S01]  /*6dc0*/  STL [R1+0x108], R2 ;  /* 0x0001080201007387 */ /* 0x0001e20000100800 */
[----:B------:R-:W-:Y:S01]  /*6dd0*/  @!P5 IMAD.IADD R15, R15, 0x1, -R0 ;  /* 0x000000010f0fd824 */ /* 0x000fe200078e0a00 */
[C---:B------:R-:W-:Y:S01]  /*6de0*/  ISETP.GT.U32.AND P2, PT, R0.reuse, R13, PT ;  /* 0x0000000d0000720c */ /* 0x040fe20003f44070 */
[----:B------:R-:W-:Y:S01]  /*6df0*/  @!P0 IMAD.MOV R3, RZ, RZ, -R3 ;  /* 0x000000ffff038224 */ /* 0x000fe200078e0a03 */
[----:B------:R1:W-:Y:S02]  /*6e00*/  STL [R1+0x1620], R23 ;  /* 0x0016201701007387 */ /* 0x0003e40000100800 */
[----:B------:R-:W-:-:S03]  /*6e10*/  ISETP.GT.U32.AND P5, PT, R0, R15, PT ;  /* 0x0000000f0000720c */ /* 0x000fc60003fa4070 */
[----:B------:R-:W-:Y:S01]  /*6e20*/  @!P6 IMAD.IADD R4, R4, 0x1, -R0 ;  /* 0x000000010404e824 */ /* 0x000fe200078e0a00 */
[----:B------:R-:W-:Y:S01]  /*6e30*/  ISETP.GE.AND P6, PT, R5, RZ, PT ;  /* 0x000000ff0500720c */ /* 0x000fe20003fc6270 */
[----:B0-----:R-:W-:Y:S02]  /*6e40*/  IMAD.MOV.U32 R2, RZ, RZ, R9 ;  /* 0x000000ffff027224 */ /* 0x001fe400078e0009 */
[----:B------:R-:W-:Y:S01]  /*6e50*/  IMAD.HI.U32 R9, R24, R6, RZ ;  /* 0x0000000618097227 */ /* 0x000fe200078e00ff */
[----:B-1----:R-:W-:-:S03]  /*6e60*/  LOP3.LUT R23, R10, 0xc, RZ, 0xfc, !PT ;  /* 0x0000000c0a177812 */ /* 0x002fc600078efcff */
[----:B------:R-:W-:Y:S01]  /*6e70*/  @!P2 IMAD.IADD R13, R13, 0x1, -R0 ;  /* 0x000000010d0da824 */ /* 0x000fe200078e0a00 */
[----:B------:R-:W-:Y:S01]  /*6e80*/  ISETP.GE.AND P2, PT, R8, RZ, PT ;  /* 0x000000ff0800720c */ /* 0x000fe20003f46270 */
[----:B------:R-:W-:Y:S01]  /*6e90*/  IMAD.MOV R12, RZ, RZ, -R9 ;  /* 0x000000ffff0c7224 */ /* 0x000fe200078e0a09 */
[----:B------:R-:W-:Y:S01]  /*6ea0*/  LOP3.LUT R8, R10, 0x26, RZ, 0xfc, !PT ;  /* 0x000000260a087812 */ /* 0x000fe200078efcff */
[----:B------:R-:W-:-:S04]  /*6eb0*/  IMAD.HI.U32 R9, R24, R11, RZ ;  /* 0x0000000b18097227 */ /* 0x000fc800078e00ff */
[----:B------:R-:W-:Y:S01]  /*6ec0*/  @!P4 IMAD.MOV R4, RZ, RZ, -R4 ;  /* 0x000000ffff04c224 */ /* 0x000fe200078e0a04 */
[----:B------:R-:W-:Y:S01]  /*6ed0*/  ISETP.GT.U32.AND P4, PT, R0, R13, PT ;  /* 0x0000000d0000720c */ /* 0x000fe20003f84070 */
[----:B------:R-:W-:-:S04]  /*6ee0*/  IMAD.HI.U32 R5, R24, R7, RZ ;  /* 0x0000000718057227 */ /* 0x000fc800078e00ff */
[----:B------:R-:W-:Y:S02]  /*6ef0*/  IMAD.MOV R9, RZ, RZ, -R9 ;  /* 0x000000ffff097224 */ /* 0x000fe400078e0a09 */
[----:B------:R-:W-:Y:S02]  /*6f00*/  IMAD.MOV R5, RZ, RZ, -R5 ;  /* 0x000000ffff057224 */ /* 0x000fe400078e0a05 */
[----:B------:R-:W-:Y:S01]  /*6f10*/  IMAD R11, R0, R9, R11 ;  /* 0x00000009000b7224 */ /* 0x000fe200078e020b */
[----:B------:R-:W-:Y:S01]  /*6f20*/  LOP3.LUT R9, R10, 0x28, RZ, 0xfc, !PT ;  /* 0x000000280a097812 */ /* 0x000fe200078efcff */
[C---:B------:R-:W-:Y:S02]  /*6f30*/  IMAD R6, R0.reuse, R12, R6 ;  /* 0x0000000c00067224 */ /* 0x040fe400078e0206 */
[--C-:B------:R-:W-:Y:S01]  /*6f40*/  @!P5 IMAD.IADD R15, R15, 0x1, -R0.reuse ;  /* 0x000000010f0fd824 */ /* 0x100fe200078e0a00 */
[C---:B------:R-:W-:Y:S01]  /*6f50*/  ISETP.GT.U32.AND P5, PT, R0.reuse, R11, PT ;  /* 0x0000000b0000720c */ /* 0x040fe20003fa4070 */
[C---:B------:R-:W-:Y:S01]  /*6f60*/  IMAD R7, R0.reuse, R5, R7 ;  /* 0x0000000500077224 */ /* 0x040fe200078e0207 */
[C---:B------:R-:W-:Y:S01]  /*6f70*/  ISETP.GT.U32.AND P0, PT, R0.reuse, R6, PT ;  /* 0x000000060000720c */ /* 0x040fe20003f04070 */
[----:B------:R-:W-:Y:S01]  /*6f80*/  @!P4 IMAD.IADD R13, R13, 0x1, -R0 ;  /* 0x000000010d0dc824 */ /* 0x000fe200078e0a00 */
[----:B------:R-:W-:Y:S01]  /*6f90*/  IABS R12, R9 ;  /* 0x00000009000c7213 */ /* 0x000fe20000000000 */
[----:B------:R-:W-:Y:S01]  /*6fa0*/  @!P3 IMAD.MOV R2, RZ, RZ, -R2 ;  /* 0x000000ffff02b224 */ /* 0x000fe200078e0a02 */
[----:B------:R-:W-:Y:S01]  /*6fb0*/  ISETP.GT.U32.AND P4, PT, R0, R7, PT ;  /* 0x000000070000720c */ /* 0x000fe20003f84070 */
[----:B------:R-:W-:Y:S01]  /*6fc0*/  IMAD.MOV.U32 R16, RZ, RZ, R13 ;  /* 0x000000ffff107224 */ /* 0x000fe200078e000d */
[----:B------:R-:W-:-:S02]  /*6fd0*/  IABS R5, R8 ;  /* 0x0000000800057213 */ /* 0x000fc40000000000 */
[----:B------:R0:W-:Y:S01]  /*6fe0*/  STL [R1+0xf8], R2 ;  /* 0x0000f80201007387 */ /* 0x0001e20000100800 */
[----:B------:R-:W-:Y:S02]  /*6ff0*/  ISETP.GE.AND P3, PT, R17, RZ, PT ;  /* 0x000000ff1100720c */ /* 0x000fe40003f66270 */
[--C-:B------:R-:W-:Y:S01]  /*7000*/  @!P5 IMAD.IADD R11, R11, 0x1, -R0.reuse ;  /* 0x000000010b0bd824 */ /* 0x100fe200078e0a00 */
[----:B------:R-:W-:Y:S01]  /*7010*/  STL [R1+0x1630], R3 ;  /* 0x0016300301007387 */ /* 0x000fe20000100800 */
[----:B------:R-:W-:Y:S02]  /*7020*/  @!P0 IMAD.IADD R6, R6, 0x1, -R0 ;  /* 0x0000000106068824 */ /* 0x000fe400078e0a00 */
[----:B------:R-:W-:Y:S01]  /*7030*/  IMAD.HI.U32 R13, R24, R5, RZ ;  /* 0x00000005180d7227 */ /* 0x000fe200078e00ff */
[C---:B------:R-:W-:Y:S01]  /*7040*/  ISETP.GT.U32.AND P5, PT, R0.reuse, R11, PT ;  /* 0x0000000b0000720c */ /* 0x040fe20003fa4070 */
[----:B------:R1:W-:Y:S01]  /*7050*/  STL [R1+0x1634], R4 ;  /* 0x0016340401007387 */ /* 0x0003e20000100800 */
[----:B------:R-:W-:Y:S01]  /*7060*/  ISETP.GT.U32.AND P0, PT, R0, R6, PT ;  /* 0x000000060000720c */ /* 0x000fe20003f04070 */
[----:B0-----:R-:W-:-:S02]  /*7070*/  IMAD.MOV.U32 R2, RZ, RZ, R15 ;  /* 0x000000ffff027224 */ /* 0x001fc400078e000f */
[----:B------:R-:W-:Y:S02]  /*7080*/  @!P4 IMAD.IADD R7, R7, 0x1, -R0 ;  /* 0x000000010707c824 */ /* 0x000fe400078e0a00 */
[----:B------:R-:W-:Y:S01]  /*7090*/  @!P1 IMAD.MOV R2, RZ, RZ, -R2 ;  /* 0x000000ffff029224 */ /* 0x000fe200078e0a02 */
[----:B------:R-:W-:Y:S01]  /*70a0*/  ISETP.GE.AND P1, PT, R14, RZ, PT ;  /* 0x000000ff0e00720c */ /* 0x000fe20003f26270 */
[----:B------:R-:W-:Y:S01]  /*70b0*/  IMAD.HI.U32 R14, R24, R12, RZ ;  /* 0x0000000c180e7227 */ /* 0x000fe200078e00ff */
[----:B------:R-:W-:Y:S02]  /*70c0*/  ISETP.GT.U32.AND P4, PT, R0, R7, PT ;  /* 0x000000070000720c */ /* 0x000fe40003f84070 */
[----:B------:R0:W-:Y:S01]  /*70d0*/  STL [R1+0x1638], R2 ;  /* 0x0016380201007387 */ /* 0x0001e20000100800 */
[----:B------:R-:W-:Y:S01]  /*70e0*/  IMAD.MOV R14, RZ, RZ, -R14 ;  /* 0x000000ffff0e7224 */ /* 0x000fe200078e0a0e */
[----:B-1----:R-:W-:Y:S01]  /*70f0*/  LOP3.LUT R4, R10, 0x6, RZ, 0xfc, !PT ;  /* 0x000000060a047812 */ /* 0x002fe200078efcff */
[----:B------:R-:W-:-:S02]  /*7100*/  IMAD.MOV R13, RZ, RZ, -R13 ;  /* 0x000000ffff0d7224 */ /* 0x000fc400078e0a0d */
[C---:B------:R-:W-:Y:S01]  /*7110*/  IMAD R12, R0.reuse, R14, R12 ;  /* 0x0000000e000c7224 */ /* 0x040fe200078e020c */
[----:B------:R-:W-:Y:S01]  /*7120*/  IABS R29, R4 ;  /* 0x00000004001d7213 */ /* 0x000fe20000000000 */
[----:B------:R-:W-:Y:S01]  /*7130*/  IMAD R5, R0, R13, R5 ;  /* 0x0000000d00057224 */ /* 0x000fe200078e0205 */
[----:B------:R-:W-:Y:S01]  /*7140*/  LOP3.LUT R13, R10, 0x20, RZ, 0xfc, !PT ;  /* 0x000000200a0d7812 */ /* 0x000fe200078efcff */
[--C-:B------:R-:W-:Y:S01]  /*7150*/  @!P5 IMAD.IADD R11, R11, 0x1, -R0.reuse ;  /* 0x000000010b0bd824 */ /* 0x100fe200078e0a00 */
[----:B------:R-:W-:Y:S01]  /*7160*/  ISETP.GT.U32.AND P5, PT, R0, R12, PT ;  /* 0x0000000c0000720c */ /* 0x000fe20003fa4070 */
[--C-:B------:R-:W-:Y:S01]  /*7170*/  @!P0 IMAD.IADD R6, R6, 0x1, -R0.reuse ;  /* 0x0000000106068824 */ /* 0x100fe200078e0a00 */
[----:B------:R-:W-:Y:S01]  /*7180*/  ISETP.GE.AND P0, PT, R8, RZ, PT ;  /* 0x000000ff0800720c */ /* 0x000fe20003f06270 */
[----:B------:R-:W-:Y:S01]  /*7190*/  @!P4 IMAD.IADD R7, R7, 0x1, -R0 ;  /* 0x000000010707c824 */ /* 0x000fe200078e0a00 */
[----:B------:R-:W-:Y:S01]  /*71a0*/  ISETP.GT.U32.AND P4, PT, R0, R5, PT ;  /* 0x000000050000720c */ /* 0x000fe20003f84070 */
[----:B------:R-:W-:Y:S01]  /*71b0*/  @!P3 IMAD.MOV R16, RZ, RZ, -R16 ;  /* 0x000000ffff10b224 */ /* 0x000fe200078e0a10 */
[----:B------:R-:W-:Y:S01]  /*71c0*/  ISETP.GE.AND P3, PT, R9, RZ, PT ;  /* 0x000000ff0900720c */ /* 0x000fe20003f66270 */
[----:B------:R-:W-:Y:S01]  /*71d0*/  IMAD.MOV.U32 R3, RZ, RZ, R6 ;  /* 0x000000ffff037224 */ /* 0x000fe200078e0006 */
[C---:B------:R-:W-:Y:S01]  /*71e0*/  LOP3.LUT R9, R10.reuse, 0x24, RZ, 0xfc, !PT ;  /* 0x000000240a097812 */ /* 0x040fe200078efcff */
[----:B0-----:R-:W-:Y:S01]  /*71f0*/  IMAD.MOV.U32 R2, RZ, RZ, R11 ;  /* 0x000000ffff027224 */ /* 0x001fe200078e000b */
[----:B------:R-:W-:Y:S01]  /*7200*/  LOP3.LUT R8, R10, 0x22, RZ, 0xfc, !PT ;  /* 0x000000220a087812 */ /* 0x000fe200078efcff */
[----:B------:R-:W-:Y:S01]  /*7210*/  @!P6 IMAD.MOV R3, RZ, RZ, -R3 ;  /* 0x000000ffff03e224 */ /* 0x000fe200078e0a03 */
[----:B------:R-:W-:Y:S01]  /*7220*/  ISETP.GE.AND P6, PT, R9, RZ, PT ;  /* 0x000000ff0900720c */ /* 0x000fe20003fc6270 */
[----:B------:R-:W-:Y:S01]  /*7230*/  @!P2 IMAD.MOV R2, RZ, RZ, -R2 ;  /* 0x000000ffff02a224 */ /* 0x000fe200078e0a02 */
[----:B------:R-:W-:Y:S01]  /*7240*/  IABS R9, R9 ;  /* 0x0000000900097213 */ /* 0x000fe20000000000 */
[--C-:B------:R-:W-:Y:S01]  /*7250*/  @!P5 IMAD.IADD R12, R12, 0x1, -R0.reuse ;  /* 0x000000010c0cd824 */ /* 0x100fe200078e0a00 */
[----:B------:R0:W-:Y:S01]  /*7260*/  STL [R1+0x1c], R16 ;  /* 0x00001c1001007387 */ /* 0x0001e20000100800 */
[----:B------:R-:W-:Y:S01]  /*7270*/  ISETP.GE.AND P2, PT, R8, RZ, PT ;  /* 0x000000ff0800720c */ /* 0x000fe20003f46270 */
[----:B------:R-:W-:Y:S01]  /*7280*/  @!P4 IMAD.IADD R5, R5, 0x1, -R0 ;  /* 0x000000010505c824 */ /* 0x000fe200078e0a00 */
[----:B------:R-:W-:Y:S01]  /*7290*/  IABS R8, R8 ;  /* 0x0000000800087213 */ /* 0x000fe20000000000 */
[----:B------:R1:W-:Y:S01]  /*72a0*/  STL [R1+0x34], R3 ;  /* 0x0000340301007387 */ /* 0x0003e20000100800 */
[----:B------:R-:W-:-:S02]  /*72b0*/  ISETP.GT.U32.AND P5, PT, R0, R12, PT ;  /* 0x0000000c0000720c */ /* 0x000fc40003fa4070 */
[----:B------:R-:W-:Y:S01]  /*72c0*/  ISETP.GT.U32.AND P4, PT, R0, R5, PT ;  /* 0x000000050000720c */ /* 0x000fe20003f84070 */
[----:B------:R2:W-:Y:S01]  /*72d0*/  STL [R1+0x3c], R2 ;  /* 0x00003c0201007387 */ /* 0x0005e20000100800 */
[----:B------:R-:W-:Y:S01]  /*72e0*/  IMAD.HI.U32 R11, R24, R8, RZ ;  /* 0x00000008180b7227 */ /* 0x000fe200078e00ff */
[C---:B------:R-:W-:Y:S02]  /*72f0*/  LOP3.LUT R6, R10.reuse, 0x1e, RZ, 0xfc, !PT ;  /* 0x0000001e0a067812 */ /* 0x040fe400078efcff */
[C---:B0-----:R-:W-:Y:S01]  /*7300*/  LOP3.LUT R16, R10.reuse, 0x8, RZ, 0xfc, !PT ;  /* 0x000000080a107812 */ /* 0x041fe200078efcff */
[----:B------:R-:W-:Y:S01]  /*7310*/  IMAD.MOV R11, RZ, RZ, -R11 ;  /* 0x000000ffff0b7224 */ /* 0x000fe200078e0a0b */
[----:B------:R-:W-:Y:S02]  /*7320*/  IABS R14, R6 ;  /* 0x00000006000e7213 */ /* 0x000fe40000000000 */
[----:B-1----:R-:W-:Y:S01]  /*7330*/  LOP3.LUT R3, R10, 0x4, RZ, 0xfc, !PT ;  /* 0x000000040a037812 */ /* 0x002fe200078efcff */
[----:B------:R-:W-:-:S02]  /*7340*/  IMAD R11, R0, R11, R8 ;  /* 0x0000000b000b7224 */ /* 0x000fc400078e0208 */
[----:B--2---:R-:W-:Y:S02]  /*7350*/  IMAD.MOV.U32 R2, RZ, RZ, R7 ;  /* 0x000000ffff027224 */ /* 0x004fe400078e0007 */
[----:B------:R-:W-:-:S04]  /*7360*/  IMAD.HI.U32 R7, R24, R9, RZ ;  /* 0x0000000918077227 */ /* 0x000fc800078e00ff */
[----:B------:R-:W-:Y:S02]  /*7370*/  IMAD.MOV R7, RZ, RZ, -R7 ;  /* 0x000000ffff077224 */ /* 0x000fe400078e0a07 */
[----:B------:R-:W-:Y:S01]  /*7380*/  @!P1 IMAD.MOV R2, RZ, RZ, -R2 ;  /* 0x000000ffff029224 */ /* 0x000fe200078e0a02 */
[----:B------:R-:W-:Y:S01]  /*7390*/  ISETP.GE.AND P1, PT, R13, RZ, PT ;  /* 0x000000ff0d00720c */ /* 0x000fe20003f26270 */
[----:B------:R-:W-:Y:S01]  /*73a0*/  IMAD R9, R0, R7, R9 ;  /* 0x0000000700097224 */ /* 0x000fe200078e0209 */
[----:B------:R-:W-:Y:S01]  /*73b0*/  IABS R13, R13 ;  /* 0x0000000d000d7213 */ /* 0x000fe20000000000 */
[--C-:B------:R-:W-:Y:S01]  /*73c0*/  @!P5 IMAD.IADD R12, R12, 0x1, -R0.reuse ;  /* 0x000000010c0cd824 */ /* 0x100fe200078e0a00 */
[----:B------:R0:W-:Y:S01]  /*73d0*/  STL [R1+0x70], R2 ;  /* 0x0000700201007387 */ /* 0x0001e20000100800 */
[----:B------:R-:W-:Y:S01]  /*73e0*/  @!P4 IMAD.IADD R5, R5, 0x1, -R0 ;  /* 0x000000010505c824 */ /* 0x000fe200078e0a00 */
[----:B------:R-:W-:Y:S01]  /*73f0*/  ISETP.GT.U32.AND P5, PT, R0, R9, PT ;  /* 0x000000090000720c */ /* 0x000fe20003fa4070 */
[----:B------:R-:W-:Y:S01]  /*7400*/  IMAD.HI.U32 R15, R24, R13, RZ ;  /* 0x0000000d180f7227 */ /* 0x000fe200078e00ff */
[----:B------:R-:W-:-:S03]  /*7410*/  ISETP.GT.U32.AND P4, PT, R0, R11, PT ;  /* 0x0000000b0000720c */ /* 0x000fc60003f84070 */
[----:B------:R-:W-:Y:S02]  /*7420*/  IMAD.MOV R15, RZ, RZ, -R15 ;  /* 0x000000ffff0f7224 */ /* 0x000fe400078e0a0f */
[----:B------:R-:W-:-:S04]  /*7430*/  IMAD.HI.U32 R7, R24, R14, RZ ;  /* 0x0000000e18077227 */ /* 0x000fc800078e00ff */
[C---:B------:R-:W-:Y:S02]  /*7440*/  IMAD R13, R0.reuse, R15, R13 ;  /* 0x0000000f000d7224 */ /* 0x040fe400078e020d */
[--C-:B------:R-:W-:Y:S02]  /*7450*/  @!P5 IMAD.IADD R9, R9, 0x1, -R0.reuse ;  /* 0x000000010909d824 */ /* 0x100fe400078e0a00 */
[----:B------:R-:W-:Y:S01]  /*7460*/  IMAD.MOV R7, RZ, RZ, -R7 ;  /* 0x000000ffff077224 */ /* 0x000fe200078e0a07 */
[C---:B------:R-:W-:Y:S01]  /*7470*/  ISETP.GT.U32.AND P5, PT, R0.reuse, R13, PT ;  /* 0x0000000d0000720c */ /* 0x040fe20003fa4070 */
[----:B------:R-:W-:Y:S01]  /*7480*/  @!P4 IMAD.IADD R11, R11, 0x1, -R0 ;  /* 0x000000010b0bc824 */ /* 0x000fe200078e0a00 */
[----:B------:R-:W-:Y:S01]  /*7490*/  ISETP.GT.U32.AND P4, PT, R0, R9, PT ;  /* 0x000000090000720c */ /* 0x000fe20003f84070 */
[----:B0-----:R-:W-:Y:S01]  /*74a0*/  IMAD.MOV.U32 R2, RZ, RZ, R12 ;  /* 0x000000ffff027224 */ /* 0x001fe200078e000c */
[----:B------:R-:W-:Y:S01]  /*74b0*/  LOP3.LUT R12, R10, 0x1a, RZ, 0xfc, !PT ;  /* 0x0000001a0a0c7812 */ /* 0x000fe200078efcff */
[----:B------:R-:W-:Y:S01]  /*74c0*/  IMAD R14, R0, R7, R14 ;  /* 0x00000007000e7224 */ /* 0x000fe200078e020e */
[----:B------:R-:W-:Y:S01]  /*74d0*/  LOP3.LUT R7, R10, 0x1c, RZ, 0xfc, !PT ;  /* 0x0000001c0a077812 */ /* 0x000fe200078efcff */
[----:B------:R-:W-:Y:S01]  /*74e0*/  @!P3 IMAD.MOV R2, RZ, RZ, -R2 ;  /* 0x000000ffff02b224 */ /* 0x000fe200078e0a02 */
[----:B------:R-:W-:-:S02]  /*74f0*/  IABS R17, R12 ;  /* 0x0000000c00117213 */ /* 0x000fc40000000000 */
[----:B------:R-:W-:Y:S02]  /*7500*/  IABS R15, R7 ;  /* 0x00000007000f7213 */ /* 0x000fe40000000000 */
[----:B------:R0:W-:Y:S01]  /*7510*/  STL [R1+0x38], R2 ;  /* 0x0000380201007387 */ /* 0x0001e20000100800 */
[--C-:B------:R-:W-:Y:S01]  /*7520*/  @!P5 IMAD.IADD R13, R13, 0x1, -R0.reuse ;  /* 0x000000010d0dd824 */ /* 0x100fe200078e0a00 */
[C---:B------:R-:W-:Y:S01]  /*7530*/  ISETP.GT.U32.AND P5, PT, R0.reuse, R11, PT ;  /* 0x0000000b0000720c */ /* 0x040fe20003fa4070 */
[----:B------:R-:W-:Y:S01]  /*7540*/  @!P4 IMAD.IADD R9, R9, 0x1, -R0 ;  /* 0x000000010909c824 */ /* 0x000fe200078e0a00 */
[----:B------:R-:W-:Y:S01]  /*7550*/  ISETP.GT.U32.AND P4, PT, R0, R14, PT ;  /* 0x0000000e0000720c */ /* 0x000fe20003f84070 */
[----:B------:R-:W-:Y:S01]  /*7560*/  IMAD.HI.U32 R8, R24, R17, RZ ;  /* 0x0000001118087227 */ /* 0x000fe200078e00ff */
[----:B------:R-:W-:-:S03]  /*7570*/  ISETP.GE.AND P3, PT, R6, RZ, PT ;  /* 0x000000ff0600720c */ /* 0x000fc60003f66270 */
[----:B------:R-:W-:Y:S02]  /*7580*/  IMAD.MOV R8, RZ, RZ, -R8 ;  /* 0x000000ffff087224 */ /* 0x000fe400078e0a08 */
[----:B0-----:R-:W-:Y:S02]  /*7590*/  IMAD.MOV.U32 R2, RZ, RZ, R5 ;  /* 0x000000ffff027224 */ /* 0x001fe400078e0005 */
[----:B------:R-:W-:-:S04]  /*75a0*/  IMAD.HI.U32 R5, R24, R15, RZ ;  /* 0x0000000f18057227 */ /* 0x000fc800078e00ff */
[----:B------:R-:W-:Y:S02]  /*75b0*/  IMAD.MOV R5, RZ, RZ, -R5 ;  /* 0x000000ffff057224 */ /* 0x000fe400078e0a05 */
[----:B------:R-:W-:Y:S02]  /*75c0*/  @!P5 IMAD.IADD R11, R11, 0x1, -R0 ;  /* 0x000000010b0bd824 */ /* 0x000fe400078e0a00 */
[C---:B------:R-:W-:Y:S02]  /*75d0*/  IMAD R15, R0.reuse, R5, R15 ;  /* 0x00000005000f7224 */ /* 0x040fe400078e020f */
[C---:B------:R-:W-:Y:S02]  /*75e0*/  IMAD R17, R0.reuse, R8, R17 ;  /* 0x0000000800117224 */ /* 0x040fe400078e0211 */
[----:B------:R-:W-:Y:S01]  /*75f0*/  @!P0 IMAD.MOV R2, RZ, RZ, -R2 ;  /* 0x000000ffff028224 */ /* 0x000fe200078e0a02 */
[----:B------:R-:W-:Y:S01]  /*7600*/  ISETP.GT.U32.AND P5, PT, R0, R15, PT ;  /* 0x0000000f0000720c */ /* 0x000fe20003fa4070 */
[----:B------:R-:W-:Y:S01]  /*7610*/  @!P4 IMAD.IADD R14, R14, 0x1, -R0 ;  /* 0x000000010e0ec824 */ /* 0x000fe200078e0a00 */
[----:B------:R-:W-:Y:S01]  /*7620*/  ISETP.GT.U32.AND P0, PT, R0, R13, PT ;  /* 0x0000000d0000720c */ /* 0x000fe20003f04070 */
[----:B------:R-:W-:Y:S01]  /*7630*/  IMAD.HI.U32 R6, R24, R21, RZ ;  /* 0x0000001518067227 */ /* 0x000fe200078e00ff */
[----:B------:R-:W-:Y:S01]  /*7640*/  ISETP.GT.U32.AND P4, PT, R0, R17, PT ;  /* 0x000000110000720c */ /* 0x000fe20003f84070 */
[----:B------:R0:W-:Y:S02]  /*7650*/  STL [R1+0x24], R2 ;  /* 0x0000240201007387 */ /* 0x0001e40000100800 */
[----:B------:R-:W-:-:S02]  /*7660*/  IMAD.MOV R6, RZ, RZ, -R6 ;  /* 0x000000ffff067224 */ /* 0x000fc400078e0a06 */
[----:B------:R-:W-:-:S04]  /*7670*/  IMAD.HI.U32 R5, R24, R22, RZ ;  /* 0x0000001618057227 */ /* 0x000fc800078e00ff */
[----:B------:R-:W-:Y:S01]  /*7680*/  IMAD R21, R0, R6, R21 ;  /* 0x0000000600157224 */ /* 0x000fe200078e0215 */
[----:B0-----:R-:W-:Y:S01]  /*7690*/  LOP3.LUT R2, R10, 0x14, RZ, 0xfc, !PT ;  /* 0x000000140a027812 */ /* 0x001fe200078efcff */
[--C-:B------:R-:W-:Y:S02]  /*76a0*/  @!P5 IMAD.IADD R15, R15, 0x1, -R0.reuse ;  /* 0x000000010f0fd824 */ /* 0x100fe400078e0a00 */
[--C-:B------:R-:W-:Y:S01]  /*76b0*/  @!P0 IMAD.IADD R13, R13, 0x1, -R0.reuse ;  /* 0x000000010d0d8824 */ /* 0x100fe200078e0a00 */
[----:B------:R-:W-:Y:S01]  /*76c0*/  IABS R19, R2 ;  /* 0x0000000200137213 */ /* 0x000fe20000000000 */
[----:B------:R-:W-:Y:S01]  /*76d0*/  @!P4 IMAD.IADD R17, R17, 0x1, -R0 ;  /* 0x000000011111c824 */ /* 0x000fe200078e0a00 */
[----:B------:R-:W-:Y:S01]  /*76e0*/  ISETP.GE.AND P0, PT, R7, RZ, PT ;  /* 0x000000ff0700720c */ /* 0x000fe20003f06270 */
[----:B------:R-:W-:Y:S01]  /*76f0*/  @!P6 IMAD.MOV R9, RZ, RZ, -R9 ;  /* 0x000000ffff09e224 */ /* 0x000fe200078e0a09 */
[C---:B------:R-:W-:Y:S01]  /*7700*/  ISETP.GT.U32.AND P5, PT, R0.reuse, R21, PT ;  /* 0x000000150000720c */ /* 0x040fe20003fa4070 */
[----:B------:R-:W-:Y:S01]  /*7710*/  IMAD.MOV R5, RZ, RZ, -R5 ;  /* 0x000000ffff057224 */ /* 0x000fe200078e0a05 */
[----:B------:R-:W-:Y:S01]  /*7720*/  ISETP.GT.U32.AND P6, PT, R0, R15, PT ;  /* 0x0000000f0000720c */ /* 0x000fe20003fc4070 */
[----:B------:R-:W-:Y:S01]  /*7730*/  IMAD.HI.U32 R7, R24, R19, RZ ;  /* 0x0000001318077227 */ /* 0x000fe200078e00ff */
[----:B------:R-:W-:Y:S01]  /*7740*/  STL [R1+0x58], R2 ;  /* 0x0000580201007387 */ /* 0x000fe20000100800 */
[----:B------:R-:W-:-:S02]  /*7750*/  ISETP.GT.U32.AND P4, PT, R0, R14, PT ;  /* 0x0000000e0000720c */ /* 0x000fc40003f84070 */
[----:B------:R-:W-:Y:S01]  /*7760*/  @!P2 IMAD.MOV R11, RZ, RZ, -R11 ;  /* 0x000000ffff0ba224 */ /* 0x000fe200078e0a0b */
[----:B------:R0:W-:Y:S01]  /*7770*/  STL [R1+0x1684], R25 ;  /* 0x0016841901007387 */ /* 0x0001e20000100800 */
[C---:B------:R-:W-:Y:S01]  /*7780*/  IMAD R22, R0.reuse, R5, R22 ;  /* 0x0000000500167224 */ /* 0x040fe200078e0216 */
[C---:B------:R-:W-:Y:S01]  /*7790*/  ISETP.GT.U32.AND P2, PT, R0.reuse, R17, PT ;  /* 0x000000110000720c */ /* 0x040fe20003f44070 */
[----:B------:R-:W-:Y:S01]  /*77a0*/  IMAD.MOV R7, RZ, RZ, -R7 ;  /* 0x000000ffff077224 */ /* 0x000fe200078e0a07 */
[----:B------:R-:W-:Y:S01]  /*77b0*/  IABS R5, R25 ;  /* 0x0000001900057213 */ /* 0x000fe20000000000 */
[----:B------:R1:W-:Y:S01]  /*77c0*/  STL [R1+0x163c], R9 ;  /* 0x00163c0901007387 */ /* 0x0003e20000100800 */
[--C-:B------:R-:W-:Y:S02]  /*77d0*/  @!P5 IMAD.IADD R21, R21, 0x1, -R0.reuse ;  /* 0x000000011515d824 */ /* 0x100fe400078e0a00 */
[----:B------:R-:W-:Y:S01]  /*77e0*/  IMAD R19, R0, R7, R19 ;  /* 0x0000000700137224 */ /* 0x000fe200078e0213 */
[----:B------:R-:W-:Y:S01]  /*77f0*/  IABS R7, R18 ;  /* 0x0000001200077213 */ /* 0x000fe20000000000 */
[----:B------:R-:W-:Y:S01]  /*7800*/  IMAD.HI.U32 R8, R24, R5, RZ ;  /* 0x0000000518087227 */ /* 0x000fe200078e00ff */
[----:B------:R-:W-:Y:S01]  /*7810*/  ISETP.GT.U32.AND P5, PT, R0, R21, PT ;  /* 0x000000150000720c */ /* 0x000fe20003fa4070 */
[----:B------:R2:W-:Y:S01]  /*7820*/  STL [R1+0x1640], R11 ;  /* 0x0016400b01007387 */ /* 0x0005e20000100800 */
[----:B0-----:R-:W-:Y:S01]  /*7830*/  IABS R25, R3 ;  /* 0x0000000300197213 */ /* 0x001fe20000000000 */
[----:B------:R-:W-:Y:S01]  /*7840*/  @!P6 IMAD.IADD R15, R15, 0x1, -R0 ;  /* 0x000000010f0fe824 */ /* 0x000fe200078e0a00 */
[----:B-1----:R-:W-:Y:S01]  /*7850*/  LOP3.LUT R9, R10, 0x10, RZ, 0xfc, !PT ;  /* 0x000000100a097812 */ /* 0x002fe200078efcff */
[----:B------:R-:W-:Y:S01]  /*7860*/  IMAD.MOV R8, RZ, RZ, -R8 ;  /* 0x000000ffff087224 */ /* 0x000fe200078e0a08 */
[C---:B------:R-:W-:Y:S01]  /*7870*/  ISETP.GT.U32.AND P6, PT, R0.reuse, R19, PT ;  /* 0x000000130000720c */ /* 0x040fe20003fc4070 */
[----:B------:R-:W-:Y:S01]  /*7880*/  @!P2 IMAD.IADD R17, R17, 0x1, -R0 ;  /* 0x000000011111a824 */ /* 0x000fe200078e0a00 */
[----:B------:R-:W-:Y:S01]  /*7890*/  IABS R6, R9 ;  /* 0x0000000900067213 */ /* 0x000fe20000000000 */
[----:B------:R-:W-:Y:S01]  /*78a0*/  IMAD R5, R0, R8, R5 ;  /* 0x0000000800057224 */ /* 0x000fe200078e0205 */
[----:B------:R-:W-:Y:S01]  /*78b0*/  ISETP.GE.AND P2, PT, R12, RZ, PT ;  /* 0x000000ff0c00720c */ /* 0x000fe20003f46270 */
[----:B------:R-:W-:-:S04]  /*78c0*/  IMAD.HI.U32 R12, R24, R7, RZ ;  /* 0x00000007180c7227 */ /* 0x000fc800078e00ff */
[----:B------:R-:W-:-:S04]  /*78d0*/  IMAD.HI.U32 R26, R24, R6, RZ ;  /* 0x00000006181a7227 */ /* 0x000fc800078e00ff */
[----:B------:R-:W-:Y:S01]  /*78e0*/  IMAD.MOV R8, RZ, RZ, -R26 ;  /* 0x000000ffff087224 */ /* 0x000fe200078e0a1a */
[----:B------:R-:W-:Y:S01]  /*78f0*/  IABS R26, R23 ;  /* 0x00000017001a7213 */ /* 0x000fe20000000000 */
[----:B------:R-:W-:Y:S02]  /*7900*/  IMAD.MOV R12, RZ, RZ, -R12 ;  /* 0x000000ffff0c7224 */ /* 0x000fe400078e0a0c */
[----:B------:R-:W-:Y:S02]  /*7910*/  IMAD R6, R0, R8, R6 ;  /* 0x0000000800067224 */ /* 0x000fe400078e0206 */
[----:B------:R-:W-:Y:S02]  /*7920*/  IMAD.MOV.U32 R8, RZ, RZ, R26 ;  /* 0x000000ffff087224 */ /* 0x000fe400078e001a */
[----:B------:R-:W-:Y:S01]  /*7930*/  @!P6 IMAD.IADD R19, R19, 0x1, -R0 ;  /* 0x000000011313e824 */ /* 0x000fe200078e0a00 */
[----:B------:R-:W-:Y:S01]  /*7940*/  ISETP.GE.AND P6, PT, R28, RZ, PT ;  /* 0x000000ff1c00720c */ /* 0x000fe20003fc6270 */
[----:B------:R-:W-:Y:S01]  /*7950*/  IMAD R7, R0, R12, R7 ;  /* 0x0000000c00077224 */ /* 0x000fe200078e0207 */
[----:B------:R-:W-:Y:S01]  /*7960*/  IABS R12, R20 ;  /* 0x00000014000c7213 */ /* 0x000fe20000000000 */
[----:B------:R-:W-:Y:S01]  /*7970*/  IMAD.HI.U32 R26, R24, R8, RZ ;  /* 0x00000008181a7227 */ /* 0x000fe200078e00ff */
[----:B------:R-:W-:-:S03]  /*7980*/  IABS R28, R16 ;  /* 0x00000010001c7213 */ /* 0x000fc60000000000 */
[----:B------:R-:W-:Y:S01]  /*7990*/  @!P5 IMAD.IADD R21, R21, 0x1, -R0 ;  /* 0x000000011515d824 */ /* 0x000fe200078e0a00 */
[----:B------:R-:W-:Y:S01]  /*79a0*/  ISETP.GE.AND P5, PT, R27, RZ, PT ;  /* 0x000000ff1b00720c */ /* 0x000fe20003fa6270 */
[----:B------:R-:W-:Y:S02]  /*79b0*/  IMAD.MOV R27, RZ, RZ, -R26 ;  /* 0x000000ffff1b7224 */ /* 0x000fe400078e0a1a */
[----:B------:R-:W-:-:S04]  /*79c0*/  IMAD.HI.U32 R2, R24, R12, RZ ;  /* 0x0000000c18027227 */ /* 0x000fc800078e00ff */
[----:B------:R-:W-:Y:S02]  /*79d0*/  IMAD.MOV.U32 R26, RZ, RZ, R28 ;  /* 0x000000ffff1a7224 */ /* 0x000fe400078e001c */
[----:B------:R-:W-:Y:S02]  /*79e0*/  IMAD R8, R0, R27, R8 ;  /* 0x0000001b00087224 */ /* 0x000fe400078e0208 */
[----:B--2---:R-:W-:Y:S01]  /*79f0*/  IMAD.MOV R11, RZ, RZ, -R2 ;  /* 0x000000ffff0b7224 */ /* 0x004fe200078e0a02 */
[----:B------:R-:W-:Y:S01]  /*7a00*/  LOP3.LUT R2, R10, 0x2, RZ, 0xfc, !PT ;  /* 0x000000020a027812 */ /* 0x000fe200078efcff */
[----:B------:R-:W-:-:S04]  /*7a10*/  IMAD.HI.U32 R27, R24, R26, RZ ;  /* 0x0000001a181b7227 */ /* 0x000fc800078e00ff */
[----:B------:R-:W-:Y:S01]  /*7a20*/  @!P4 IMAD.IADD R14, R14, 0x1, -R0 ;  /* 0x000000010e0ec824 */ /* 0x000fe200078e0a00 */
[C---:B------:R-:W-:Y:S01]  /*7a30*/  ISETP.GT.U32.AND P4, PT, R0.reuse, R22, PT ;  /* 0x000000160000720c */ /* 0x040fe20003f84070 */
[----:B------:R-:W-:Y:S02]  /*7a40*/  IMAD R10, R0, R11, R12 ;  /* 0x0000000b000a7224 */ /* 0x000fe400078e020c */
[----:B------:R-:W-:Y:S02]  /*7a50*/  IMAD.MOV R27, RZ, RZ, -R27 ;  /* 0x000000ffff1b7224 */ /* 0x000fe400078e0a1b */
[----:B------:R-:W-:-:S04]  /*7a60*/  IMAD.HI.U32 R11, R24, R25, RZ ;  /* 0x00000019180b7227 */ /* 0x000fc800078e00ff */
[----:B------:R-:W-:Y:S02]  /*7a70*/  @!P1 IMAD.MOV R13, RZ, RZ, -R13 ;  /* 0x000000ffff0d9224 */ /* 0x000fe400078e0a0d */
[----:B------:R-:W-:Y:S02]  /*7a80*/  @!P3 IMAD.MOV R14, RZ, RZ, -R14 ;  /* 0x000000ffff0eb224 */ /* 0x000fe400078e0a0e */
[C---:B------:R-:W-:Y:S02]  /*7a90*/  IMAD R12, R0.reuse, R27, R26 ;  /* 0x0000001b000c7224 */ /* 0x040fe400078e021a */
[----:B------:R-:W-:Y:S02]  /*7aa0*/  @!P0 IMAD.MOV R15, RZ, RZ, -R15 ;  /* 0x000000ffff0f8224 */ /* 0x000fe400078e0a0f */
[----:B------:R-:W-:Y:S01]  /*7ab0*/  @!P2 IMAD.MOV R17, RZ, RZ, -R17 ;  /* 0x000000ffff11a224 */ /* 0x000fe200078e0a11 */
[----:B------:R-:W-:Y:S01]  /*7ac0*/  ISETP.GT.U32.AND P3, PT, R0, R19, PT ;  /* 0x000000130000720c */ /* 0x000fe20003f64070 */
[----:B------:R-:W-:Y:S01]  /*7ad0*/  IMAD.MOV R27, RZ, RZ, -R11 ;  /* 0x000000ffff1b7224 */ /* 0x000fe200078e0a0b */
[----:B------:R-:W-:Y:S01]  /*7ae0*/  IABS R26, R2 ;  /* 0x00000002001a7213 */ /* 0x000fe20000000000 */
[----:B------:R-:W2:Y:S01]  /*7af0*/  LDL.LU R11, [R1+0x58] ;  /* 0x00005800010b7983 */ /* 0x000ea20000300800 */
[----:B------:R-:W-:-:S02]  /*7b00*/  @!P5 IMAD.MOV R21, RZ, RZ, -R21 ;  /* 0x000000ffff15d224 */ /* 0x000fc400078e0a15 */
[--C-:B------:R-:W-:Y:S01]  /*7b10*/  @!P4 IMAD.IADD R22, R22, 0x1, -R0.reuse ;  /* 0x000000011616c824 */ /* 0x100fe200078e0a00 */
[----:B------:R-:W-:Y:S01]  /*7b20*/  STL [R1+0x1644], R13 ;  /* 0x0016440d01007387 */ /* 0x000fe20000100800 */
[C---:B------:R-:W-:Y:S01]  /*7b30*/  IMAD R27, R0.reuse, R27, R25 ;  /* 0x0000001b001b7224 */ /* 0x040fe200078e0219 */
[----:B------:R-:W-:Y:S01]  /*7b40*/  ISETP.GT.U32.AND P5, PT, R0, R8, PT ;  /* 0x000000080000720c */ /* 0x000fe20003fa4070 */
[----:B------:R-:W-:Y:S01]  /*7b50*/  IMAD.HI.U32 R28, R24, R29, RZ ;  /* 0x0000001d181c7227 */ /* 0x000fe200078e00ff */
[----:B------:R-:W-:Y:S01]  /*7b60*/  STL [R1+0x1648], R14 ;  /* 0x0016480e01007387 */ /* 0x000fe20000100800 */
[C---:B------:R-:W-:Y:S02]  /*7b70*/  ISETP.GT.U32.AND P4, PT, R0.reuse, R5, PT ;  /* 0x000000050000720c */ /* 0x040fe40003f84070 */
[----:B------:R-:W-:Y:S01]  /*7b80*/  @!P3 IMAD.IADD R19, R19, 0x1, -R0 ;  /* 0x000000011313b824 */ /* 0x000fe200078e0a00 */
[----:B------:R-:W-:Y:S01]  /*7b90*/  STL [R1+0x164c], R15 ;  /* 0x00164c0f01007387 */ /* 0x000fe20000100800 */
[----:B------:R-:W-:Y:S01]  /*7ba0*/  ISETP.GT.U32.AND P1, PT, R0, R22, PT ;  /* 0x000000160000720c */ /* 0x000fe20003f24070 */
[----:B------:R-:W-:-:S02]  /*7bb0*/  IMAD.MOV R28, RZ, RZ, -R28 ;  /* 0x000000ffff1c7224 */ /* 0x000fc400078e0a1c */
[----:B------:R-:W-:Y:S01]  /*7bc0*/  STL [R1+0x1650], R17 ;  /* 0x0016501101007387 */ /* 0x000fe20000100800 */
[C---:B------:R-:W-:Y:S01]  /*7bd0*/  ISETP.GT.U32.AND P3, PT, R0.reuse, R12, PT ;  /* 0x0000000c0000720c */ /* 0x040fe20003f64070 */
[----:B------:R-:W-:Y:S02]  /*7be0*/  IMAD R29, R0, R28, R29 ;  /* 0x0000001c001d7224 */ /* 0x000fe400078e021d */
[----:B------:R-:W3:Y:S01]  /*7bf0*/  LDL.LU R25, [R1+0x1684] ;  /* 0x0016840001197983 */ /* 0x000ee20000300800 */
[--C-:B------:R-:W-:Y:S02]  /*7c00*/  @!P5 IMAD.IADD R8, R8, 0x1, -R0.reuse ;  /* 0x000000010808d824 */ /* 0x100fe400078e0a00 */
[--C-:B------:R-:W-:Y:S01]  /*7c10*/  @!P4 IMAD.IADD R5, R5, 0x1, -R0.reuse ;  /* 0x000000010505c824 */ /* 0x100fe200078e0a00 */
[----:B------:R-:W-:Y:S01]  /*7c20*/  STL [R1+0x1654], R21 ;  /* 0x0016541501007387 */ /* 0x000fe20000100800 */
[----:B------:R-:W-:Y:S01]  /*7c30*/  ISETP.GT.U32.AND P4, PT, R0, R6, PT ;  /* 0x000000060000720c */ /* 0x000fe20003f84070 */
[----:B------:R-:W-:-:S02]  /*7c40*/  @!P1 IMAD.IADD R22, R22, 0x1, -R0 ;  /* 0x0000000116169824 */ /* 0x000fc400078e0a00 */
[----:B------:R-:W-:Y:S02]  /*7c50*/  IMAD.MOV.U32 R28, RZ, RZ, R26 ;  /* 0x000000ffff1c7224 */ /* 0x000fe400078e001a */
[----:B------:R-:W-:Y:S01]  /*7c60*/  @!P3 IMAD.IADD R12, R12, 0x1, -R0 ;  /* 0x000000010c0cb824 */ /* 0x000fe200078e0a00 */
[----:B------:R-:W-:-:S07]  /*7c70*/  ISETP.GE.AND P3, PT, R18, RZ, PT ;  /* 0x000000ff1200720c */ /* 0x000fce0003f66270 */
[----:B------:R-:W-:Y:S01]  /*7c80*/  @!P4 IMAD.IADD R6, R6, 0x1, -R0 ;  /* 0x000000010606c824 */ /* 0x000fe200078e0a00 */
[----:B------:R-:W-:-:S13]  /*7c90*/  ISETP.GT.U32.AND P4, PT, R0, R7, PT ;  /* 0x000000070000720c */ /* 0x000fda0003f84070 */
[----:B------:R-:W-:-:S05]  /*7ca0*/  @!P4 IMAD.IADD R7, R7, 0x1, -R0 ;  /* 0x000000010707c824 */ /* 0x000fca00078e0a00 */
[C---:B------:R-:W-:Y:S02]  /*7cb0*/  ISETP.GT.U32.AND P4, PT, R0.reuse, R7, PT ;  /* 0x000000070000720c */ /* 0x040fe40003f84070 */
[----:B------:R-:W-:-:S11]  /*7cc0*/  ISETP.GT.U32.AND P1, PT, R0, R10, PT ;  /* 0x0000000a0000720c */ /* 0x000fd60003f24070 */
[--C-:B------:R-:W-:Y:S01]  /*7cd0*/  @!P4 IMAD.IADD R7, R7, 0x1, -R0.reuse ;  /* 0x000000010707c824 */ /* 0x100fe200078e0a00 */
[----:B---3--:R-:W-:Y:S02]  /*7ce0*/  ISETP.GE.AND P5, PT, R25, RZ, PT ;  /* 0x000000ff1900720c */ /* 0x008fe40003fa6270 */
[----:B------:R-:W3:Y:S04]  /*7cf0*/  LDL.LU R25, [R1+0x1680] ;  /* 0x0016800001197983 */ /* 0x000ee80000300800 */
[----:B------:R-:W4:Y:S01]  /*7d00*/  LDL.LU R18, [R1+0x1a4] ;  /* 0x0001a40001127983 */ /* 0x000f220000300800 */
[----:B--2---:R-:W-:Y:S01]  /*7d10*/  ISETP.GE.AND P4, PT, R11, RZ, PT ;  /* 0x000000ff0b00720c */ /* 0x004fe20003f86270 */
[----:B------:R-:W-:Y:S01]  /*7d20*/  @!P1 IMAD.IADD R10, R10, 0x1, -R0 ;  /* 0x000000010a0a9824 */ /* 0x000fe200078e0a00 */
[----:B------:R-:W-:-:S02]  /*7d30*/  ISETP.GT.U32.AND P0, PT, R0, R5, PT ;  /* 0x000000050000720c */ /* 0x000fc40003f04070 */
[----:B------:R-:W-:-:S09]  /*7d40*/  ISETP.GT.U32.AND P2, PT, R0, R6, PT ;  /* 0x000000060000720c */ /* 0x000fd20003f44070 */
[----:B------:R-:W-:Y:S01]  /*7d50*/  @!P4 IMAD.MOV R19, RZ, RZ, -R19 ;  /* 0x000000ffff13c224 */ /* 0x000fe200078e0a13 */
[C---:B------:R-:W-:Y:S01]  /*7d60*/  ISETP.GT.U32.AND P4, PT, R0.reuse, R10, PT ;  /* 0x0000000a0000720c */ /* 0x040fe20003f84070 */
[----:B------:R-:W-:Y:S01]  /*7d70*/  @!P0 IMAD.IADD R5, R5, 0x1, -R0 ;  /* 0x0000000105058824 */ /* 0x000fe200078e0a00 */
[----:B------:R-:W-:Y:S01]  /*7d80*/  ISETP.GT.U32.AND P0, PT, R0, R29, PT ;  /* 0x0000001d0000720c */ /* 0x000fe20003f04070 */
[----:B------:R-:W-:-:S04]  /*7d90*/  IMAD.HI.U32 R26, R24, R28, RZ ;  /* 0x0000001c181a7227 */ /* 0x000fc800078e00ff */
[----:B------:R-:W-:-:S06]  /*7da0*/  IMAD.MOV R26, RZ, RZ, -R26 ;  /* 0x000000ffff1a7224 */ /* 0x000fcc00078e0a1a */
[--C-:B------:R-:W-:Y:S01]  /*7db0*/  @!P4 IMAD.IADD R10, R10, 0x1, -R0.reuse ;  /* 0x000000010a0ac824 */ /* 0x100fe200078e0a00 */
[----:B------:R-:W-:Y:S02]  /*7dc0*/  ISETP.GE.AND P4, PT, R16, RZ, PT ;  /* 0x000000ff1000720c */ /* 0x000fe40003f86270 */
[----:B------:R-:W0:Y:S01]  /*7dd0*/  S2R R16, SR_TID.X ;  /* 0x0000000000107919 */ /* 0x000e220000002100 */
[----:B------:R-:W-:Y:S01]  /*7de0*/  @!P2 IMAD.IADD R6, R6, 0x1, -R0 ;  /* 0x000000010606a824 */ /* 0x000fe200078e0a00 */
[C---:B------:R-:W-:Y:S01]  /*7df0*/  ISETP.GT.U32.AND P2, PT, R0.reuse, R27, PT ;  /* 0x0000001b0000720c */ /* 0x040fe20003f44070 */
[----:B------:R-:W-:Y:S02]  /*7e00*/  IMAD R26, R0, R26, R28 ;  /* 0x0000001a001a7224 */ /* 0x000fe400078e021c */
[----:B------:R-:W-:-:S03]  /*7e10*/  @!P0 IMAD.IADD R29, R29, 0x1, -R0 ;  /* 0x000000011d1d8824 */ /* 0x000fc600078e0a00 */
[C---:B------:R-:W-:Y:S02]  /*7e20*/  ISETP.GT.U32.AND P0, PT, R0.reuse, R26, PT ;  /* 0x0000001a0000720c */ /* 0x040fe40003f04070 */
[----:B------:R-:W-:Y:S01]  /*7e30*/  ISETP.GE.AND P1, PT, R9, RZ, PT ;  /* 0x000000ff0900720c */ /* 0x000fe20003f26270 */
[----:B------:R-:W-:Y:S01]  /*7e40*/  @!P6 IMAD.MOV R22, RZ, RZ, -R22 ;  /* 0x000000ffff16e224 */ /* 0x000fe200078e0a16 */
[----:B------:R-:W-:-:S03]  /*7e50*/  ISETP.GT.U32.AND P6, PT, R0, R29, PT ;  /* 0x0000001d0000720c */ /* 0x000fc60003fc4070 */
[----:B------:R-:W-:Y:S02]  /*7e60*/  @!P2 IMAD.IADD R27, R27, 0x1, -R0 ;  /* 0x000000011b1ba824 */ /* 0x000fe400078e0a00 */
[----:B------:R-:W-:-:S04]  /*7e70*/  @!P5 IMAD.MOV R5, RZ, RZ, -R5 ;  /* 0x000000ffff05d224 */ /* 0x000fc800078e0a05 */
[----:B------:R-:W-:Y:S01]  /*7e80*/  @!P0 IMAD.IADD R26, R26, 0x1, -R0 ;  /* 0x000000011a1a8824 */ /* 0x000fe200078e0a00 */
[----:B------:R-:W-:Y:S01]  /*7e90*/  ISETP.GT.U32.AND P0, PT, R0, R27, PT ;  /* 0x0000001b0000720c */ /* 0x000fe20003f04070 */
[----:B0-----:R-:W-:Y:S02]  /*7ea0*/  IMAD.SHL.U32 R28, R16, 0x100, RZ ;  /* 0x00000100101c7824 */ /* 0x001fe400078e00ff */
[----:B------:R-:W-:Y:S01]  /*7eb0*/  @!P1 IMAD.MOV R6, RZ, RZ, -R6 ;  /* 0x000000ffff069224 */ /* 0x000fe200078e0a06 */
[----:B------:R-:W-:Y:S01]  /*7ec0*/  STL [R1+0x1658], R22 ;  /* 0x0016581601007387 */ /* 0x000fe20000100800 */
[----:B------:R-:W-:-:S03]  /*7ed0*/  @!P3 IMAD.MOV R7, RZ, RZ, -R7 ;  /* 0x000000ffff07b224 */ /* 0x000fc600078e0a07 */
[----:B------:R-:W-:Y:S01]  /*7ee0*/  STL [R1+0x165c], R19 ;  /* 0x00165c1301007387 */ /* 0x000fe20000100800 */
[----:B------:R-:W-:-:S03]  /*7ef0*/  @!P6 IMAD.IADD R29, R29, 0x1, -R0 ;  /* 0x000000011d1de824 */ /* 0x000fc600078e0a00 */
[----:B------:R-:W-:Y:S01]  /*7f00*/  STL [R1+0x1660], R5 ;  /* 0x0016600501007387 */ /* 0x000fe20000100800 */
[----:B------:R-:W-:-:S03]  /*7f10*/  ISETP.GE.AND P6, PT, R3, RZ, PT ;  /* 0x000000ff0300720c */ /* 0x000fc60003fc6270 */
[----:B------:R-:W-:Y:S01]  /*7f20*/  STL [R1+0x1664], R6 ;  /* 0x0016640601007387 */ /* 0x000fe20000100800 */
[----:B------:R-:W-:-:S03]  /*7f30*/  LOP3.LUT R16, R16, 0x3f, RZ, 0xc0, !PT ;  /* 0x0000003f10107812 */ /* 0x000fc600078ec0ff */
[----:B------:R-:W-:Y:S01]  /*7f40*/  STL [R1+0x1668], R7 ;  /* 0x0016680701007387 */ /* 0x000fe20000100800 */
[----:B------:R-:W-:Y:S01]  /*7f50*/  @!P0 IMAD.IADD R27, R27, 0x1, -R0 ;  /* 0x000000011b1b8824 */ /* 0x000fe200078e0a00 */
[----:B------:R-:W-:Y:S01]  /*7f60*/  ISETP.GE.AND P0, PT, R2, RZ, PT ;  /* 0x000000ff0200720c */ /* 0x000fe20003f06270 */
[----:B------:R-:W-:Y:S01]  /*7f70*/  IMAD R2, R16, c[0x0][0x18c], RZ ;  /* 0x0000630010027a24 */ /* 0x000fe200078e02ff */
[----:B----4-:R-:W-:-:S05]  /*7f80*/  LOP3.LUT R28, R18, 0x1000, R28, 0xf8, !PT ;  /* 0x00001000121c7812 */ /* 0x010fca00078ef81c */
[----:B------:R-:W-:Y:S04]  /*7f90*/  STL [R1+0x158c], R28 ;  /* 0x00158c1c01007387 */ /* 0x000fe80000100800 */
[----:B------:R-:W2:Y:S04]  /*7fa0*/  LDL.LU R3, [R1+0x60] ;  /* 0x0000600001037983 */ /* 0x000ea80000300800 */
[----:B------:R-:W4:Y:S01]  /*7fb0*/  LDL.LU R16, [R1+0x5c] ;  /* 0x00005c0001107983 */ /* 0x000f220000300800 */
[----:B------:R-:W-:Y:S02]  /*7fc0*/  ISETP.GT.U32.AND P2, PT, R0, R8, PT ;  /* 0x000000080000720c */ /* 0x000fe40003f44070 */
[----:B------:R-:W-:-:S02]  /*7fd0*/  ISETP.GE.AND P3, PT, R23, RZ, PT ;  /* 0x000000ff1700720c */ /* 0x000fc40003f66270 */
[----:B------:R-:W5:Y:S01]  /*7fe0*/  LDL.LU R23, [R1+0x154] ;  /* 0x0001540001177983 */ /* 0x000f620000300800 */
[----:B------:R-:W-:-:S08]  /*7ff0*/  ISETP.GT.U32.AND P5, PT, R0, R12, PT ;  /* 0x0000000c0000720c */ /* 0x000fd00003fa4070 */
[----:B------:R-:W-:-:S04]  /*8000*/  @!P2 IMAD.IADD R8, R8, 0x1, -R0 ;  /* 0x000000010808a824 */ /* 0x000fc800078e0a00 */
[----:B------:R-:W-:Y:S01]  /*8010*/  @!P3 IMAD.MOV R8, RZ, RZ, -R8 ;  /* 0x000000ffff08b224 */ /* 0x000fe200078e0a08 */
[----:B------:R-:W-:-:S04]  /*8020*/  ISETP.GE.AND P2, PT, R20, RZ, PT ;  /* 0x000000ff1400720c */ /* 0x000fc80003f46270 */
[----:B------:R-:W-:Y:S01]  /*8030*/  STL [R1+0x166c], R8 ;  /* 0x00166c0801007387 */ /* 0x000fe20000100800 */
[----:B------:R-:W-:-:S03]  /*8040*/  ISETP.GT.U32.AND P1, PT, R0, R26, PT ;  /* 0x0000001a0000720c */ /* 0x000fc60003f24070 */
[----:B------:R-:W5:Y:S01]  /*8050*/  LDL.LU R20, [R1+0x164] ;  /* 0x0001640001147983 */ /* 0x000f620000300800 */
[----:B------:R-:W-:Y:S01]  /*8060*/  @!P5 IMAD.IADD R12, R12, 0x1, -R0 ;  /* 0x000000010c0cd824 */ /* 0x000fe200078e0a00 */
[----:B------:R-:W-:-:S03]  /*8070*/  ISETP.GE.AND P5, PT, R4, RZ, PT ;  /* 0x000000ff0400720c */ /* 0x000fc60003fa6270 */
[----:B------:R-:W-:Y:S02]  /*8080*/  @!P2 IMAD.MOV R10, RZ, RZ, -R10 ;  /* 0x000000ffff0aa224 */ /* 0x000fe400078e0a0a */
[----:B------:R-:W-:-:S03]  /*8090*/  @!P4 IMAD.MOV R12, RZ, RZ, -R12 ;  /* 0x000000ffff0cc224 */ /* 0x000fc600078e0a0c */
[----:B------:R-:W-:Y:S01]  /*80a0*/  @!P1 IMAD.IADD R26, R26, 0x1, -R0 ;  /* 0x000000011a1a9824 */ /* 0x000fe200078e0a00 */
[----:B------:R-:W-:Y:S01]  /*80b0*/  LEA R0, P3, R2, c[0x0][0x168], 0x1 ;  /* 0x00005a0002007a11 */ /* 0x000fe200078608ff */
[----:B------:R-:W-:Y:S01]  /*80c0*/  @!P6 IMAD.MOV R27, RZ, RZ, -R27 ;  /* 0x000000ffff1be224 */ /* 0x000fe200078e0a1b */
[----:B------:R-:W-:Y:S02]  /*80d0*/  ISETP.NE.AND P1, PT, RZ, c[0x0][0x17c], PT ;  /* 0x00005f00ff007a0c */ /* 0x000fe40003f25270 */
[----:B------:R-:W-:Y:S01]  /*80e0*/  @!P5 IMAD.MOV R29, RZ, RZ, -R29 ;  /* 0x000000ffff1dd224 */ /* 0x000fe200078e0a1d */
[----:B------:R-:W-:Y:S01]  /*80f0*/  LOP3.LUT R24, RZ, c[0x0][0x17c], RZ, 0x33, !PT ;  /* 0x00005f00ff187a12 */ /* 0x000fe200078e33ff */
[----:B------:R3:W-:Y:S04]  /*8100*/  STL [R1+0x1590], R0 ;  /* 0x0015900001007387 */ /* 0x0007e80000100800 */
[----:B------:R-:W-:Y:S04]  /*8110*/  STL [R1+0x1670], R10 ;  /* 0x0016700a01007387 */ /* 0x000fe80000100800 */
[----:B------:R-:W-:Y:S01]  /*8120*/  STL [R1+0x1674], R12 ;  /* 0x0016740c01007387 */ /* 0x000fe20000100800 */
[----:B---3--:R-:W-:-:S03]  /*8130*/  SEL R0, R24, R25, !P1 ;  /* 0x0000001918007207 */ /* 0x008fc60004800000 */
[----:B------:R-:W-:Y:S04]  /*8140*/  STL [R1+0x1678], R29 ;  /* 0x0016781d01007387 */ /* 0x000fe80000100800 */
[----:B------:R0:W-:Y:S04]  /*8150*/  STL [R1+0x167c], R27 ;  /* 0x00167c1b01007387 */ /* 0x0001e80000100800 */
[----:B------:R-:W3:Y:S04]  /*8160*/  LDL.LU R25, [R1+0x168] ;  /* 0x0001680001197983 */ /* 0x000ee80000300800 */
[----:B0-----:R-:W3:Y:S04]  /*8170*/  LDL.LU R27, [R1+0x170] ;  /* 0x00017000011b7983 */ /* 0x001ee80000300800 */
[----:B------:R4:W-:Y:S04]  /*8180*/  STL [R1+0x1e0], R0 ;  /* 0x0001e00001007387 */ /* 0x0009e80000100800 */
[----:B------:R-:W3:Y:S04]  /*8190*/  LDL.LU R29, [R1+0x178] ;  /* 0x00017800011d7983 */ /* 0x000ee80000300800 */
[----:B------:R-:W3:Y:S04]  /*81a0*/  LDL.LU R12, [R1+0x17c] ;  /* 0x00017c00010c7983 */ /* 0x000ee80000300800 */
[----:B------:R-:W3:Y:S04]  /*81b0*/  LDL.LU R4, [R1+0x188] ;  /* 0x0001880001047983 */ /* 0x000ee80000300800 */
[----:B------:R-:W3:Y:S04]  /*81c0*/  LDL.LU R18, [R1+0x18c] ;  /* 0x00018c0001127983 */ /* 0x000ee80000300800 */
[----:B------:R-:W3:Y:S01]  /*81d0*/  LDL.LU R10, [R1+0x198] ;  /* 0x00019800010a7983 */ /* 0x000ee20000300800 */
[----:B--2---:R-:W-:-:S02]  /*81e0*/  SEL R2, R24, R3, !P1 ;  /* 0x0000000318027207 */ /* 0x004fc40004800000 */
[----:B----4-:R-:W-:-:S03]  /*81f0*/  SEL R0, R24, R16, !P1 ;  /* 0x0000001018007207 */ /* 0x010fc60004800000 */
[----:B------:R5:W-:Y:S04]  /*8200*/  STL [R1+0x1e8], R2 ;  /* 0x0001e80201007387 */ /* 0x000be80000100800 */
[----:B------:R-:W2:Y:S04]  /*8210*/  LDL.LU R16, [R1+0x19c] ;  /* 0x00019c0001107983 */ /* 0x000ea80000300800 */
[----:B------:R0:W-:Y:S01]  /*8220*/  STL [R1+0x1d4], R0 ;  /* 0x0001d40001007387 */ /* 0x0001e20000100800 */
[----:B-----5:R-:W-:-:S03]  /*8230*/  SEL R2, R24, R23, !P1 ;  /* 0x0000001718027207 */ /* 0x020fc60004800000 */
[----:B0-----:R-:W4:Y:S04]  /*8240*/  LDL.LU R0, [R1+0x1a0] ;  /* 0x0001a00001007983 */ /* 0x001f280000300800 */
[----:B------:R-:W5:Y:S04]  /*8250*/  LDL.LU R8, [R1+0x190] ;  /* 0x0001900001087983 */ /* 0x000f680000300800 */
[----:B------:R0:W-:Y:S04]  /*8260*/  STL [R1+0x1d0], R2 ;  /* 0x0001d00201007387 */ /* 0x0001e80000100800 */
[----:B------:R-:W5:Y:S04]  /*8270*/  LDL.LU R28, [R1+0x194] ;  /* 0x00019400011c7983 */ /* 0x000f680000300800 */
[----:B------:R-:W5:Y:S04]  /*8280*/  LDL.LU R7, [R1+0x160] ;  /* 0x0001600001077983 */ /* 0x000f680000300800 */
[----:B------:R-:W5:Y:S04]  /*8290*/  LDL.LU R6, [R1+0x15c] ;  /* 0x00015c0001067983 */ /* 0x000f680000300800 */
[----:B------:R-:W5:Y:S01]  /*82a0*/  LDL.LU R5, [R1+0x158] ;  /* 0x0001580001057983 */ /* 0x000f620000300800 */
[----:B0-----:R-:W-:-:S03]  /*82b0*/  SEL R2, R24, R20, !P1 ;  /* 0x0000001418027207 */ /* 0x001fc60004800000 */
[----:B------:R-:W5:Y:S04]  /*82c0*/  LDL.LU R23, [R1+0x28] ;  /* 0x0000280001177983 */ /* 0x000f680000300800 */
[----:B------:R-:W5:Y:S04]  /*82d0*/  LDL.LU R19, [R1+0x8] ;  /* 0x0000080001137983 */ /* 0x000f680000300800 */
[----:B------:R-:W5:Y:S04]  /*82e0*/  LDL.LU R22, [R1+0x4] ;  /* 0x0000040001167983 */ /* 0x000f680000300800 */
[----:B------:R0:W-:Y:S04]  /*82f0*/  STL [R1+0x1cc], R2 ;  /* 0x0001cc0201007387 */ /* 0x0001e80000100800 */
[----:B------:R-:W5:Y:S04]  /*8300*/  LDL.LU R21, [R1] ;  /* 0x0000000001157983 */ /* 0x000f680000300800 */
[----:B------:R-:W5:Y:S04]  /*8310*/  LDL.LU R17, [R1+0xbc] ;  /* 0x0000bc0001117983 */ /* 0x000f680000300800 */
[----:B------:R-:W5:Y:S04]  /*8320*/  LDL.LU R15, [R1+0xcc] ;  /* 0x0000cc00010f7983 */ /* 0x000f680000300800 */
[----:B------:R-:W5:Y:S04]  /*8330*/  LDL.LU R14, [R1+0x140] ;  /* 0x00014000010e7983 */ /* 0x000f680000300800 */
[----:B------:R-:W5:Y:S04]  /*8340*/  LDL.LU R13, [R1+0x14c] ;  /* 0x00014c00010d7983 */ /* 0x000f680000300800 */
[----:B------:R-:W5:Y:S04]  /*8350*/  LDL.LU R11, [R1+0x150] ;  /* 0x00015000010b7983 */ /* 0x000f680000300800 */
[----:B------:R-:W5:Y:S04]  /*8360*/  LDL.LU R9, [R1+0x148] ;  /* 0x0001480001097983 */ /* 0x000f680000300800 */
[----:B0-----:R-:W5:Y:S01]  /*8370*/  LDL.LU R2, [R1+0x144] ;  /* 0x0001440001027983 */ /* 0x001f620000300800 */
[----:B---3--:R-:W-:-:S03]  /*8380*/  SEL R25, R24, R25, !P1 ;  /* 0x0000001918197207 */ /* 0x008fc60004800000 */
[----:B------:R-:W3:Y:S04]  /*8390*/  LDL.LU R3, [R1+0x12c] ;  /* 0x00012c0001037983 */ /* 0x000ee80000300800 */
[----:B------:R-:W3:Y:S04]  /*83a0*/  LDL.LU R20, [R1+0x134] ;  /* 0x0001340001147983 */ /* 0x000ee80000300800 */
[----:B------:R0:W-:Y:S01]  /*83b0*/  STL [R1+0x1c8], R25 ;  /* 0x0001c81901007387 */ /* 0x0001e20000100800 */
[C---:B------:R-:W-:Y:S02]  /*83c0*/  SEL R29, R24.reuse, R29, !P1 ;  /* 0x0000001d181d7207 */ /* 0x040fe40004800000 */
[----:B0-----:R-:W-:-:S02]  /*83d0*/  SEL R25, R24, R27, !P1 ;  /* 0x0000001b18197207 */ /* 0x001fc40004800000 */
[----:B------:R-:W-:-:S03]  /*83e0*/  SEL R27, R24, R12, !P1 ;  /* 0x0000000c181b7207 */ /* 0x000fc60004800000 */
[----:B------:R0:W-:Y:S01]  /*83f0*/  STL [R1+0x1c4], R25 ;  /* 0x0001c41901007387 */ /* 0x0001e20000100800 */
[----:B------:R-:W-:-:S03]  /*8400*/  SEL R12, R24, R18, !P1 ;  /* 0x00000012180c7207 */ /* 0x000fc60004800000 */
[----:B------:R-:W-:Y:S01]  /*8410*/  STL [R1+0x1bc], R29 ;  /* 0x0001bc1d01007387 */ /* 0x000fe20000100800 */
[----:B0-----:R-:W-:-:S03]  /*8420*/  SEL R25, R24, R4, !P1 ;  /* 0x0000000418197207 */ /* 0x001fc60004800000 */
[----:B------:R-:W-:Y:S04]  /*8430*/  STL [R1+0x1b8], R27 ;  /* 0x0001b81b01007387 */ /* 0x000fe80000100800 */
[----:B------:R-:W3:Y:S04]  /*8440*/  LDL.LU R4, [R1+0x138] ;  /* 0x0001380001047983 */ /* 0x000ee80000300800 */
[----:B------:R-:W-:Y:S04]  /*8450*/  STL [R1+0x1b4], R25 ;  /* 0x0001b41901007387 */ /* 0x000fe80000100800 */
[----:B------:R-:W3:Y:S04]  /*8460*/  LDL.LU R18, [R1+0x13c] ;  /* 0x00013c0001127983 */ /* 0x000ee80000300800 */
[----:B------:R0:W-:Y:S02]  /*8470*/  STL [R1+0x1ac], R12 ;  /* 0x0001ac0c01007387 */ /* 0x0001e40000100800 */
[----:B0-----:R-:W-:-:S02]  /*8480*/  SEL R12, R24, R10, !P1 ;  /* 0x0000000a180c7207 */ /* 0x001fc40004800000 */
[C---:B--2---:R-:W-:Y:S02]  /*8490*/  SEL R10, R24.reuse, R16, !P1 ;  /* 0x00000010180a7207 */ /* 0x044fe40004800000 */
[----:B------:R-:W2:Y:S04]  /*84a0*/  LDL.LU R16, [R1+0x130] ;  /* 0x0001300001107983 */ /* 0x000ea80000300800 */
[----:B------:R-:W-:Y:S04]  /*84b0*/  STL [R1+0x1a8], R12 ;  /* 0x0001a80c01007387 */ /* 0x000fe80000100800 */
[----:B------:R5:W-:Y:S01]  /*84c0*/  STL [R1+0x1a4], R10 ;  /* 0x0001a40a01007387 */ /* 0x000be20000100800 */
[----:B----4-:R-:W-:-:S05]  /*84d0*/  SEL R0, R24, R0, !P1 ;  /* 0x0000000018007207 */ /* 0x010fca0004800000 */
[----:B------:R0:W-:Y:S01]  /*84e0*/  STL [R1+0x1a0], R0 ;  /* 0x0001a00001007387 */ /* 0x0001e20000100800 */
[C---:B-----5:R-:W-:Y:S02]  /*84f0*/  SEL R10, R24.reuse, R8, !P1 ;  /* 0x00000008180a7207 */ /* 0x060fe40004800000 */
[----:B------:R-:W-:-:S03]  /*8500*/  SEL R8, R24, R28, !P1 ;  /* 0x0000001c18087207 */ /* 0x000fc60004800000 */
[----:B------:R-:W-:Y:S01]  /*8510*/  STL [R1+0x19c], R10 ;  /* 0x00019c0a01007387 */ /* 0x000fe20000100800 */
[----:B0-----:R-:W-:-:S03]  /*8520*/  SEL R0, R24, R7, !P1 ;  /* 0x0000000718007207 */ /* 0x001fc60004800000 */
[----:B------:R-:W-:Y:S01]  /*8530*/  STL [R1+0x198], R8 ;  /* 0x0001980801007387 */ /* 0x000fe20000100800 */
[----:B------:R-:W-:-:S03]  /*8540*/  SEL R6, R24, R6, !P1 ;  /* 0x0000000618067207 */ /* 0x000fc60004800000 */
[----:B------:R0:W-:Y:S01]  /*8550*/  STL [R1+0x194], R0 ;  /* 0x0001940001007387 */ /* 0x0001e20000100800 */
[----:B------:R-:W-:-:S03]  /*8560*/  SEL R5, R24, R5, !P1 ;  /* 0x0000000518057207 */ /* 0x000fc60004800000 */
[----:B------:R1:W-:Y:S01]  /*8570*/  STL [R1+0x190], R6 ;  /* 0x0001900601007387 */ /* 0x0003e20000100800 */
[----:B0-----:R-:W-:-:S03]  /*8580*/  SEL R0, R24, R23, !P1 ;  /* 0x0000001718007207 */ /* 0x001fc60004800000 */
[----:B------:R-:W4:Y:S04]  /*8590*/  LDL.LU R23, [R1+0x120] ;  /* 0x0001200001177983 */ /* 0x000f280000300800 */
[----:B------:R0:W-:Y:S01]  /*85a0*/  STL [R1+0x18c], R5 ;  /* 0x00018c0501007387 */ /* 0x0001e20000100800 */
[----:B-1----:R-:W-:-:S03]  /*85b0*/  SEL R6, R24, R22, !P1 ;  /* 0x0000001618067207 */ /* 0x002fc60004800000 */
[----:B------:R1:W-:Y:S01]  /*85c0*/  STL [R1+0x188], R0 ;  /* 0x0001880001007387 */ /* 0x0003e20000100800 */
[C---:B0-----:R-:W-:Y:S02]  /*85d0*/  SEL R5, R24.reuse, R19, !P1 ;  /* 0x0000001318057207 */ /* 0x041fe40004800000 */
[----:B-1----:R-:W-:-:S03]  /*85e0*/  SEL R0, R24, R21, !P1 ;  /* 0x0000001518007207 */ /* 0x002fc60004800000 */
[----:B------:R0:W-:Y:S04]  /*85f0*/  STL [R1+0x17c], R5 ;  /* 0x00017c0501007387 */ /* 0x0001e80000100800 */
[----:B------:R1:W-:Y:S01]  /*8600*/  STL [R1+0x178], R6 ;  /* 0x0001780601007387 */ /* 0x0003e20000100800 */
[----:B0-----:R-:W-:-:S03]  /*8610*/  SEL R5, R24, R17, !P1 ;  /* 0x0000001118057207 */ /* 0x001fc60004800000 */
[----:B------:R0:W-:Y:S01]  /*8620*/  STL [R1+0x170], R0 ;  /* 0x0001700001007387 */ /* 0x0001e20000100800 */
[----:B-1----:R-:W-:-:S03]  /*8630*/  SEL R6, R24, R15, !P1 ;  /* 0x0000000f18067207 */ /* 0x002fc60004800000 */
[----:B------:R1:W-:Y:S01]  /*8640*/  STL [R1+0x168], R5 ;  /* 0x0001680501007387 */ /* 0x0003e20000100800 */
[----:B0-----:R-:W-:-:S03]  /*8650*/  SEL R0, R24, R14, !P1 ;  /* 0x0000000e18007207 */ /* 0x001fc60004800000 */
[----:B------:R0:W-:Y:S01]  /*8660*/  STL [R1+0x164], R6 ;  /* 0x0001640601007387 */ /* 0x0001e20000100800 */
[----:B-1----:R-:W-:-:S03]  /*8670*/  SEL R5, R24, R13, !P1 ;  /* 0x0000000d18057207 */ /* 0x002fc60004800000 */
[----:B------:R1:W-:Y:S04]  /*8680*/  STL [R1+0x160], R0 ;  /* 0x0001600001007387 */ /* 0x0003e80000100800 */
[----:B------:R5:W-:Y:S01]  /*8690*/  STL [R1+0x15c], R5 ;  /* 0x00015c0501007387 */ /* 0x000be20000100800 */
[C---:B0-----:R-:W-:Y:S02]  /*86a0*/  SEL R6, R24.reuse, R11, !P1 ;  /* 0x0000000b18067207 */ /* 0x041fe40004800000 */
[----:B-1----:R-:W-:-:S03]  /*86b0*/  SEL R0, R24, R9, !P1 ;  /* 0x0000000918007207 */ /* 0x002fc60004800000 */
[----:B------:R-:W-:Y:S01]  /*86c0*/  STL [R1+0x158], R6 ;  /* 0x0001580601007387 */ /* 0x000fe20000100800 */
[----:B-----5:R-:W-:-:S03]  /*86d0*/  SEL R5, R24, R2, !P1 ;  /* 0x0000000218057207 */ /* 0x020fc60004800000 */
[----:B------:R0:W-:Y:S01]  /*86e0*/  STL [R1+0x154], R0 ;  /* 0x0001540001007387 */ /* 0x0001e20000100800 */
[----:B---3--:R-:W-:-:S03]  /*86f0*/  SEL R2, R24, R3, !P1 ;  /* 0x0000000318027207 */ /* 0x008fc60004800000 */
[----:B------:R-:W-:Y:S04]  /*8700*/  STL [R1+0x150], R5 ;  /* 0x0001500501007387 */ /* 0x000fe80000100800 */
[----:B------:R-:W3:Y:S01]  /*8710*/  LDL.LU R25, [R1+0x124] ;  /* 0x0001240001197983 */ /* 0x000ee20000300800 */
[----:B0-----:R-:W-:-:S03]  /*8720*/  SEL R0, R24, R20, !P1 ;  /* 0x0000001418007207 */ /* 0x001fc60004800000 */
[----:B------:R0:W-:Y:S04]  /*8730*/  STL [R1+0x14c], R2 ;  /* 0x00014c0201007387 */ /* 0x0001e80000100800 */
[----:B------:R-:W5:Y:S04]  /*8740*/  LDL.LU R27, [R1+0x128] ;  /* 0x00012800011b7983 */ /* 0x000f680000300800 */
[----:B------:R1:W-:Y:S04]  /*8750*/  STL [R1+0x148], R0 ;  /* 0x0001480001007387 */ /* 0x0003e80000100800 */
[----:B------:R-:W5:Y:S04]  /*8760*/  LDL.LU R29, [R1+0x11c] ;  /* 0x00011c00011d7983 */ /* 0x000f680000300800 */
[----:B------:R-:W5:Y:S04]  /*8770*/  LDL.LU R12, [R1+0x118] ;  /* 0x00011800010c7983 */ /* 0x000f680000300800 */
[----:B------:R-:W5:Y:S01]  /*8780*/  LDL.LU R3, [R1+0x114] ;  /* 0x0001140001037983 */ /* 0x000f620000300800 */
[----:B0-----:R-:W-:-:S03]  /*8790*/  SEL R2, R24, R4, !P1 ;  /* 0x0000000418027207 */ /* 0x001fc60004800000 */
[----:B------:R-:W5:Y:S01]  /*87a0*/  LDL.LU R20, [R1+0x10c] ;  /* 0x00010c0001147983 */ /* 0x000f620000300800 */
[----:B-1----:R-:W-:-:S03]  /*87b0*/  SEL R0, R24, R18, !P1 ;  /* 0x0000001218007207 */ /* 0x002fc60004800000 */
[----:B------:R-:W5:Y:S04]  /*87c0*/  LDL.LU R10, [R1+0x104] ;  /* 0x00010400010a7983 */ /* 0x000f680000300800 */
[----:B------:R-:W-:Y:S04]  /*87d0*/  STL [R1+0x144], R2 ;  /* 0x0001440201007387 */ /* 0x000fe80000100800 */
[----:B------:R-:W5:Y:S04]  /*87e0*/  LDL.LU R18, [R1+0xe0] ;  /* 0x0000e00001127983 */ /* 0x000f680000300800 */
[----:B------:R0:W-:Y:S04]  /*87f0*/  STL [R1+0x140], R0 ;  /* 0x0001400001007387 */ /* 0x0001e80000100800 */
[----:B0-----:R-:W5:Y:S04]  /*8800*/  LDL.LU R0, [R1+0xd0] ;  /* 0x0000d00001007983 */ /* 0x001f680000300800 */
[----:B------:R-:W5:Y:S01]  /*8810*/  LDL.LU R8, [R1+0xf4] ;  /* 0x0000f40001087983 */ /* 0x000f620000300800 */
[----:B--2---:R-:W-:-:S05]  /*8820*/  SEL R2, R24, R16, !P1 ;  /* 0x0000001018027207 */ /* 0x004fca0004800000 */
[----:B------:R4:W-:Y:S04]  /*8830*/  STL [R1+0x13c], R2 ;  /* 0x00013c0201007387 */ /* 0x0009e80000100800 */
[----:B------:R-:W2:Y:S04]  /*8840*/  LDL.LU R28, [R1+0x100] ;  /* 0x00010000011c7983 */ /* 0x000ea80000300800 */
[----:B------:R-:W2:Y:S04]  /*8850*/  LDL.LU R7, [R1+0xfc] ;  /* 0x0000fc0001077983 */ /* 0x000ea80000300800 */
[----:B------:R-:W2:Y:S04]  /*8860*/  LDL.LU R6, [R1+0xe4] ;  /* 0x0000e40001067983 */ /* 0x000ea80000300800 */
[----:B------:R-:W2:Y:S04]  /*8870*/  LDL.LU R5, [R1+0xec] ;  /* 0x0000ec0001057983 */ /* 0x000ea80000300800 */
[----:B------:R-:W2:Y:S04]  /*8880*/  LDL.LU R16, [R1+0xf0] ;  /* 0x0000f00001107983 */ /* 0x000ea80000300800 */
[----:B------:R-:W2:Y:S04]  /*8890*/  LDL.LU R19, [R1+0xe8] ;  /* 0x0000e80001137983 */ /* 0x000ea80000300800 */
[----:B------:R-:W2:Y:S01]  /*88a0*/  LDL.LU R22, [R1+0xd4] ;  /* 0x0000d40001167983 */ /* 0x000ea20000300800 */
[----:B----4-:R-:W-:-:S05]  /*88b0*/  SEL R2, R24, R23, !P1 ;  /* 0x0000001718027207 */ /* 0x010fca0004800000 */
[----:B------:R0:W-:Y:S04]  /*88c0*/  STL [R1+0x138], R2 ;  /* 0x0001380201007387 */ /* 0x0001e80000100800 */
[----:B------:R-:W4:Y:S04]  /*88d0*/  LDL.LU R21, [R1+0xd8] ;  /* 0x0000d80001157983 */ /* 0x000f280000300800 */
[----:B------:R-:W4:Y:S04]  /*88e0*/  LDL.LU R17, [R1+0xdc] ;  /* 0x0000dc0001117983 */ /* 0x000f280000300800 */
[----:B------:R-:W4:Y:S04]  /*88f0*/  LDL.LU R15, [R1+0x200] ;  /* 0x00020000010f7983 */ /* 0x000f280000300800 */
[----:B------:R-:W4:Y:S04]  /*8900*/  LDL.LU R14, [R1+0x1f8] ;  /* 0x0001f800010e7983 */ /* 0x000f280000300800 */
[----:B------:R-:W4:Y:S04]  /*8910*/  LDL.LU R13, [R1+0x1fc] ;  /* 0x0001fc00010d7983 */ /* 0x000f280000300800 */
[----:B------:R-:W4:Y:S04]  /*8920*/  LDL.LU R11, [R1+0xc8] ;  /* 0x0000c800010b7983 */ /* 0x000f280000300800 */
[----:B------:R-:W4:Y:S04]  /*8930*/  LDL.LU R9, [R1+0xc4] ;  /* 0x0000c40001097983 */ /* 0x000f280000300800 */
[----:B0-----:R-:W4:Y:S04]  /*8940*/  LDL.LU R2, [R1+0xc0] ;  /* 0x0000c00001027983 */ /* 0x001f280000300800 */
[----:B------:R-:W4:Y:S04]  /*8950*/  LDL.LU R4, [R1+0xb8] ;  /* 0x0000b80001047983 */ /* 0x000f280000300800 */
[----:B------:R-:W4:Y:S01]  /*8960*/  LDL.LU R23, [R1+0xb4] ;  /* 0x0000b40001177983 */ /* 0x000f220000300800 */
[----:B---3--:R-:W-:-:S05]  /*8970*/  SEL R25, R24, R25, !P1 ;  /* 0x0000001918197207 */ /* 0x008fca0004800000 */
[----:B------:R5:W-:Y:S02]  /*8980*/  STL [R1+0x134], R25 ;  /* 0x0001341901007387 */ /* 0x000be40000100800 */
[C---:B-----5:R-:W-:Y:S02]  /*8990*/  SEL R25, R24.reuse, R27, !P1 ;  /* 0x0000001b18197207 */ /* 0x060fe40004800000 */
[C---:B------:R-:W-:Y:S02]  /*89a0*/  SEL R29, R24.reuse, R29, !P1 ;  /* 0x0000001d181d7207 */ /* 0x040fe40004800000 */
[C---:B------:R-:W-:Y:S01]  /*89b0*/  SEL R27, R24.reuse, R12, !P1 ;  /* 0x0000000c181b7207 */ /* 0x040fe20004800000 */
[----:B------:R0:W-:Y:S04]  /*89c0*/  STL [R1+0x130], R25 ;  /* 0x0001301901007387 */ /* 0x0001e80000100800 */
[----:B------:R-:W-:Y:S01]  /*89d0*/  STL [R1+0x12c], R29 ;  /* 0x00012c1d01007387 */ /* 0x000fe20000100800 */
[----:B0-----:R-:W-:-:S03]  /*89e0*/  SEL R25, R24, R3, !P1 ;  /* 0x0000000318197207 */ /* 0x001fc60004800000 */
[----:B------:R-:W-:Y:S01]  /*89f0*/  STL [R1+0x128], R27 ;  /* 0x0001281b01007387 */ /* 0x000fe20000100800 */
[----:B------:R-:W-:-:S03]  /*8a00*/  SEL R12, R24, R20, !P1 ;  /* 0x00000014180c7207 */ /* 0x000fc60004800000 */
[----:B------:R-:W3:Y:S04]  /*8a10*/  LDL.LU R3, [R1+0xb0] ;  /* 0x0000b00001037983 */ /* 0x000ee80000300800 */
[----:B------:R-:W-:Y:S04]  /*8a20*/  STL [R1+0x124], R25 ;  /* 0x0001241901007387 */ /* 0x000fe80000100800 */
[----:B------:R-:W5:Y:S04]  /*8a30*/  LDL.LU R20, [R1+0xac] ;  /* 0x0000ac0001147983 */ /* 0x000f680000300800 */
[----:B------:R0:W-:Y:S01]  /*8a40*/  STL [R1+0x120], R12 ;  /* 0x0001200c01007387 */ /* 0x0001e20000100800 */
[----:B------:R-:W-:-:S02]  /*8a50*/  SEL R0, R24, R0, !P1 ;  /* 0x0000000018007207 */ /* 0x000fc40004800000 */
[C---:B0-----:R-:W-:Y:S02]  /*8a60*/  SEL R12, R24.reuse, R10, !P1 ;  /* 0x0000000a180c7207 */ /* 0x041fe40004800000 */
[C---:B------:R-:W-:Y:S02]  /*8a70*/  SEL R10, R24.reuse, R18, !P1 ;  /* 0x00000012180a7207 */ /* 0x040fe40004800000 */
[----:B------:R-:W5:Y:S04]  /*8a80*/  LDL.LU R18, [R1+0xa8] ;  /* 0x0000a80001127983 */ /* 0x000f680000300800 */
[----:B------:R-:W-:Y:S04]  /*8a90*/  STL [R1+0x11c], R12 ;  /* 0x00011c0c01007387 */ /* 0x000fe80000100800 */
[----:B------:R0:W-:Y:S04]  /*8aa0*/  STL [R1+0x118], R10 ;  /* 0x0001180a01007387 */ /* 0x0001e80000100800 */
[----:B------:R1:W-:Y:S01]  /*8ab0*/  STL [R1+0x114], R0 ;  /* 0x0001140001007387 */ /* 0x0003e20000100800 */
[----:B0-----:R-:W-:-:S05]  /*8ac0*/  SEL R10, R24, R8, !P1 ;  /* 0x00000008180a7207 */ /* 0x001fca0004800000 */
[----:B------:R-:W-:Y:S01]  /*8ad0*/  STL [R1+0x10c], R10 ;  /* 0x00010c0a01007387 */ /* 0x000fe20000100800 */
[C---:B--2---:R-:W-:Y:S02]  /*8ae0*/  SEL R8, R24.reuse, R28, !P1 ;  /* 0x0000001c18087207 */ /* 0x044fe40004800000 */
[----:B-1----:R-:W-:-:S03]  /*8af0*/  SEL R0, R24, R7, !P1 ;  /* 0x0000000718007207 */ /* 0x002fc60004800000 */
[----:B------:R-:W-:Y:S01]  /*8b00*/  STL [R1+0x104], R8 ;  /* 0x0001040801007387 */ /* 0x000fe20000100800 */
[----:B------:R-:W-:-:S03]  /*8b10*/  SEL R6, R24, R6, !P1 ;  /* 0x0000000618067207 */ /* 0x000fc60004800000 */
[----:B------:R0:W-:Y:S04]  /*8b20*/  STL [R1+0x100], R0 ;  /* 0x0001000001007387 */ /* 0x0001e80000100800 */
[----:B------:R1:W-:Y:S01]  /*8b30*/  STL [R1+0xfc], R6 ;  /* 0x0000fc0601007387 */ /* 0x0003e20000100800 */
[----:B0-----:R-:W-:-:S03]  /*8b40*/  SEL R0, R24, R16, !P1 ;  /* 0x0000001018007207 */ /* 0x001fc60004800000 */
[----:B------:R-:W2:Y:S01]  /*8b50*/  LDL.LU R16, [R1+0xa4] ;  /* 0x0000a40001107983 */ /* 0x000ea20000300800 */
[----:B------:R-:W-:-:S05]  /*8b60*/  SEL R5, R24, R5, !P1 ;  /* 0x0000000518057207 */ /* 0x000fca0004800000 */
[----:B------:R0:W-:Y:S01]  /*8b70*/  STL [R1+0xf4], R5 ;  /* 0x0000f40501007387 */ /* 0x0001e20000100800 */
[----:B-1----:R-:W-:-:S03]  /*8b80*/  SEL R6, R24, R22, !P1 ;  /* 0x0000001618067207 */ /* 0x002fc60004800000 */
[----:B------:R4:W-:Y:S01]  /*8b90*/  STL [R1+0xf0], R0 ;  /* 0x0000f00001007387 */ /* 0x0009e20000100800 */
[----:B0-----:R-:W-:-:S05]  /*8ba0*/  SEL R5, R24, R19, !P1 ;  /* 0x0000001318057207 */ /* 0x001fca0004800000 */
[----:B------:R0:W-:Y:S01]  /*8bb0*/  STL [R1+0xec], R5 ;  /* 0x0000ec0501007387 */ /* 0x0001e20000100800 */
[----:B----4-:R-:W-:-:S03]  /*8bc0*/  SEL R0, R24, R21, !P1 ;  /* 0x0000001518007207 */ /* 0x010fc60004800000 */
        /* <DEDUP_REMOVED lines=13> */
[----:B----4-:R-:W-:-:S03]  /*8ca0*/  SEL R5, R24, R2, !P1 ;  /* 0x0000000218057207 */ /* 0x010fc60004800000 */
[----:B------:R0:W-:Y:S01]  /*8cb0*/  STL [R1+0xcc], R0 ;  /* 0x0000cc0001007387 */ /* 0x0001e20000100800 */
[----:B------:R-:W-:-:S03]  /*8cc0*/  SEL R2, R24, R4, !P1 ;  /* 0x0000000418027207 */ /* 0x000fc60004800000 */
[----:B------:R-:W-:Y:S04]  /*8cd0*/  STL [R1+0xc8], R5 ;  /* 0x0000c80501007387 */ /* 0x000fe80000100800 */
[----:B------:R-:W4:Y:S01]  /*8ce0*/  LDL.LU R27, [R1+0xa0] ;  /* 0x0000a000011b7983 */ /* 0x000f220000300800 */
[----:B0-----:R-:W-:-:S03]  /*8cf0*/  SEL R0, R24, R23, !P1 ;  /* 0x0000001718007207 */ /* 0x001fc60004800000 */
[----:B------:R-:W-:Y:S04]  /*8d00*/  STL [R1+0xc4], R2 ;  /* 0x0000c40201007387 */ /* 0x000fe80000100800 */
[----:B------:R-:W4:Y:S04]  /*8d10*/  LDL.LU R29, [R1+0x9c] ;  /* 0x00009c00011d7983 */ /* 0x000f280000300800 */
[----:B------:R0:W-:Y:S04]  /*8d20*/  STL [R1+0xc0], R0 ;  /* 0x0000c00001007387 */ /* 0x0001e80000100800 */
[----:B------:R-:W4:Y:S04]  /*8d30*/  LDL.LU R12, [R1+0x98] ;  /* 0x00009800010c7983 */ /* 0x000f280000300800 */
[----:B------:R-:W4:Y:S04]  /*8d40*/  LDL.LU R10, [R1+0x94] ;  /* 0x00009400010a7983 */ /* 0x000f280000300800 */
[----:B0-----:R-:W4:Y:S04]  /*8d50*/  LDL.LU R0, [R1+0x90] ;  /* 0x0000900001007983 */ /* 0x001f280000300800 */
[----:B------:R-:W4:Y:S04]  /*8d60*/  LDL.LU R23, [R1+0x8c] ;  /* 0x00008c0001177983 */ /* 0x000f280000300800 */
[----:B------:R-:W4:Y:S01]  /*8d70*/  LDL.LU R8, [R1+0x78] ;  /* 0x0000780001087983 */ /* 0x000f220000300800 */
[----:B---3--:R-:W-:-:S05]  /*8d80*/  SEL R3, R24, R3, !P1 ;  /* 0x0000000318037207 */ /* 0x008fca0004800000 */
[----:B------:R-:W-:Y:S01]  /*8d90*/  STL [R1+0xbc], R3 ;  /* 0x0000bc0301007387 */ /* 0x000fe20000100800 */
[----:B-----5:R-:W-:-:S03]  /*8da0*/  SEL R2, R24, R20, !P1 ;  /* 0x0000001418027207 */ /* 0x020fc60004800000 */
[----:B------:R-:W3:Y:S04]  /*8db0*/  LDL.LU R28, [R1+0x64] ;  /* 0x00006400011c7983 */ /* 0x000ee80000300800 */
[----:B------:R0:W-:Y:S04]  /*8dc0*/  STL [R1+0xb8], R2 ;  /* 0x0000b80201007387 */ /* 0x0001e80000100800 */
[----:B------:R-:W5:Y:S04]  /*8dd0*/  LDL.LU R7, [R1+0x88] ;  /* 0x0000880001077983 */ /* 0x000f680000300800 */
[----:B------:R-:W5:Y:S01]  /*8de0*/  LDL.LU R6, [R1+0x84] ;  /* 0x0000840001067983 */ /* 0x000f620000300800 */
[----:B0-----:R-:W-:-:S05]  /*8df0*/  SEL R2, R24, R18, !P1 ;  /* 0x0000001218027207 */ /* 0x001fca0004800000 */
[----:B------:R2:W-:Y:S04]  /*8e00*/  STL [R1+0xb4], R2 ;  /* 0x0000b40201007387 */ /* 0x0005e80000100800 */
[----:B------:R-:W5:Y:S04]  /*8e10*/  LDL.LU R5, [R1+0x80] ;  /* 0x0000800001057983 */ /* 0x000f680000300800 */
[----:B------:R-:W5:Y:S04]  /*8e20*/  LDL.LU R19, [R1+0x7c] ;  /* 0x00007c0001137983 */ /* 0x000f680000300800 */
[----:B------:R-:W5:Y:S04]  /*8e30*/  LDL.LU R22, [R1+0x68] ;  /* 0x0000680001167983 */ /* 0x000f680000300800 */
[----:B------:R-:W5:Y:S04]  /*8e40*/  LDL.LU R21, [R1+0x6c] ;  /* 0x00006c0001157983 */ /* 0x000f680000300800 */
[----:B------:R-:W5:Y:S04]  /*8e50*/  LDL.LU R25, [R1+0x74] ;  /* 0x0000740001197983 */ /* 0x000f680000300800 */
[----:B------:R-:W5:Y:S04]  /*8e60*/  LDL.LU R17, [R1+0x1d8] ;  /* 0x0001d80001117983 */ /* 0x000f680000300800 */
[----:B------:R-:W5:Y:S01]  /*8e70*/  LDL.LU R15, [R1+0x1ec] ;  /* 0x0001ec00010f7983 */ /* 0x000f620000300800 */
[----:B--2---:R-:W-:-:S05]  /*8e80*/  SEL R2, R24, R16, !P1 ;  /* 0x0000001018027207 */ /* 0x004fca0004800000 */
[----:B------:R0:W-:Y:S04]  /*8e90*/  STL [R1+0xb0], R2 ;  /* 0x0000b00201007387 */ /* 0x0001e80000100800 */
[----:B------:R-:W2:Y:S04]  /*8ea0*/  LDL.LU R14, [R1+0x1f0] ;  /* 0x0001f000010e7983 */ /* 0x000ea80000300800 */
[----:B------:R-:W2:Y:S04]  /*8eb0*/  LDL.LU R13, [R1+0x1f4] ;  /* 0x0001f400010d7983 */ /* 0x000ea80000300800 */
[----:B------:R-:W2:Y:S04]  /*8ec0*/  LDL.LU R11, [R1+0x1e4] ;  /* 0x0001e400010b7983 */ /* 0x000ea80000300800 */
[----:B------:R-:W2:Y:S04]  /*8ed0*/  LDL.LU R9, [R1+0x1dc] ;  /* 0x0001dc0001097983 */ /* 0x000ea80000300800 */
[----:B0-----:R-:W2:Y:S04]  /*8ee0*/  LDL.LU R2, [R1+0x1c0] ;  /* 0x0001c00001027983 */ /* 0x001ea80000300800 */
[----:B------:R-:W2:Y:S04]  /*8ef0*/  LDL.LU R4, [R1+0x1b0] ;  /* 0x0001b00001047983 */ /* 0x000ea80000300800 */
[----:B------:R-:W2:Y:S04]  /*8f00*/  LDL.LU R3, [R1+0x184] ;  /* 0x0001840001037983 */ /* 0x000ea80000300800 */
[----:B------:R-:W2:Y:S04]  /*8f10*/  LDL.LU R20, [R1+0x180] ;  /* 0x0001800001147983 */ /* 0x000ea80000300800 */
[----:B------:R-:W2:Y:S04]  /*8f20*/  LDL.LU R18, [R1+0x174] ;  /* 0x0001740001127983 */ /* 0x000ea80000300800 */
[----:B------:R-:W2:Y:S01]  /*8f30*/  LDL.LU R16, [R1+0x16c] ;  /* 0x00016c0001107983 */ /* 0x000ea20000300800 */
[----:B----4-:R-:W-:-:S05]  /*8f40*/  SEL R27, R24, R27, !P1 ;  /* 0x0000001b181b7207 */ /* 0x010fca0004800000 */
[----:B------:R0:W-:Y:S01]  /*8f50*/  STL [R1+0xac], R27 ;  /* 0x0000ac1b01007387 */ /* 0x0001e20000100800 */
[----:B------:R-:W-:-:S03]  /*8f60*/  SEL R29, R24, R29, !P1 ;  /* 0x0000001d181d7207 */ /* 0x000fc60004800000 */
[----:B0-----:R-:W4:Y:S01]  /*8f70*/  LDL.LU R27, [R1+0x167c] ;  /* 0x00167c00011b7983 */ /* 0x001f220000300800 */
[----:B------:R-:W-:-:S03]  /*8f80*/  SEL R12, R24, R12, !P1 ;  /* 0x0000000c180c7207 */ /* 0x000fc60004800000 */
[----:B------:R0:W-:Y:S01]  /*8f90*/  STL [R1+0xa8], R29 ;  /* 0x0000a81d01007387 */ /* 0x0001e20000100800 */
[C---:B------:R-:W-:Y:S02]  /*8fa0*/  SEL R10, R24.reuse, R10, !P1 ;  /* 0x0000000a180a7207 */ /* 0x040fe40004800000 */
[C---:B------:R-:W-:Y:S01]  /*8fb0*/  SEL R0, R24.reuse, R0, !P1 ;  /* 0x0000000018007207 */ /* 0x040fe20004800000 */
[----:B0-----:R-:W4:Y:S04]  /*8fc0*/  LDL.LU R29, [R1+0x1678] ;  /* 0x00167800011d7983 */ /* 0x001f280000300800 */
[----:B------:R0:W-:Y:S01]  /*8fd0*/  STL [R1+0xa4], R12 ;  /* 0x0000a40c01007387 */ /* 0x0001e20000100800 */
[----:B------:R-:W-:-:S03]  /*8fe0*/  SEL R8, R24, R8, !P1 ;  /* 0x0000000818087207 */ /* 0x000fc60004800000 */
[----:B0-----:R-:W4:Y:S04]  /*8ff0*/  LDL.LU R12, [R1+0x1674] ;  /* 0x00167400010c7983 */ /* 0x001f280000300800 */
[----:B------:R0:W-:Y:S04]  /*9000*/  STL [R1+0xa0], R10 ;  /* 0x0000a00a01007387 */ /* 0x0001e80000100800 */
[----:B0-----:R-:W4:Y:S04]  /*9010*/  LDL.LU R10, [R1+0x1670] ;  /* 0x00167000010a7983 */ /* 0x001f280000300800 */
[----:B------:R0:W-:Y:S01]  /*9020*/  STL [R1+0x9c], R0 ;  /* 0x00009c0001007387 */ /* 0x0001e20000100800 */
[----:B---3--:R-:W-:-:S02]  /*9030*/  SEL R28, R24, R28, !P1 ;  /* 0x0000001c181c7207 */ /* 0x008fc40004800000 */
[C---:B0-----:R-:W-:Y:S02]  /*9040*/  SEL R0, R24.reuse, R23, !P1 ;  /* 0x0000001718007207 */ /* 0x041fe40004800000 */
[----:B------:R-:W3:Y:S01]  /*9050*/  LDL.LU R23, [R1+0x110] ;  /* 0x0001100001177983 */ /* 0x000ee20000300800 */
[----:B-----5:R-:W-:-:S03]  /*9060*/  SEL R7, R24, R7, !P1 ;  /* 0x0000000718077207 */ /* 0x020fc60004800000 */
[----:B------:R0:W-:Y:S01]  /*9070*/  STL [R1+0x98], R0 ;  /* 0x0000980001007387 */ /* 0x0001e20000100800 */
[----:B------:R-:W-:-:S03]  /*9080*/  SEL R6, R24, R6, !P1 ;  /* 0x0000000618067207 */ /* 0x000fc60004800000 */
[----:B0-----:R-:W5:Y:S01]  /*9090*/  LDL.LU R0, [R1+0x108] ;  /* 0x0001080001007983 */ /* 0x001f620000300800 */
        /* <DEDUP_REMOVED lines=17> */
[----:B------:R0:W-:Y:S04]  /*91b0*/  STL [R1+0x80], R19 ;  /* 0x0000801301007387 */ /* 0x0001e80000100800 */
        /* <DEDUP_REMOVED lines=9> */
[----:B------:R0:W-:Y:S01]  /*9250*/  STL [R1+0x68], R15 ;  /* 0x0000680f01007387 */ /* 0x0001e20000100800 */
[----:B--2---:R-:W-:-:S03]  /*9260*/  SEL R14, R24, R14, !P1 ;  /* 0x0000000e180e7207 */ /* 0x004fc60004800000 */
[----:B0-----:R-:W2:Y:S01]  /*9270*/  LDL.LU R15, [R1+0x164c] ;  /* 0x00164c00010f7983 */ /* 0x001ea20000300800 */
[----:B------:R-:W-:-:S03]  /*9280*/  SEL R13, R24, R13, !P1 ;  /* 0x0000000d180d7207 */ /* 0x000fc60004800000 */
[----:B------:R0:W-:Y:S01]  /*9290*/  STL [R1+0x64], R14 ;  /* 0x0000640e01007387 */ /* 0x0001e20000100800 */
[C---:B------:R-:W-:Y:S02]  /*92a0*/  SEL R11, R24.reuse, R11, !P1 ;  /* 0x0000000b180b7207 */ /* 0x040fe40004800000 */
[C---:B------:R-:W-:Y:S01]  /*92b0*/  SEL R9, R24.reuse, R9, !P1 ;  /* 0x0000000918097207 */ /* 0x040fe20004800000 */
[----:B0-----:R-:W2:Y:S01]  /*92c0*/  LDL.LU R14, [R1+0x1648] ;  /* 0x00164800010e7983 */ /* 0x001ea20000300800 */
[----:B------:R-:W-:-:S03]  /*92d0*/  SEL R2, R24, R2, !P1 ;  /* 0x0000000218027207 */ /* 0x000fc60004800000 */
[----:B------:R0:W-:Y:S01]  /*92e0*/  STL [R1+0x60], R13 ;  /* 0x0000600d01007387 */ /* 0x0001e20000100800 */
[C---:B------:R-:W-:Y:S02]  /*92f0*/  SEL R4, R24.reuse, R4, !P1 ;  /* 0x0000000418047207 */ /* 0x040fe40004800000 */
[C---:B------:R-:W-:Y:S01]  /*9300*/  SEL R3, R24.reuse, R3, !P1 ;  /* 0x0000000318037207 */ /* 0x040fe20004800000 */
[----:B0-----:R-:W2:Y:S04]  /*9310*/  LDL.LU R13, [R1+0x1644] ;  /* 0x00164400010d7983 */ /* 0x001ea80000300800 */
[----:B------:R0:W-:Y:S01]  /*9320*/  STL [R1+0x5c], R11 ;  /* 0x00005c0b01007387 */ /* 0x0001e20000100800 */
[C---:B------:R-:W-:Y:S02]  /*9330*/  SEL R20, R24.reuse, R20, !P1 ;  /* 0x0000001418147207 */ /* 0x040fe40004800000 */
[C---:B------:R-:W-:Y:S01]  /*9340*/  SEL R18, R24.reuse, R18, !P1 ;  /* 0x0000001218127207 */ /* 0x040fe20004800000 */
[----:B0-----:R-:W2:Y:S04]  /*9350*/  LDL.LU R11, [R1+0x1640] ;  /* 0x00164000010b7983 */ /* 0x001ea80000300800 */
[----:B------:R0:W-:Y:S01]  /*9360*/  STL [R1+0x58], R9 ;  /* 0x0000580901007387 */ /* 0x0001e20000100800 */
[----:B------:R-:W-:-:S03]  /*9370*/  SEL R16, R24, R16, !P1 ;  /* 0x0000001018107207 */ /* 0x000fc60004800000 */
[----:B0-----:R-:W2:Y:S04]  /*9380*/  LDL.LU R9, [R1+0x163c] ;  /* 0x00163c0001097983 */ /* 0x001ea80000300800 */
[----:B------:R0:W-:Y:S04]  /*9390*/  STL [R1+0x54], R2 ;  /* 0x0000540201007387 */ /* 0x0001e80000100800 */
        /* <DEDUP_REMOVED lines=8> */
[----:B0-----:R-:W4:Y:S04]  /*9420*/  LDL.LU R18, [R1+0x1628] ;  /* 0x0016280001127983 */ /* 0x001f280000300800 */
[----:B------:R0:W-:Y:S04]  /*9430*/  STL [R1+0x40], R16 ;  /* 0x0000401001007387 */ /* 0x0001e80000100800 */
[----:B0-----:R-:W5:Y:S01]  /*9440*/  LDL.LU R16, [R1+0x1624] ;  /* 0x0016240001107983 */ /* 0x001f620000300800 */
[----:B---3--:R-:W-:-:S02]  /*9450*/  SEL R23, R24, R23, !P1 ;  /* 0x0000001718177207 */ /* 0x008fc40004800000 */
[C---:B--2---:R-:W-:Y:S02]  /*9460*/  SEL R20, R24.reuse, R20, !P1 ;  /* 0x0000001418147207 */ /* 0x044fe40004800000 */
[C---:B----4-:R-:W-:Y:S02]  /*9470*/  SEL R18, R24.reuse, R18, !P1 ;  /* 0x0000001218127207 */ /* 0x050fe40004800000 */
[----:B-----5:R-:W-:-:S05]  /*9480*/  SEL R16, R24, R16, !P1 ;  /* 0x0000001018107207 */ /* 0x020fca0004800000 */
[----:B------:R0:W-:Y:S04]  /*9490*/  STL [R1+0x30], R16 ;  /* 0x0000301001007387 */ /* 0x0001e80000100800 */
[----:B0-----:R-:W2:Y:S04]  /*94a0*/  LDL.LU R16, [R1+0x24] ;  /* 0x0000240001107983 */ /* 0x001ea80000300800 */
[----:B------:R0:W-:Y:S04]  /*94b0*/  STL [R1+0x2c], R18 ;  /* 0x00002c1201007387 */ /* 0x0001e80000100800 */
[----:B0-----:R-:W3:Y:S04]  /*94c0*/  LDL.LU R18, [R1+0x38] ;  /* 0x0000380001127983 */ /* 0x001ee80000300800 */
[----:B------:R0:W-:Y:S04]  /*94d0*/  STL [R1+0x28], R20 ;  /* 0x0000281401007387 */ /* 0x0001e80000100800 */
[----:B0-----:R-:W4:Y:S04]  /*94e0*/  LDL.LU R20, [R1+0x3c] ;  /* 0x00003c0001147983 */ /* 0x001f280000300800 */
[----:B------:R0:W-:Y:S04]  /*94f0*/  STL [R1+0x20], R23 ;  /* 0x0000201701007387 */ /* 0x0001e80000100800 */
[----:B0-----:R-:W5:Y:S01]  /*9500*/  LDL.LU R23, [R1+0x1620] ;  /* 0x0016200001177983 */ /* 0x001f620000300800 */
[----:B------:R-:W-:-:S05]  /*9510*/  SEL R0, R24, R0, !P1 ;  /* 0x0000000018007207 */ /* 0x000fca0004800000 */
[----:B------:R5:W-:Y:S02]  /*9520*/  STL [R1+0x18], R0 ;  /* 0x0000180001007387 */ /* 0x000be40000100800 */
[C---:B-----5:R-:W-:Y:S02]  /*9530*/  SEL R0, R24.reuse, R23, !P1 ;  /* 0x0000001718007207 */ /* 0x060fe40004800000 */
[----:B------:R-:W5:Y:S04]  /*9540*/  LDL.LU R23, [R1+0x34] ;  /* 0x0000340001177983 */ /* 0x000f680000300800 */
[----:B------:R0:W-:Y:S02]  /*9550*/  STL [R1+0x10], R0 ;  /* 0x0000100001007387 */ /* 0x0001e40000100800 */
[----:B0-----:R-:W-:-:S02]  /*9560*/  SEL R0, R24, R3, !P1 ;  /* 0x0000000318007207 */ /* 0x001fc40004800000 */
[----:B------:R-:W5:Y:S01]  /*9570*/  LDL.LU R3, [R1+0x70] ;  /* 0x0000700001037983 */ /* 0x000f620000300800 */
[C---:B------:R-:W-:Y:S02]  /*9580*/  SEL R28, R24.reuse, R28, !P1 ;  /* 0x0000001c181c7207 */ /* 0x040fe40004800000 */
[----:B------:R-:W-:-:S03]  /*9590*/  SEL R2, R24, R2, !P1 ;  /* 0x0000000218027207 */ /* 0x000fc60004800000 */
[----:B------:R0:W-:Y:S01]  /*95a0*/  STL [R1+0xc], R28 ;  /* 0x00000c1c01007387 */ /* 0x0001e20000100800 */
[C---:B------:R-:W-:Y:S02]  /*95b0*/  SEL R25, R24.reuse, R25, !P1 ;  /* 0x0000001918197207 */ /* 0x040fe40004800000 */
[C---:B----4-:R-:W-:Y:S01]  /*95c0*/  SEL R20, R24.reuse, R20, !P1 ;  /* 0x0000001418147207 */ /* 0x050fe20004800000 */
[----:B------:R-:W-:Y:S01]  /*95d0*/  STL [R1+0x1594], R0 ;  /* 0x0015940001007387 */ /* 0x000fe20000100800 */
[C---:B0-----:R-:W-:Y:S02]  /*95e0*/  SEL R28, R24.reuse, R4, !P1 ;  /* 0x00000004181c7207 */ /* 0x041fe40004800000 */
[----:B---3--:R-:W-:-:S03]  /*95f0*/  SEL R4, R24, R18, !P1 ;  /* 0x0000001218047207 */ /* 0x008fc60004800000 */
[----:B------:R-:W-:Y:S04]  /*9600*/  STL [R1+0x1598], R28 ;  /* 0x0015981c01007387 */ /* 0x000fe80000100800 */
[----:B------:R-:W-:Y:S04]  /*9610*/  STL [R1+0x159c], R2 ;  /* 0x00159c0201007387 */ /* 0x000fe80000100800 */
[----:B------:R-:W-:Y:S01]  /*9620*/  STL [R1+0x15a0], R25 ;  /* 0x0015a01901007387 */ /* 0x000fe20000100800 */
[C---:B--2---:R-:W-:Y:S02]  /*9630*/  SEL R16, R24.reuse, R16, !P1 ;  /* 0x0000001018107207 */ /* 0x044fe40004800000 */
[----:B------:R-:W-:-:S02]  /*9640*/  SEL R9, R24, R9, !P1 ;  /* 0x0000000918097207 */ /* 0x000fc40004800000 */
[----:B-----5:R-:W-:-:S05]  /*9650*/  SEL R23, R24, R23, !P1 ;  /* 0x0000001718177207 */ /* 0x020fca0004800000 */
[----:B------:R-:W-:Y:S04]  /*9660*/  STL [R1+0x15a4], R23 ;  /* 0x0015a41701007387 */ /* 0x000fe80000100800 */
[----:B------:R-:W-:Y:S01]  /*9670*/  STL [R1+0x15a8], R20 ;  /* 0x0015a81401007387 */ /* 0x000fe20000100800 */
[----:B------:R-:W-:-:S05]  /*9680*/  SEL R3, R24, R3, !P1 ;  /* 0x0000000318037207 */ /* 0x000fca0004800000 */
[----:B------:R-:W-:Y:S04]  /*9690*/  STL [R1+0x15ac], R3 ;  /* 0x0015ac0301007387 */ /* 0x000fe80000100800 */
[----:B------:R0:W-:Y:S04]  /*96a0*/  STL [R1+0x15b0], R4 ;  /* 0x0015b00401007387 */ /* 0x0001e80000100800 */
[----:B0-----:R-:W2:Y:S04]  /*96b0*/  LDL.LU R4, [R1+0x1e0] ;  /* 0x0001e00001047983 */ /* 0x001ea80000300800 */
[----:B------:R-:W3:Y:S04]  /*96c0*/  LDL.LU R3, [R1+0x1e8] ;  /* 0x0001e80001037983 */ /* 0x000ee80000300800 */
[----:B------:R-:W4:Y:S04]  /*96d0*/  LDL.LU R20, [R1+0x1d4] ;  /* 0x0001d40001147983 */ /* 0x000f280000300800 */
[----:B------:R-:W5:Y:S04]  /*96e0*/  LDL.LU R23, [R1+0x1d0] ;  /* 0x0001d00001177983 */ /* 0x000f680000300800 */
[----:B------:R-:W5:Y:S04]  /*96f0*/  LDL.LU R25, [R1+0x1cc] ;  /* 0x0001cc0001197983 */ /* 0x000f680000300800 */
[----:B------:R-:W5:Y:S04]  /*9700*/  LDL.LU R2, [R1+0x1c8] ;  /* 0x0001c80001027983 */ /* 0x000f680000300800 */
[----:B------:R-:W5:Y:S04]  /*9710*/  LDL.LU R28, [R1+0x1c4] ;  /* 0x0001c400011c7983 */ /* 0x000f680000300800 */
[----:B------:R-:W5:Y:S04]  /*9720*/  LDL.LU R0, [R1+0x1bc] ;  /* 0x0001bc0001007983 */ /* 0x000f680000300800 */
[----:B------:R0:W-:Y:S04]  /*9730*/  STL [R1+0x15b4], R16 ;  /* 0x0015b41001007387 */ /* 0x0001e80000100800 */
[----:B0-----:R-:W5:Y:S04]  /*9740*/  LDL.LU R16, [R1+0x208] ;  /* 0x0002080001107983 */ /* 0x001f680000300800 */
[----:B------:R0:W-:Y:S04]  /*9750*/  STL [R1+0x15b8], R9 ;  /* 0x0015b80901007387 */ /* 0x0001e80000100800 */
[----:B0-----:R-:W5:Y:S04]  /*9760*/  LDL.LU R9, [R1+0x204] ;  /* 0x0002040001097983 */ /* 0x001f680000300800 */
[----:B------:R-:W0:Y:S01]  /*9770*/  S2R R18, SR_TID.X ;  /* 0x0000000000127919 */ /* 0x000e220000002100 */
[----:B------:R-:W-:-:S02]  /*9780*/  SEL R11, R24, R11, !P1 ;  /* 0x0000000b180b7207 */ /* 0x000fc40004800000 */
[C---:B------:R-:W-:Y:S02]  /*9790*/  SEL R13, R24.reuse, R13, !P1 ;  /* 0x0000000d180d7207 */ /* 0x040fe40004800000 */
[C---:B------:R-:W-:Y:S02]  /*97a0*/  SEL R14, R24.reuse, R14, !P1 ;  /* 0x0000000e180e7207 */ /* 0x040fe40004800000 */
[C---:B------:R-:W-:Y:S01]  /*97b0*/  SEL R15, R24.reuse, R15, !P1 ;  /* 0x0000000f180f7207 */ /* 0x040fe20004800000 */
[----:B------:R-:W-:Y:S01]  /*97c0*/  STL [R1+0x15bc], R11 ;  /* 0x0015bc0b01007387 */ /* 0x000fe20000100800 */
[C---:B------:R-:W-:Y:S02]  /*97d0*/  SEL R17, R24.reuse, R17, !P1 ;  /* 0x0000001118117207 */ /* 0x040fe40004800000 */
[C---:B------:R-:W-:Y:S01]  /*97e0*/  SEL R21, R24.reuse, R21, !P1 ;  /* 0x0000001518157207 */ /* 0x040fe20004800000 */
[----:B------:R-:W-:Y:S01]  /*97f0*/  STL [R1+0x15c0], R13 ;  /* 0x0015c00d01007387 */ /* 0x000fe20000100800 */
[----:B------:R-:W-:-:S02]  /*9800*/  SEL R22, R24, R22, !P1 ;  /* 0x0000001618167207 */ /* 0x000fc40004800000 */
[C---:B------:R-:W-:Y:S01]  /*9810*/  SEL R19, R24.reuse, R19, !P1 ;  /* 0x0000001318137207 */ /* 0x040fe20004800000 */
[----:B------:R-:W-:Y:S01]  /*9820*/  STL [R1+0x15c4], R14 ;  /* 0x0015c40e01007387 */ /* 0x000fe20000100800 */
[C---:B------:R-:W-:Y:S02]  /*9830*/  SEL R5, R24.reuse, R5, !P1 ;  /* 0x0000000518057207 */ /* 0x040fe40004800000 */
[C---:B------:R-:W-:Y:S01]  /*9840*/  SEL R6, R24.reuse, R6, !P1 ;  /* 0x0000000618067207 */ /* 0x040fe20004800000 */
[----:B------:R-:W-:Y:S01]  /*9850*/  STL [R1+0x15c8], R15 ;  /* 0x0015c80f01007387 */ /* 0x000fe20000100800 */
[----:B------:R-:W-:Y:S02]  /*9860*/  SEL R7, R24, R7, !P1 ;  /* 0x0000000718077207 */ /* 0x000fe40004800000 */
[----:B0-----:R-:W-:Y:S01]  /*9870*/  LOP3.LUT R18, R18, 0x3f, RZ, 0xc0, !PT ;  /* 0x0000003f12127812 */ /* 0x001fe200078ec0ff */
[----:B------:R-:W-:Y:S01]  /*9880*/  STL [R1+0x15cc], R17 ;  /* 0x0015cc1101007387 */ /* 0x000fe20000100800 */
[----:B------:R-:W-:Y:S01]  /*9890*/  @!P0 IMAD.MOV R26, RZ, RZ, -R26 ;  /* 0x000000ffff1a8224 */ /* 0x000fe200078e0a1a */
[----:B------:R-:W-:-:S02]  /*98a0*/  SEL R8, R24, R8, !P1 ;  /* 0x0000000818087207 */ /* 0x000fc40004800000 */
[----:B------:R-:W-:Y:S01]  /*98b0*/  STL [R1+0x15d0], R21 ;  /* 0x0015d01501007387 */ /* 0x000fe20000100800 */
[----:B------:R-:W-:Y:S01]  /*98c0*/  SEL R10, R24, R10, !P1 ;  /* 0x0000000a180a7207 */ /* 0x000fe20004800000 */
[----:B------:R-:W-:Y:S02]  /*98d0*/  IMAD R18, R18, c[0x0][0x18c], RZ ;  /* 0x0000630012127a24 */ /* 0x000fe400078e02ff */
[----:B------:R-:W-:Y:S01]  /*98e0*/  STL [R1+0x15d4], R22 ;  /* 0x0015d41601007387 */ /* 0x000fe20000100800 */
[----:B------:R-:W-:-:S03]  /*98f0*/  SEL R12, R24, R12, !P1 ;  /* 0x0000000c180c7207 */ /* 0x000fc60004800000 */
[----:B------:R-:W-:Y:S01]  /*9900*/  STL [R1+0x15d8], R19 ;  /* 0x0015d81301007387 */ /* 0x000fe20000100800 */
[----:B------:R-:W-:-:S03]  /*9910*/  SEL R29, R24, R29, !P1 ;  /* 0x0000001d181d7207 */ /* 0x000fc60004800000 */
[----:B------:R5:W-:Y:S01]  /*9920*/  STL [R1+0x15dc], R5 ;  /* 0x0015dc0501007387 */ /* 0x000be20000100800 */
[----:B------:R-:W-:-:S03]  /*9930*/  SEL R27, R24, R27, !P1 ;  /* 0x0000001b181b7207 */ /* 0x000fc60004800000 */
[----:B------:R0:W-:Y:S01]  /*9940*/  STL [R1+0x15e0], R6 ;  /* 0x0015e00601007387 */ /* 0x0001e20000100800 */
[----:B------:R-:W-:-:S03]  /*9950*/  SEL R24, R24, R26, !P1 ;  /* 0x0000001a18187207 */ /* 0x000fc60004800000 */
[----:B------:R-:W-:Y:S01]  /*9960*/  STL [R1+0x15e4], R7 ;  /* 0x0015e40701007387 */ /* 0x000fe20000100800 */
[----:B------:R-:W-:-:S03]  /*9970*/  LEA.HI.X.SX32 R18, R18, c[0x0][0x16c], 0x1, P3 ;  /* 0x00005b0012127a11 */ /* 0x000fc600018f0eff */
[----:B------:R-:W-:Y:S04]  /*9980*/  STL [R1+0x15e8], R8 ;  /* 0x0015e80801007387 */ /* 0x000fe80000100800 */
[----:B------:R-:W-:Y:S04]  /*9990*/  STL [R1+0x15ec], R10 ;  /* 0x0015ec0a01007387 */ /* 0x000fe80000100800 */
[----:B------:R-:W-:Y:S04]  /*99a0*/  STL [R1+0x15f0], R12 ;  /* 0x0015f00c01007387 */ /* 0x000fe80000100800 */
[----:B------:R-:W-:Y:S04]  /*99b0*/  STL [R1+0x15f4], R29 ;  /* 0x0015f41d01007387 */ /* 0x000fe80000100800 */
[----:B------:R-:W-:Y:S04]  /*99c0*/  STL [R1+0x15f8], R27 ;  /* 0x0015f81b01007387 */ /* 0x000fe80000100800 */
[----:B------:R-:W-:Y:S04]  /*99d0*/  STL [R1+0x15fc], R24 ;  /* 0x0015fc1801007387 */ /* 0x000fe80000100800 */
[----:B------:R-:W-:Y:S01]  /*99e0*/  STL [R1+0x1600], R18 ;  /* 0x0016001201007387 */ /* 0x000fe20000100800 */
[----:B--2---:R-:W-:-:S02]  /*99f0*/  IMAD R26, R4, c[0x0][0x190], RZ ;  /* 0x00006400041a7a24 */ /* 0x004fc400078e02ff */
[----:B---3--:R-:W-:Y:S02]  /*9a00*/  IMAD R4, R3, c[0x0][0x190], RZ ;  /* 0x0000640003047a24 */ /* 0x008fe400078e02ff */
[----:B----4-:R-:W-:Y:S02]  /*9a10*/  IMAD R3, R20, c[0x0][0x190], RZ ;  /* 0x0000640014037a24 */ /* 0x010fe400078e02ff */
[----:B-----5:R-:W-:Y:S02]  /*9a20*/  IMAD R5, R16, c[0x0][0x184], RZ ;  /* 0x0000610010057a24 */ /* 0x020fe400078e02ff */
[----:B0-----:R-:W-:-:S05]  /*9a30*/  IMAD R6, R9, c[0x0][0x184], RZ ;  /* 0x0000610009067a24 */ /* 0x001fca00078e02ff */
[----:B------:R-:W-:Y:S04]  /*9a40*/  STL [R1+0x1c], R6 ;  /* 0x00001c0601007387 */ /* 0x000fe80000100800 */
[----:B------:R-:W-:Y:S04]  /*9a50*/  STL [R1+0x1604], R26 ;  /* 0x0016041a01007387 */ /* 0x000fe80000100800 */
[----:B------:R0:W-:Y:S04]  /*9a60*/  STL [R1+0x34], R5 ;  /* 0x0000340501007387 */ /* 0x0001e80000100800 */
[----:B------:R1:W-:Y:S04]  /*9a70*/  STL [R1+0x14], R4 ;  /* 0x0000140401007387 */ /* 0x0003e80000100800 */
[----:B------:R2:W-:Y:S01]  /*9a80*/  STL [R1+0x24], R3 ;  /* 0x0000240301007387 */ /* 0x0005e20000100800 */
[----:B0-----:R-:W-:-:S02]  /*9a90*/  IMAD R5, R23, c[0x0][0x190], RZ ;  /* 0x0000640017057a24 */ /* 0x001fc400078e02ff */
[----:B-1----:R-:W-:-:S03]  /*9aa0*/  IMAD R4, R25, c[0x0][0x190], RZ ;  /* 0x0000640019047a24 */ /* 0x002fc600078e02ff */
[----:B------:R-:W-:Y:S01]  /*9ab0*/  STL [R1+0x38], R5 ;  /* 0x0000380501007387 */ /* 0x000fe20000100800 */
[----:B--2---:R-:W-:-:S03]  /*9ac0*/  IMAD R3, R2, c[0x0][0x190], RZ ;  /* 0x0000640002037a24 */ /* 0x004fc600078e02ff */
[----:B------:R-:W-:Y:S04]  /*9ad0*/  STL [R1+0x3c], R4 ;  /* 0x00003c0401007387 */ /* 0x000fe80000100800 */
[----:B------:R-:W-:Y:S04]  /*9ae0*/  STL [R1+0x70], R3 ;  /* 0x0000700301007387 */ /* 0x000fe80000100800 */
[----:B------:R-:W2:Y:S01]  /*9af0*/  LDL.LU R26, [R1+0x1ac] ;  /* 0x0001ac00011a7983 */ /* 0x000ea20000300800 */
[----:B------:R-:W-:Y:S02]  /*9b00*/  IMAD R2, R28, c[0x0][0x190], RZ ;  /* 0x000064001c027a24 */ /* 0x000fe400078e02ff */
[----:B------:R-:W-:-:S03]  /*9b10*/  IMAD R0, R0, c[0x0][0x190], RZ ;  /* 0x0000640000007a24 */ /* 0x000fc600078e02ff */
[----:B------:R-:W-:Y:S04]  /*9b20*/  STL [R1+0xf8], R2 ;  /* 0x0000f80201007387 */ /* 0x000fe80000100800 */
[----:B--2---:R0:W-:Y:S04]  /*9b30*/  STL [R1+0x1618], R26 ;  /* 0x0016181a01007387 */ /* 0x0041e80000100800 */
[----:B------:R-:W-:Y:S04]  /*9b40*/  STL [R1+0x108], R0 ;  /* 0x0001080001007387 */ /* 0x000fe80000100800 */
[----:B0-----:R-:W2:Y:S04]  /*9b50*/  LDL.LU R26, [R1+0x1b4] ;  /* 0x0001b400011a7983 */ /* 0x001ea80000300800 */
[----:B--2---:R0:W-:Y:S04]  /*9b60*/  STL [R1+0x161c], R26 ;  /* 0x00161c1a01007387 */ /* 0x0041e80000100800 */
[----:B0-----:R-:W2:Y:S04]  /*9b70*/  LDL.LU R26, [R1+0x1b8] ;  /* 0x0001b800011a7983 */ /* 0x001ea80000300800 */
[----:B------:R-:W3:Y:S04]  /*9b80*/  LDL.LU R18, [R1+0x1a8] ;  /* 0x0001a80001127983 */ /* 0x000ee80000300800 */
[----:B------:R-:W4:Y:S04]  /*9b90*/  LDL.LU R24, [R1+0x1a4] ;  /* 0x0001a40001187983 */ /* 0x000f280000300800 */
[----:B------:R-:W5:Y:S04]  /*9ba0*/  LDL.LU R27, [R1+0x1a0] ;  /* 0x0001a000011b7983 */ /* 0x000f680000300800 */
[----:B------:R-:W3:Y:S04]  /*9bb0*/  LDL.LU R29, [R1+0x19c] ;  /* 0x00019c00011d7983 */ /* 0x000ee80000300800 */
        /* <DEDUP_REMOVED lines=23> */
[----:B------:R-:W3:Y:S01]  /*9d30*/  LDL.LU R0, [R1+0x12c] ;  /* 0x00012c0001007983 */ /* 0x000ee20000300800 */
[----:B--2---:R-:W-:-:S05]  /*9d40*/  IMAD R26, R26, c[0x0][0x190], RZ ;  /* 0x000064001a1a7a24 */ /* 0x004fca00078e02ff */
[----:B------:R0:W-:Y:S04]  /*9d50*/  STL [R1+0x110], R26 ;  /* 0x0001101a01007387 */ /* 0x0001e80000100800 */
[----:B0-----:R-:W2:Y:S02]  /*9d60*/  LDL.LU R26, [R1+0x161c] ;  /* 0x00161c00011a7983 */ /* 0x001ea40000300800 */
[----:B--2---:R-:W-:-:S05]  /*9d70*/  IMAD R26, R26, c[0x0][0x190], RZ ;  /* 0x000064001a1a7a24 */ /* 0x004fca00078e02ff */
[----:B------:R0:W-:Y:S04]  /*9d80*/  STL [R1+0x16c], R26 ;  /* 0x00016c1a01007387 */ /* 0x0001e80000100800 */
[----:B0-----:R-:W2:Y:S01]  /*9d90*/  LDL.LU R26, [R1+0x1618] ;  /* 0x00161800011a7983 */ /* 0x001ea20000300800 */
[----:B----4-:R-:W-:Y:S02]  /*9da0*/  IMAD R24, R24, c[0x0][0x190], RZ ;  /* 0x0000640018187a24 */ /* 0x010fe400078e02ff */
[----:B--2---:R-:W-:-:S05]  /*9db0*/  IMAD R26, R26, c[0x0][0x190], RZ ;  /* 0x000064001a1a7a24 */ /* 0x004fca00078e02ff */
[----:B------:R3:W-:Y:S02]  /*9dc0*/  STL [R1+0x174], R26 ;  /* 0x0001741a01007387 */ /* 0x0007e40000100800 */
[----:B---3--:R-:W-:Y:S02]  /*9dd0*/  IMAD R26, R18, c[0x0][0x190], RZ ;  /* 0x00006400121a7a24 */ /* 0x008fe400078e02ff */
[----:B-----5:R-:W-:-:S03]  /*9de0*/  IMAD R18, R27, c[0x0][0x190], RZ ;  /* 0x000064001b127a24 */ /* 0x020fc600078e02ff */
[----:B------:R0:W-:Y:S04]  /*9df0*/  STL [R1+0x180], R26 ;  /* 0x0001801a01007387 */ /* 0x0001e80000100800 */
[----:B------:R1:W-:Y:S04]  /*9e00*/  STL [R1+0x184], R24 ;  /* 0x0001841801007387 */ /* 0x0003e80000100800 */
[----:B------:R2:W-:Y:S01]  /*9e10*/  STL [R1+0x1a0], R18 ;  /* 0x0001a01201007387 */ /* 0x0005e20000100800 */
[----:B0-----:R-:W-:Y:S02]  /*9e20*/  IMAD R26, R29, c[0x0][0x190], RZ ;  /* 0x000064001d1a7a24 */ /* 0x001fe400078e02ff */
[----:B-1----:R-:W-:-:S02]  /*9e30*/  IMAD R24, R12, c[0x0][0x190], RZ ;  /* 0x000064000c187a24 */ /* 0x002fc400078e02ff */
[----:B------:R-:W-:Y:S02]  /*9e40*/  IMAD R12, R8, c[0x0][0x190], RZ ;  /* 0x00006400080c7a24 */ /* 0x000fe400078e02ff */
[----:B--2---:R-:W-:Y:S01]  /*9e50*/  IMAD R18, R10, c[0x0][0x190], RZ ;  /* 0x000064000a127a24 */ /* 0x004fe200078e02ff */
[----:B------:R-:W-:Y:S01]  /*9e60*/  STL [R1+0x19c], R26 ;  /* 0x00019c1a01007387 */ /* 0x000fe20000100800 */
[----:B------:R-:W-:Y:S02]  /*9e70*/  IMAD R10, R7, c[0x0][0x190], RZ ;  /* 0x00006400070a7a24 */ /* 0x000fe400078e02ff */
[----:B------:R-:W-:Y:S01]  /*9e80*/  IMAD R8, R6, c[0x0][0x190], RZ ;  /* 0x0000640006087a24 */ /* 0x000fe200078e02ff */
[----:B------:R-:W-:Y:S01]  /*9e90*/  STL [R1+0x198], R24 ;  /* 0x0001981801007387 */ /* 0x000fe20000100800 */
[----:B------:R-:W-:Y:S02]  /*9ea0*/  IMAD R7, R5, c[0x0][0x190], RZ ;  /* 0x0000640005077a24 */ /* 0x000fe400078e02ff */
[----:B------:R-:W-:Y:S01]  /*9eb0*/  IMAD R6, R19, c[0x0][0x190], RZ ;  /* 0x0000640013067a24 */ /* 0x000fe200078e02ff */
[----:B------:R-:W-:Y:S01]  /*9ec0*/  STL [R1+0x194], R18 ;  /* 0x0001941201007387 */ /* 0x000fe20000100800 */
[----:B------:R-:W-:-:S03]  /*9ed0*/  IMAD R5, R22, c[0x0][0x190], RZ ;  /* 0x0000640016057a24 */ /* 0x000fc600078e02ff */
[----:B------:R-:W-:Y:S04]  /*9ee0*/  STL [R1+0x190], R12 ;  /* 0x0001900c01007387 */ /* 0x000fe80000100800 */
[----:B------:R-:W-:Y:S04]  /*9ef0*/  STL [R1+0x18c], R10 ;  /* 0x00018c0a01007387 */ /* 0x000fe80000100800 */
[----:B------:R-:W-:Y:S04]  /*9f00*/  STL [R1+0x188], R8 ;  /* 0x0001880801007387 */ /* 0x000fe80000100800 */
[----:B------:R0:W-:Y:S04]  /*9f10*/  STL [R1+0x17c], R7 ;  /* 0x00017c0701007387 */ /* 0x0001e80000100800 */
[----:B------:R1:W-:Y:S04]  /*9f20*/  STL [R1+0x178], R6 ;  /* 0x0001780601007387 */ /* 0x0003e80000100800 */
[----:B------:R2:W-:Y:S01]  /*9f30*/  STL [R1+0x170], R5 ;  /* 0x0001700501007387 */ /* 0x0005e20000100800 */
[----:B0-----:R-:W-:-:S02]  /*9f40*/  IMAD R7, R21, c[0x0][0x190], RZ ;  /* 0x0000640015077a24 */ /* 0x001fc400078e02ff */
[----:B-1----:R-:W-:-:S03]  /*9f50*/  IMAD R6, R17, c[0x0][0x190], RZ ;  /* 0x0000640011067a24 */ /* 0x002fc600078e02ff */
[----:B------:R0:W-:Y:S01]  /*9f60*/  STL [R1+0x168], R7 ;  /* 0x0001680701007387 */ /* 0x0001e20000100800 */
[----:B--2---:R-:W-:-:S03]  /*9f70*/  IMAD R5, R15, c[0x0][0x190], RZ ;  /* 0x000064000f057a24 */ /* 0x004fc600078e02ff */
[----:B------:R1:W-:Y:S04]  /*9f80*/  STL [R1+0x164], R6 ;  /* 0x0001640601007387 */ /* 0x0003e80000100800 */
[----:B------:R2:W-:Y:S01]  /*9f90*/  STL [R1+0x160], R5 ;  /* 0x0001600501007387 */ /* 0x0005e20000100800 */
[----:B0-----:R-:W-:Y:S02]  /*9fa0*/  IMAD R7, R14, c[0x0][0x190], RZ ;  /* 0x000064000e077a24 */ /* 0x001fe400078e02ff */
[----:B-1----:R-:W-:-:S03]  /*9fb0*/  IMAD R6, R13, c[0x0][0x190], RZ ;  /* 0x000064000d067a24 */ /* 0x002fc600078e02ff */
[----:B------:R0:W-:Y:S01]  /*9fc0*/  STL [R1+0x15c], R7 ;  /* 0x00015c0701007387 */ /* 0x0001e20000100800 */
[----:B--2---:R-:W-:-:S03]  /*9fd0*/  IMAD R5, R11, c[0x0][0x190], RZ ;  /* 0x000064000b057a24 */ /* 0x004fc600078e02ff */
[----:B------:R1:W-:Y:S04]  /*9fe0*/  STL [R1+0x158], R6 ;  /* 0x0001580601007387 */ /* 0x0003e80000100800 */
[----:B------:R2:W-:Y:S01]  /*9ff0*/  STL [R1+0x154], R5 ;  /* 0x0001540501007387 */ /* 0x0005e20000100800 */
[----:B0-----:R-:W-:Y:S02]  /*a000*/  IMAD R7, R9, c[0x0][0x190], RZ ;  /* 0x0000640009077a24 */ /* 0x001fe400078e02ff */
[----:B-1----:R-:W-:-:S03]  /*a010*/  IMAD R6, R16, c[0x0][0x190], RZ ;  /* 0x0000640010067a24 */ /* 0x002fc600078e02ff */
[----:B------:R-:W-:Y:S01]  /*a020*/  STL [R1+0x150], R7 ;  /* 0x0001500701007387 */ /* 0x000fe20000100800 */
[----:B--2---:R-:W-:Y:S02]  /*a030*/  IMAD R5, R4, c[0x0][0x190], RZ ;  /* 0x0000640004057a24 */ /* 0x004fe400078e02ff */
[----:B------:R-:W-:Y:S02]  /*a040*/  IMAD R4, R3, c[0x0][0x190], RZ ;  /* 0x0000640003047a24 */ /* 0x000fe400078e02ff */
[----:B------:R-:W-:Y:S01]  /*a050*/  IMAD R3, R20, c[0x0][0x190], RZ ;  /* 0x0000640014037a24 */ /* 0x000fe200078e02ff */
        /* <DEDUP_REMOVED lines=150> */
[----:B---3--:R-:W-:Y:S02]  /*a9c0*/  IMAD R18, R18, c[0x0][0x190], RZ ;  /* 0x0000640012127a24 */ /* 0x008fe400078e02ff */
[----:B----4-:R-:W-:Y:S02]  /*a9d0*/  IMAD R24, R24, c[0x0][0x190], RZ ;  /* 0x0000640018187a24 */ /* 0x010fe400078e02ff */
[----:B-----5:R-:W-:Y:S02]  /*a9e0*/  IMAD R27, R27, c[0x0][0x190], RZ ;  /* 0x000064001b1b7a24 */ /* 0x020fe400078e02ff */
[----:B------:R-:W-:-:S02]  /*a9f0*/  IMAD R29, R29, c[0x0][0x190], RZ ;  /* 0x000064001d1d7a24 */ /* 0x000fc400078e02ff */
[----:B------:R-:W-:Y:S02]  /*aa00*/  IMAD R12, R12, c[0x0][0x190], RZ ;  /* 0x000064000c0c7a24 */ /* 0x000fe400078e02ff */
[----:B------:R-:W-:Y:S02]  /*aa10*/  IMAD R10, R10, c[0x0][0x190], RZ ;  /* 0x000064000a0a7a24 */ /* 0x000fe400078e02ff */
[----:B------:R-:W-:Y:S02]  /*aa20*/  IMAD R8, R8, c[0x0][0x190], RZ ;  /* 0x0000640008087a24 */ /* 0x000fe400078e02ff */
[----:B------:R-:W-:Y:S02]  /*aa30*/  IMAD R7, R7, c[0x0][0x190], RZ ;  /* 0x0000640007077a24 */ /* 0x000fe400078e02ff */
[----:B------:R-:W-:Y:S02]  /*aa40*/  IMAD R6, R6, c[0x0][0x190], RZ ;  /* 0x0000640006067a24 */ /* 0x000fe400078e02ff */
        /* <DEDUP_REMOVED lines=19> */
[----:B--2---:R-:W-:-:S05]  /*ab80*/  IMAD R26, R26, c[0x0][0x190], RZ ;  /* 0x000064001a1a7a24 */ /* 0x004fca00078e02ff */
[----:B------:R0:W-:Y:S04]  /*ab90*/  STL [R1+0x98], R26 ;  /* 0x0000981a01007387 */ /* 0x0001e80000100800 */
[----:B0-----:R-:W2:Y:S04]  /*aba0*/  LDL.LU R26, [R1+0x1604] ;  /* 0x00160400011a7983 */ /* 0x001ea80000300800 */
[----:B------:R0:W-:Y:S04]  /*abb0*/  STL [R1+0x94], R18 ;  /* 0x0000941201007387 */ /* 0x0001e80000100800 */
[----:B0-----:R-:W3:Y:S04]  /*abc0*/  LDL.LU R18, [R1+0x1600] ;  /* 0x0016000001127983 */ /* 0x001ee80000300800 */
[----:B------:R0:W-:Y:S04]  /*abd0*/  STL [R1+0x90], R24 ;  /* 0x0000901801007387 */ /* 0x0001e80000100800 */
[----:B0-----:R-:W4:Y:S04]  /*abe0*/  LDL.LU R24, [R1+0x15fc] ;  /* 0x0015fc0001187983 */ /* 0x001f280000300800 */
[----:B------:R0:W-:Y:S04]  /*abf0*/  STL [R1+0x8c], R27 ;  /* 0x00008c1b01007387 */ /* 0x0001e80000100800 */
[----:B0-----:R-:W5:Y:S04]  /*ac00*/  LDL.LU R27, [R1+0x15f8] ;  /* 0x0015f800011b7983 */ /* 0x001f680000300800 */
        /* <DEDUP_REMOVED lines=49> */
[----:B0-----:R-:W5:Y:S01]  /*af20*/  LDL.LU R0, [R1+0x1594] ;  /* 0x0015940001007983 */ /* 0x001f620000300800 */
[----:B--2---:R-:W-:-:S02]  /*af30*/  IMAD R14, R14, c[0x0][0x190], RZ ;  /* 0x000064000e0e7a24 */ /* 0x004fc400078e02ff */
[----:B---3--:R-:W-:Y:S02]  /*af40*/  IMAD R13, R13, c[0x0][0x190], RZ ;  /* 0x000064000d0d7a24 */ /* 0x008fe400078e02ff */
[----:B----4-:R-:W-:Y:S02]  /*af50*/  IMAD R11, R11, c[0x0][0x190], RZ ;  /* 0x000064000b0b7a24 */ /* 0x010fe400078e02ff */
[----:B-----5:R-:W-:Y:S02]  /*af60*/  IMAD R9, R9, c[0x0][0x190], RZ ;  /* 0x0000640009097a24 */ /* 0x020fe400078e02ff */
        /* <DEDUP_REMOVED lines=8> */
[----:B------:R-:W-:-:S05]  /*aff0*/  IMAD R0, R0, c[0x0][0x190], RZ ;  /* 0x0000640000007a24 */ /* 0x000fca00078e02ff */
        /* <DEDUP_REMOVED lines=9> */
[----:B0-----:R-:W4:Y:S04]  /*b090*/  LDL.LU R23, [R1+0x70] ;  /* 0x0000700001177983 */ /* 0x001f280000300800 */
[----:B------:R-:W-:Y:S04]  /*b0a0*/  STL [R1+0x1540], R20 ;  /* 0x0015401401007387 */ /* 0x000fe80000100800 */
[----:B------:R0:W-:Y:S04]  /*b0b0*/  STL [R1+0x153c], R3 ;  /* 0x00153c0301007387 */ /* 0x0001e80000100800 */
[----:B0-----:R-:W4:Y:S04]  /*b0c0*/  LDL.LU R3, [R1+0x3c] ;  /* 0x00003c0001037983 */ /* 0x001f280000300800 */
[----:B------:R0:W-:Y:S04]  /*b0d0*/  STL [R1+0x1538], R4 ;  /* 0x0015380401007387 */ /* 0x0001e80000100800 */
[----:B0-----:R-:W5:Y:S04]  /*b0e0*/  LDL.LU R4, [R1+0x38] ;  /* 0x0000380001047983 */ /* 0x001f680000300800 */
[----:B------:R0:W-:Y:S04]  /*b0f0*/  STL [R1+0x1534], R16 ;  /* 0x0015341001007387 */ /* 0x0001e80000100800 */
[----:B0-----:R-:W5:Y:S04]  /*b100*/  LDL.LU R16, [R1+0x24] ;  /* 0x0000240001107983 */ /* 0x001f680000300800 */
[----:B------:R-:W-:Y:S04]  /*b110*/  STL [R1+0x1530], R9 ;  /* 0x0015300901007387 */ /* 0x000fe80000100800 */
[----:B------:R0:W-:Y:S04]  /*b120*/  STL [R1+0x1550], R11 ;  /* 0x0015500b01007387 */ /* 0x0001e80000100800 */
[----:B0-----:R-:W5:Y:S04]  /*b130*/  LDL.LU R11, [R1+0x14] ;  /* 0x00001400010b7983 */ /* 0x001f680000300800 */
[----:B------:R0:W-:Y:S04]  /*b140*/  STL [R1+0x1554], R13 ;  /* 0x0015540d01007387 */ /* 0x0001e80000100800 */
[----:B0-----:R-:W5:Y:S04]  /*b150*/  LDL.LU R13, [R1+0x34] ;  /* 0x00003400010d7983 */ /* 0x001f680000300800 */
[----:B------:R0:W-:Y:S04]  /*b160*/  STL [R1+0x1558], R14 ;  /* 0x0015580e01007387 */ /* 0x0001e80000100800 */
[----:B0-----:R-:W5:Y:S01]  /*b170*/  LDL.LU R14, [R1+0x1c] ;  /* 0x00001c00010e7983 */ /* 0x001f620000300800 */
[----:B------:R-:W-:-:S02]  /*b180*/  IMAD R15, R15, c[0x0][0x190], RZ ;  /* 0x000064000f0f7a24 */ /* 0x000fc400078e02ff */
[----:B------:R-:W-:Y:S02]  /*b190*/  IMAD R17, R17, c[0x0][0x190], RZ ;  /* 0x0000640011117a24 */ /* 0x000fe400078e02ff */
[----:B------:R-:W-:Y:S02]  /*b1a0*/  IMAD R21, R21, c[0x0][0x190], RZ ;  /* 0x0000640015157a24 */ /* 0x000fe400078e02ff */
[----:B------:R-:W-:Y:S01]  /*b1b0*/  IMAD R22, R22, c[0x0][0x190], RZ ;  /* 0x0000640016167a24 */ /* 0x000fe200078e02ff */
[----:B------:R-:W-:Y:S01]  /*b1c0*/  STL [R1+0x155c], R15 ;  /* 0x00155c0f01007387 */ /* 0x000fe20000100800 */
[----:B------:R-:W-:Y:S02]  /*b1d0*/  IMAD R19, R19, c[0x0][0x190], RZ ;  /* 0x0000640013137a24 */ /* 0x000fe400078e02ff */
[----:B------:R-:W-:Y:S01]  /*b1e0*/  IMAD R5, R5, c[0x0][0x190], RZ ;  /* 0x0000640005057a24 */ /* 0x000fe200078e02ff */
[----:B------:R-:W-:Y:S01]  /*b1f0*/  STL [R1+0x1560], R17 ;  /* 0x0015601101007387 */ /* 0x000fe20000100800 */
[----:B------:R-:W-:-:S02]  /*b200*/  IMAD R6, R6, c[0x0][0x190], RZ ;  /* 0x0000640006067a24 */ /* 0x000fc400078e02ff */
[----:B------:R-:W-:Y:S01]  /*b210*/  IMAD R7, R7, c[0x0][0x190], RZ ;  /* 0x0000640007077a24 */ /* 0x000fe200078e02ff */
[----:B------:R-:W-:Y:S01]  /*b220*/  STL [R1+0x1564], R21 ;  /* 0x0015641501007387 */ /* 0x000fe20000100800 */
[----:B------:R-:W-:-:S03]  /*b230*/  IMAD R8, R8, c[0x0][0x190], RZ ;  /* 0x0000640008087a24 */ /* 0x000fc600078e02ff */
[----:B------:R-:W-:Y:S01]  /*b240*/  STL [R1+0x1568], R22 ;  /* 0x0015681601007387 */ /* 0x000fe20000100800 */
[----:B------:R-:W-:-:S03]  /*b250*/  IMAD R10, R10, c[0x0][0x190], RZ ;  /* 0x000064000a0a7a24 */ /* 0x000fc600078e02ff */
[----:B------:R-:W-:Y:S01]  /*b260*/  STL [R1+0x156c], R19 ;  /* 0x00156c1301007387 */ /* 0x000fe20000100800 */
[----:B------:R-:W-:-:S03]  /*b270*/  IMAD R12, R12, c[0x0][0x190], RZ ;  /* 0x000064000c0c7a24 */ /* 0x000fc600078e02ff */
[----:B------:R0:W-:Y:S01]  /*b280*/  STL [R1+0x1570], R5 ;  /* 0x0015700501007387 */ /* 0x0001e20000100800 */
[----:B------:R-:W-:Y:S02]  /*b290*/  IMAD R29, R29, c[0x0][0x190], RZ ;  /* 0x000064001d1d7a24 */ /* 0x000fe400078e02ff */
[----:B------:R-:W-:Y:S01]  /*b2a0*/  IMAD R24, R24, c[0x0][0x190], RZ ;  /* 0x0000640018187a24 */ /* 0x000fe200078e02ff */
[----:B0-----:R-:W5:Y:S04]  /*b2b0*/  LDL.LU R5, [R1+0x110] ;  /* 0x0001100001057983 */ /* 0x001f680000300800 */
[----:B------:R2:W-:Y:S04]  /*b2c0*/  STL [R1+0x1574], R6 ;  /* 0x0015740601007387 */ /* 0x0005e80000100800 */
[----:B------:R-:W-:Y:S04]  /*b2d0*/  STL [R1+0x1578], R7 ;  /* 0x0015780701007387 */ /* 0x000fe80000100800 */
[----:B------:R-:W-:Y:S04]  /*b2e0*/  STL [R1+0x157c], R8 ;  /* 0x00157c0801007387 */ /* 0x000fe80000100800 */
[----:B------:R4:W-:Y:S04]  /*b2f0*/  STL [R1+0x1580], R10 ;  /* 0x0015800a01007387 */ /* 0x0009e80000100800 */
[----:B------:R-:W-:Y:S01]  /*b300*/  STL [R1+0x1584], R12 ;  /* 0x0015840c01007387 */ /* 0x000fe20000100800 */
[----:B------:R-:W-:Y:S01]  /*b310*/  IMAD R27, R27, c[0x0][0x190], RZ ;  /* 0x000064001b1b7a24 */ /* 0x000fe200078e02ff */
[----:B--2---:R-:W-:-:S02]  /*b320*/  LEA R6, P1, R26, R0, 0x1 ;  /* 0x000000001a067211 */ /* 0x004fc400078208ff */
[----:B---3--:R-:W-:Y:S04]  /*b330*/  STL.64 [R1+0x1520], R28 ;  /* 0x0015201c01007387 */ /* 0x008fe80000100a00 */
[----:B------:R-:W-:Y:S04]  /*b340*/  STL [R1+0x1588], R24 ;  /* 0x0015881801007387 */ /* 0x000fe80000100800 */
[----:B------:R-:W2:Y:S04]  /*b350*/  LDL.LU R20, [R1+0x16c] ;  /* 0x00016c0001147983 */ /* 0x000ea80000300800 */
[----:B------:R-:W3:Y:S04]  /*b360*/  LDL.LU R19, [R1+0x174] ;  /* 0x0001740001137983 */ /* 0x000ee80000300800 */
[----:B------:R0:W-:Y:S01]  /*b370*/  STL [R1+0x14e8], R6 ;  /* 0x0014e80601007387 */ /* 0x0001e20000100800 */
[----:B----4-:R-:W-:-:S02]  /*b380*/  LEA R10, P0, R3, R0, 0x1 ;  /* 0x00000000030a7211 */ /* 0x010fc400078008ff */
[-C--:B-----5:R-:W-:Y:S02]  /*b390*/  LEA R8, P5, R16, R0.reuse, 0x1 ;  /* 0x0000000010087211 */ /* 0x0a0fe400078a08ff */
[----:B------:R-:W-:Y:S02]  /*b3a0*/  LEA R9, P4, R11, R0, 0x1 ;  /* 0x000000000b097211 */ /* 0x000fe400078808ff */
[----:B0-----:R-:W-:-:S05]  /*b3b0*/  LEA R6, P2, R14, c[0x0][0x160], 0x1 ;  /* 0x000058000e067a11 */ /* 0x001fca00078408ff */
[----:B------:R-:W-:Y:S04]  /*b3c0*/  STL [R1+0xcd8], R6 ;  /* 0x000cd80601007387 */ /* 0x000fe80000100800 */
[----:B------:R0:W-:Y:S04]  /*b3d0*/  STL [R1+0x1110], R9 ;  /* 0x0011100901007387 */ /* 0x0001e80000100800 */
[----:B0-----:R-:W4:Y:S04]  /*b3e0*/  LDL.LU R9, [R1+0x180] ;  /* 0x0001800001097983 */ /* 0x001f280000300800 */
[----:B------:R0:W-:Y:S04]  /*b3f0*/  STL [R1+0x1118], R8 ;  /* 0x0011180801007387 */ /* 0x0001e80000100800 */
[----:B------:R-:W5:Y:S01]  /*b400*/  LDL.LU R22, [R1+0x184] ;  /* 0x0001840001167983 */ /* 0x000f620000300800 */
[----:B0-----:R-:W-:-:S05]  /*b410*/  LEA R8, P6, R4, R0, 0x1 ;  /* 0x0000000004087211 */ /* 0x001fca00078c08ff */
[----:B------:R0:W-:Y:S04]  /*b420*/  STL [R1+0x1120], R8 ;  /* 0x0011200801007387 */ /* 0x0001e80000100800 */
[----:B------:R-:W-:Y:S04]  /*b430*/  STL [R1+0x1128], R10 ;  /* 0x0011280a01007387 */ /* 0x000fe80000100800 */
[----:B------:R-:W2:Y:S01]  /*b440*/  LDL.LU R21, [R1+0x1a0] ;  /* 0x0001a00001157983 */ /* 0x000ea20000300800 */
[----:B0-----:R-:W-:-:S03]  /*b450*/  LEA.HI.X.SX32 R8, R26, R18, 0x1, P1 ;  /* 0x000000121a087211 */ /* 0x001fc600008f0eff */
[----:B------:R0:W-:Y:S04]  /*b460*/  STL [R1+0x1528], R27 ;  /* 0x0015281b01007387 */ /* 0x0001e80000100800 */
[----:B------:R1:W-:Y:S04]  /*b470*/  STL [R1+0x14e4], R8 ;  /* 0x0014e40801007387 */ /* 0x0003e80000100800 */
[----:B0-----:R0:W2:Y:S04]  /*b480*/  LDL.64 R26, [R1+0xcd8] ;  /* 0x000cd800011a7983 */ /* 0x0010a80000100a00 */
[----:B------:R-:W3:Y:S01]  /*b490*/  LDL.LU R17, [R1+0x19c] ;  /* 0x00019c0001117983 */ /* 0x000ee20000300800 */
[----:B-1----:R-:W-:-:S05]  /*b4a0*/  LEA R8, P1, R23, R0, 0x1 ;  /* 0x0000000017087211 */ /* 0x002fca00078208ff */
[----:B------:R-:W-:Y:S04]  /*b4b0*/  STL [R1+0x1130], R8 ;  /* 0x0011300801007387 */ /* 0x000fe80000100800 */
[----:B------:R-:W3:Y:S01]  /*b4c0*/  LDL.LU R15, [R1+0x198] ;  /* 0x00019800010f7983 */ /* 0x000ee20000300800 */
[----:B------:R-:W-:-:S04]  /*b4d0*/  LEA R28, P3, R13, c[0x0][0x160], 0x1 ;  /* 0x000058000d1c7a11 */ /* 0x000fc800078608ff */
[----:B------:R-:W-:Y:S02]  /*b4e0*/  LEA.HI.X.SX32 R29, R13, c[0x0][0x164], 0x1, P3 ;  /* 0x000059000d1d7a11 */ /* 0x000fe400018f0eff */
[----:B------:R-:W-:Y:S02]  /*b4f0*/  LEA.HI.X.SX32 R7, R11, R18, 0x1, P4 ;  /* 0x000000120b077211 */ /* 0x000fe400020f0eff */
[----:B--2---:R-:W-:Y:S02]  /*b500*/  LEA.HI.X.SX32 R27, R14, c[0x0][0x164], 0x1, P2 ;  /* 0x000059000e1b7a11 */ /* 0x004fe400010f0eff */
[----:B------:R-:W2:Y:S01]  /*b510*/  LDL.LU R14, [R1+0x194] ;  /* 0x00019400010e7983 */ /* 0x000ea20000300800 */
[----:B------:R-:W-:Y:S01]  /*b520*/  IMAD.MOV.U32 R26, RZ, RZ, R6 ;  /* 0x000000ffff1a7224 */ /* 0x000fe200078e0006 */
[----:B------:R-:W-:-:S05]  /*b530*/  LEA R6, P2, R2, R0, 0x1 ;  /* 0x0000000002067211 */ /* 0x000fca00078408ff */
[----:B------:R1:W-:Y:S04]  /*b540*/  STL [R1+0x1138], R6 ;  /* 0x0011380601007387 */ /* 0x0003e80000100800 */
[----:B------:R-:W2:Y:S01]  /*b550*/  LDL.LU R13, [R1+0x190] ;  /* 0x00019000010d7983 */ /* 0x000ea20000300800 */
[----:B-1----:R-:W-:-:S03]  /*b560*/  LEA R6, P3, R25, R0, 0x1 ;  /* 0x0000000019067211 */ /* 0x002fc600078608ff */
[----:B------:R-:W-:Y:S04]  /*b570*/  STL [R1+0xcdc], R27 ;  /* 0x000cdc1b01007387 */ /* 0x000fe80000100800 */
[----:B------:R1:W-:Y:S04]  /*b580*/  STL [R1+0x1140], R6 ;  /* 0x0011400601007387 */ /* 0x0003e80000100800 */
[----:B------:R-:W2:Y:S01]  /*b590*/  LDL.LU R11, [R1+0x18c] ;  /* 0x00018c00010b7983 */ /* 0x000ea20000300800 */
[----:B-1----:R-:W-:-:S03]  /*b5a0*/  LEA R6, P4, R5, R0, 0x1 ;  /* 0x0000000005067211 */ /* 0x002fc600078808ff */
[----:B------:R-:W-:Y:S04]  /*b5b0*/  STL [R1+0x110c], R7 ;  /* 0x00110c0701007387 */ /* 0x000fe80000100800 */
[----:B------:R-:W-:Y:S04]  /*b5c0*/  STL.64 [R1+0xcd0], R28 ;  /* 0x000cd01c01007387 */ /* 0x000fe80000100a00 */
[----:B------:R1:W-:Y:S02]  /*b5d0*/  STL [R1+0x1148], R6 ;  /* 0x0011480601007387 */ /* 0x0003e40000100800 */
[----:B-1----:R-:W-:-:S02]  /*b5e0*/  LEA.HI.X.SX32 R6, R16, R18, 0x1, P5 ;  /* 0x0000001210067211 */ /* 0x002fc400028f0eff */
[----:B------:R-:W2:Y:S04]  /*b5f0*/  LDL.LU R16, [R1+0x188] ;  /* 0x0001880001107983 */ /* 0x000ea80000300800 */
[----:B------:R1:W-:Y:S01]  /*b600*/  STL [R1+0x1114], R6 ;  /* 0x0011140601007387 */ /* 0x0003e20000100800 */
[----:B------:R-:W-:Y:S02]  /*b610*/  LEA R7, P5, R20, R0, 0x1 ;  /* 0x0000000014077211 */ /* 0x000fe400078a08ff */
[----:B-1----:R-:W-:Y:S02]  /*b620*/  LEA.HI.X.SX32 R6, R4, R18, 0x1, P6 ;  /* 0x0000001204067211 */ /* 0x002fe400030f0eff */
[----:B------:R-:W2:Y:S04]  /*b630*/  LDL.LU R4, [R1+0x17c] ;  /* 0x00017c0001047983 */ /* 0x000ea80000300800 */
[----:B------:R3:W-:Y:S04]  /*b640*/  STL [R1+0x1150], R7 ;  /* 0x0011500701007387 */ /* 0x0007e80000100800 */
[----:B------:R1:W-:Y:S01]  /*b650*/  STL [R1+0x111c], R6 ;  /* 0x00111c0601007387 */ /* 0x0003e20000100800 */
[----:B---3--:R-:W-:-:S02]  /*b660*/  LEA R7, P6, R19, R0, 0x1 ;  /* 0x0000000013077211 */ /* 0x008fc400078c08ff */
[-C--:B-1----:R-:W-:Y:S02]  /*b670*/  LEA.HI.X.SX32 R6, R3, R18.reuse, 0x1, P0 ;  /* 0x0000001203067211 */ /* 0x082fe400000f0eff */
[----:B------:R-:W3:Y:S04]  /*b680*/  LDL.LU R3, [R1+0x178] ;  /* 0x0001780001037983 */ /* 0x000ee80000300800 */
[----:B------:R-:W-:Y:S04]  /*b690*/  STL [R1+0x1158], R7 ;  /* 0x0011580701007387 */ /* 0x000fe80000100800 */
[----:B------:R1:W-:Y:S02]  /*b6a0*/  STL [R1+0x1124], R6 ;  /* 0x0011240601007387 */ /* 0x0003e40000100800 */
[----:B-1----:R-:W-:-:S02]  /*b6b0*/  LEA.HI.X.SX32 R6, R23, R18, 0x1, P1 ;  /* 0x0000001217067211 */ /* 0x002fc400008f0eff */
[----:B------:R-:W3:Y:S01]  /*b6c0*/  LDL.LU R23, [R1+0x170] ;  /* 0x0001700001177983 */ /* 0x000ee20000300800 */
[----:B----4-:R-:W-:-:S05]  /*b6d0*/  LEA R7, P0, R9, R0, 0x1 ;  /* 0x0000000009077211 */ /* 0x010fca00078008ff */
[----:B------:R-:W-:Y:S04]  /*b6e0*/  STL [R1+0x1160], R7 ;  /* 0x0011600701007387 */ /* 0x000fe80000100800 */
[----:B------:R1:W-:Y:S02]  /*b6f0*/  STL [R1+0x112c], R6 ;  /* 0x00112c0601007387 */ /* 0x0003e40000100800 */
[----:B-1----:R-:W-:Y:S02]  /*b700*/  LEA.HI.X.SX32 R6, R2, R18, 0x1, P2 ;  /* 0x0000001202067211 */ /* 0x002fe400010f0eff */
[----:B------:R-:W4:Y:S01]  /*b710*/  LDL.LU R2, [R1+0x168] ;  /* 0x0001680001027983 */ /* 0x000f220000300800 */
[----:B-----5:R-:W-:-:S05]  /*b720*/  LEA R7, P1, R22, R0, 0x1 ;  /* 0x0000000016077211 */ /* 0x020fca00078208ff */
[----:B------:R-:W-:Y:S04]  /*b730*/  STL [R1+0x1168], R7 ;  /* 0x0011680701007387 */ /* 0x000fe80000100800 */
[----:B------:R1:W-:Y:S02]  /*b740*/  STL [R1+0x1134], R6 ;  /* 0x0011340601007387 */ /* 0x0003e40000100800 */
[----:B-1----:R-:W-:Y:S02]  /*b750*/  LEA.HI.X.SX32 R6, R25, R18, 0x1, P3 ;  /* 0x0000001219067211 */ /* 0x002fe400018f0eff */
[----:B------:R-:W5:Y:S01]  /*b760*/  LDL.LU R25, [R1+0x164] ;  /* 0x0001640001197983 */ /* 0x000f620000300800 */
[----:B------:R-:W-:-:S05]  /*b770*/  LEA R7, P2, R21, R0, 0x1 ;  /* 0x0000000015077211 */ /* 0x000fca00078408ff */
[----:B------:R1:W-:Y:S04]  /*b780*/  STL [R1+0x1170], R7 ;  /* 0x0011700701007387 */ /* 0x0003e80000100800 */
[----:B------:R0:W-:Y:S01]  /*b790*/  STL [R1+0x113c], R6 ;  /* 0x00113c0601007387 */ /* 0x0001e20000100800 */
[----:B-1----:R-:W-:Y:S02]  /*b7a0*/  LEA R7, P3, R17, R0, 0x1 ;  /* 0x0000000011077211 */ /* 0x002fe400078608ff */
[----:B0-----:R-:W-:Y:S02]  /*b7b0*/  LEA.HI.X.SX32 R6, R5, R18, 0x1, P4 ;  /* 0x0000001205067211 */ /* 0x001fe400020f0eff */
[----:B------:R-:W5:Y:S04]  /*b7c0*/  LDL.LU R5, [R1+0x160] ;  /* 0x0001600001057983 */ /* 0x000f680000300800 */
[----:B------:R0:W-:Y:S04]  /*b7d0*/  STL [R1+0x1178], R7 ;  /* 0x0011780701007387 */ /* 0x0001e80000100800 */
[----:B------:R1:W-:Y:S01]  /*b7e0*/  STL [R1+0x1144], R6 ;  /* 0x0011440601007387 */ /* 0x0003e20000100800 */
[----:B0-----:R-:W-:-:S02]  /*b7f0*/  LEA R7, P4, R15, R0, 0x1 ;  /* 0x000000000f077211 */ /* 0x001fc400078808ff */
[-C--:B-1----:R-:W-:Y:S02]  /*b800*/  LEA.HI.X.SX32 R6, R20, R18.reuse, 0x1, P5 ;  /* 0x0000001214067211 */ /* 0x082fe400028f0eff */
[----:B------:R-:W5:Y:S04]  /*b810*/  LDL.LU R20, [R1+0x15c] ;  /* 0x00015c0001147983 */ /* 0x000f680000300800 */
[----:B------:R-:W-:Y:S04]  /*b820*/  STL [R1+0x1180], R7 ;  /* 0x0011800701007387 */ /* 0x000fe80000100800 */
[----:B------:R0:W-:Y:S02]  /*b830*/  STL [R1+0x114c], R6 ;  /* 0x00114c0601007387 */ /* 0x0001e40000100800 */
[----:B0-----:R-:W-:-:S02]  /*b840*/  LEA.HI.X.SX32 R6, R19, R18, 0x1, P6 ;  /* 0x0000001213067211 */ /* 0x001fc400030f0eff */
[----:B------:R-:W5:Y:S01]  /*b850*/  LDL.LU R19, [R1+0x158] ;  /* 0x0001580001137983 */ /* 0x000f620000300800 */
[----:B--2---:R-:W-:-:S05]  /*b860*/  LEA R7, P5, R14, R0, 0x1 ;  /* 0x000000000e077211 */ /* 0x004fca00078a08ff */
[----:B------:R-:W-:Y:S04]  /*b870*/  STL [R1+0x1188], R7 ;  /* 0x0011880701007387 */ /* 0x000fe80000100800 */
[----:B------:R0:W-:Y:S02]  /*b880*/  STL [R1+0x1154], R6 ;  /* 0x0011540601007387 */ /* 0x0001e40000100800 */
[----:B0-----:R-:W-:Y:S02]  /*b890*/  LEA.HI.X.SX32 R6, R9, R18, 0x1, P0 ;  /* 0x0000001209067211 */ /* 0x001fe400000f0eff */
[----:B------:R-:W2:Y:S01]  /*b8a0*/  LDL.LU R9, [R1+0x154] ;  /* 0x0001540001097983 */ /* 0x000ea20000300800 */
[----:B------:R-:W-:-:S05]  /*b8b0*/  LEA R7, P6, R13, R0, 0x1 ;  /* 0x000000000d077211 */ /* 0x000fca00078c08ff */
[----:B------:R0:W-:Y:S04]  /*b8c0*/  STL [R1+0x1190], R7 ;  /* 0x0011900701007387 */ /* 0x0001e80000100800 */
[----:B------:R1:W-:Y:S01]  /*b8d0*/  STL [R1+0x115c], R6 ;  /* 0x00115c0601007387 */ /* 0x0003e20000100800 */
[----:B0-----:R-:W-:Y:S02]  /*b8e0*/  LEA R7, P0, R11, R0, 0x1 ;  /* 0x000000000b077211 */ /* 0x001fe400078008ff */
[----:B-1----:R-:W-:Y:S02]  /*b8f0*/  LEA.HI.X.SX32 R6, R22, R18, 0x1, P1 ;  /* 0x0000001216067211 */ /* 0x002fe400008f0eff */
[----:B------:R-:W2:Y:S04]  /*b900*/  LDL.LU R22, [R1+0x150] ;  /* 0x0001500001167983 */ /* 0x000ea80000300800 */
[----:B------:R0:W-:Y:S04]  /*b910*/  STL [R1+0x1198], R7 ;  /* 0x0011980701007387 */ /* 0x0001e80000100800 */
[----:B------:R1:W-:Y:S01]  /*b920*/  STL [R1+0x1164], R6 ;  /* 0x0011640601007387 */ /* 0x0003e20000100800 */
[----:B0-----:R-:W-:-:S02]  /*b930*/  LEA R7, P1, R16, R0, 0x1 ;  /* 0x0000000010077211 */ /* 0x001fc400078208ff */
[-C--:B-1----:R-:W-:Y:S02]  /*b940*/  LEA.HI.X.SX32 R6, R21, R18.reuse, 0x1, P2 ;  /* 0x0000001215067211 */ /* 0x082fe400010f0eff */
[----:B------:R-:W2:Y:S04]  /*b950*/  LDL.LU R21, [R1+0x14c] ;  /* 0x00014c0001157983 */ /* 0x000ea80000300800 */
[----:B------:R-:W-:Y:S04]  /*b960*/  STL [R1+0x11a0], R7 ;  /* 0x0011a00701007387 */ /* 0x000fe80000100800 */
[----:B------:R0:W-:Y:S02]  /*b970*/  STL [R1+0x116c], R6 ;  /* 0x00116c0601007387 */ /* 0x0001e40000100800 */
[----:B0-----:R-:W-:-:S02]  /*b980*/  LEA.HI.X.SX32 R6, R17, R18, 0x1, P3 ;  /* 0x0000001211067211 */ /* 0x001fc400018f0eff */
[----:B------:R-:W2:Y:S01]  /*b990*/  LDL.LU R17, [R1+0x148] ;  /* 0x0001480001117983 */ /* 0x000ea20000300800 */
[----:B------:R-:W-:-:S05]  /*b9a0*/  LEA R7, P2, R4, R0, 0x1 ;  /* 0x0000000004077211 */ /* 0x000fca00078408ff */
[----:B------:R3:W-:Y:S04]  /*b9b0*/  STL [R1+0x11a8], R7 ;  /* 0x0011a80701007387 */ /* 0x0007e80000100800 */
[----:B------:R0:W-:Y:S01]  /*b9c0*/  STL [R1+0x1174], R6 ;  /* 0x0011740601007387 */ /* 0x0001e20000100800 */
[----:B---3--:R-:W-:Y:S02]  /*b9d0*/  LEA R7, P3, R3, R0, 0x1 ;  /* 0x0000000003077211 */ /* 0x008fe400078608ff */
[----:B0-----:R-:W-:Y:S02]  /*b9e0*/  LEA.HI.X.SX32 R6, R15, R18, 0x1, P4 ;  /* 0x000000120f067211 */ /* 0x001fe400020f0eff */
[----:B------:R-:W3:Y:S04]  /*b9f0*/  LDL.LU R15, [R1+0x144] ;  /* 0x00014400010f7983 */ /* 0x000ee80000300800 */
[----:B------:R0:W-:Y:S04]  /*ba00*/  STL [R1+0x11b0], R7 ;  /* 0x0011b00701007387 */ /* 0x0001e80000100800 */
[----:B------:R1:W-:Y:S01]  /*ba10*/  STL [R1+0x117c], R6 ;  /* 0x00117c0601007387 */ /* 0x0003e20000100800 */
[----:B0-----:R-:W-:-:S02]  /*ba20*/  LEA R7, P4, R23, R0, 0x1 ;  /* 0x0000000017077211 */ /* 0x001fc400078808ff */
[-C--:B-1----:R-:W-:Y:S02]  /*ba30*/  LEA.HI.X.SX32 R6, R14, R18.reuse, 0x1, P5 ;  /* 0x000000120e067211 */ /* 0x082fe400028f0eff */
[----:B------:R-:W3:Y:S04]  /*ba40*/  LDL.LU R14, [R1+0x140] ;  /* 0x00014000010e7983 */ /* 0x000ee80000300800 */
[----:B------:R-:W-:Y:S04]  /*ba50*/  STL [R1+0x11b8], R7 ;  /* 0x0011b80701007387 */ /* 0x000fe80000100800 */
[----:B------:R0:W-:Y:S02]  /*ba60*/  STL [R1+0x1184], R6 ;  /* 0x0011840601007387 */ /* 0x0001e40000100800 */
[----:B0-----:R-:W-:-:S02]  /*ba70*/  LEA.HI.X.SX32 R6, R13, R18, 0x1, P6 ;  /* 0x000000120d067211 */ /* 0x001fc400030f0eff */
[----:B------:R-:W3:Y:S01]  /*ba80*/  LDL.LU R13, [R1+0x13c] ;  /* 0x00013c00010d7983 */ /* 0x000ee20000300800 */
[----:B----4-:R-:W-:-:S05]  /*ba90*/  LEA R7, P5, R2, R0, 0x1 ;  /* 0x0000000002077211 */ /* 0x010fca00078a08ff */
[----:B------:R-:W-:Y:S04]  /*baa0*/  STL [R1+0x11c0], R7 ;  /* 0x0011c00701007387 */ /* 0x000fe80000100800 */
[----:B------:R0:W-:Y:S02]  /*bab0*/  STL [R1+0x118c], R6 ;  /* 0x00118c0601007387 */ /* 0x0001e40000100800 */
[----:B0-----:R-:W-:Y:S02]  /*bac0*/  LEA.HI.X.SX32 R6, R11, R18, 0x1, P0 ;  /* 0x000000120b067211 */ /* 0x001fe400000f0eff */
[----:B------:R-:W4:Y:S01]  /*bad0*/  LDL.LU R11, [R1+0x138] ;  /* 0x00013800010b7983 */ /* 0x000f220000300800 */
[----:B-----5:R-:W-:-:S05]  /*bae0*/  LEA R7, P6, R25, R0, 0x1 ;  /* 0x0000000019077211 */ /* 0x020fca00078c08ff */
[----:B------:R-:W-:Y:S04]  /*baf0*/  STL [R1+0x11c8], R7 ;  /* 0x0011c80701007387 */ /* 0x000fe80000100800 */
[----:B------:R0:W-:Y:S02]  /*bb00*/  STL [R1+0x1194], R6 ;  /* 0x0011940601007387 */ /* 0x0001e40000100800 */
[----:B0-----:R-:W-:Y:S02]  /*bb10*/  LEA.HI.X.SX32 R6, R16, R18, 0x1, P1 ;  /* 0x0000001210067211 */ /* 0x001fe400008f0eff */
[----:B------:R-:W5:Y:S01]  /*bb20*/  LDL.LU R16, [R1+0x134] ;  /* 0x0001340001107983 */ /* 0x000f620000300800 */
[----:B------:R-:W-:-:S05]  /*bb30*/  LEA R7, P0, R5, R0, 0x1 ;  /* 0x0000000005077211 */ /* 0x000fca00078008ff */
[----:B------:R0:W-:Y:S04]  /*bb40*/  STL [R1+0x11d0], R7 ;  /* 0x0011d00701007387 */ /* 0x0001e80000100800 */
[----:B------:R1:W-:Y:S01]  /*bb50*/  STL [R1+0x119c], R6 ;  /* 0x00119c0601007387 */ /* 0x0003e20000100800 */
[----:B0-----:R-:W-:Y:S02]  /*bb60*/  LEA R7, P1, R20, R0, 0x1 ;  /* 0x0000000014077211 */ /* 0x001fe400078208ff */
[----:B-1----:R-:W-:Y:S02]  /*bb70*/  LEA.HI.X.SX32 R6, R4, R18, 0x1, P2 ;  /* 0x0000001204067211 */ /* 0x002fe400010f0eff */
        /* <DEDUP_REMOVED lines=16> */
[----:B------:R-:W-:Y:S04]  /*bc80*/  STL [R1+0x11f0], R7 ;  /* 0x0011f00701007387 */ /* 0x000fe80000100800 */
[----:B------:R0:W-:Y:S01]  /*bc90*/  STL [R1+0x11bc], R6 ;  /* 0x0011bc0601007387 */ /* 0x0001e20000100800 */
[-C--:B------:R-:W-:Y:S02]  /*bca0*/  LEA.HI.X.SX32 R5, R5, R18.reuse, 0x1, P0 ;  /* 0x0000001205057211 */ /* 0x080fe400000f0eff */
[----:B0-----:R-:W-:Y:S02]  /*bcb0*/  LEA.HI.X.SX32 R6, R25, R18, 0x1, P6 ;  /* 0x0000001219067211 */ /* 0x001fe400030f0eff */
[-C--:B------:R-:W-:Y:S01]  /*bcc0*/  LEA R7, P5, R21, R0.reuse, 0x1 ;  /* 0x0000000015077211 */ /* 0x080fe200078a08ff */
[----:B------:R-:W2:Y:S04]  /*bcd0*/  LDL.LU R25, [R1+0x120] ;  /* 0x0001200001197983 */ /* 0x000ea80000300800 */
[----:B------:R-:W-:Y:S04]  /*bce0*/  STL [R1+0x11f8], R7 ;  /* 0x0011f80701007387 */ /* 0x000fe80000100800 */
[----:B------:R0:W-:Y:S04]  /*bcf0*/  STL [R1+0x11c4], R6 ;  /* 0x0011c40601007387 */ /* 0x0001e80000100800 */
[----:B0-----:R-:W2:Y:S01]  /*bd00*/  LDL.LU R6, [R1+0x11c] ;  /* 0x00011c0001067983 */ /* 0x001ea20000300800 */
[----:B------:R-:W-:-:S05]  /*bd10*/  LEA R7, P6, R17, R0, 0x1 ;  /* 0x0000000011077211 */ /* 0x000fca00078c08ff */
[----:B------:R-:W-:Y:S04]  /*bd20*/  STL [R1+0x1200], R7 ;  /* 0x0012000701007387 */ /* 0x000fe80000100800 */
[----:B------:R0:W-:Y:S02]  /*bd30*/  STL [R1+0x11cc], R5 ;  /* 0x0011cc0501007387 */ /* 0x0001e40000100800 */
[----:B0-----:R-:W-:Y:S02]  /*bd40*/  LEA.HI.X.SX32 R5, R20, R18, 0x1, P1 ;  /* 0x0000001214057211 */ /* 0x001fe400008f0eff */
[----:B------:R-:W2:Y:S01]  /*bd50*/  LDL.LU R20, [R1+0x118] ;  /* 0x0001180001147983 */ /* 0x000ea20000300800 */
[----:B---3--:R-:W-:-:S05]  /*bd60*/  LEA R7, P0, R15, R0, 0x1 ;  /* 0x000000000f077211 */ /* 0x008fca00078008ff */
[----:B------:R-:W-:Y:S04]  /*bd70*/  STL [R1+0x1208], R7 ;  /* 0x0012080701007387 */ /* 0x000fe80000100800 */
[----:B------:R0:W-:Y:S01]  /*bd80*/  STL [R1+0x11d4], R5 ;  /* 0x0011d40501007387 */ /* 0x0001e20000100800 */
[----:B------:R-:W-:-:S03]  /*bd90*/  LEA.HI.X.SX32 R8, R19, R18, 0x1, P2 ;  /* 0x0000001213087211 */ /* 0x000fc600010f0eff */
[----:B0-----:R-:W3:Y:S01]  /*bda0*/  LDL.LU R5, [R1+0x114] ;  /* 0x0001140001057983 */ /* 0x001ee20000300800 */
[----:B------:R-:W-:-:S05]  /*bdb0*/  LEA R7, P1, R14, R0, 0x1 ;  /* 0x000000000e077211 */ /* 0x000fca00078208ff */
[----:B------:R0:W-:Y:S04]  /*bdc0*/  STL [R1+0x1210], R7 ;  /* 0x0012100701007387 */ /* 0x0001e80000100800 */
[----:B------:R1:W-:Y:S01]  /*bdd0*/  STL [R1+0x11dc], R8 ;  /* 0x0011dc0801007387 */ /* 0x0003e20000100800 */
[----:B0-----:R-:W-:Y:S02]  /*bde0*/  LEA R7, P2, R13, R0, 0x1 ;  /* 0x000000000d077211 */ /* 0x001fe400078408ff */
[----:B-1----:R-:W-:Y:S02]  /*bdf0*/  LEA.HI.X.SX32 R8, R9, R18, 0x1, P3 ;  /* 0x0000001209087211 */ /* 0x002fe400018f0eff */
[----:B------:R-:W3:Y:S04]  /*be00*/  LDL.LU R9, [R1+0x10c] ;  /* 0x00010c0001097983 */ /* 0x000ee80000300800 */
[----:B------:R4:W-:Y:S04]  /*be10*/  STL [R1+0x1218], R7 ;  /* 0x0012180701007387 */ /* 0x0009e80000100800 */
[----:B------:R0:W-:Y:S04]  /*be20*/  STL [R1+0x11e4], R8 ;  /* 0x0011e40801007387 */ /* 0x0001e80000100800 */
[----:B------:R-:W3:Y:S01]  /*be30*/  LDL.LU R19, [R1+0x104] ;  /* 0x0001040001137983 */ /* 0x000ee20000300800 */
[----:B----4-:R-:W-:-:S02]  /*be40*/  LEA R7, P3, R11, R0, 0x1 ;  /* 0x000000000b077211 */ /* 0x010fc400078608ff */
[----:B0-----:R-:W-:-:S03]  /*be50*/  LEA.HI.X.SX32 R8, R22, R18, 0x1, P4 ;  /* 0x0000001216087211 */ /* 0x001fc600020f0eff */
[----:B------:R-:W-:Y:S04]  /*be60*/  STL [R1+0x1220], R7 ;  /* 0x0012200701007387 */ /* 0x000fe80000100800 */
[----:B------:R0:W-:Y:S04]  /*be70*/  STL [R1+0x11ec], R8 ;  /* 0x0011ec0801007387 */ /* 0x0001e80000100800 */
[----:B------:R-:W4:Y:S01]  /*be80*/  LDL.LU R22, [R1+0x100] ;  /* 0x0001000001167983 */ /* 0x000f220000300800 */
[----:B0-----:R-:W-:Y:S02]  /*be90*/  LEA.HI.X.SX32 R8, R21, R18, 0x1, P5 ;  /* 0x0000001215087211 */ /* 0x001fe400028f0eff */
[----:B-----5:R-:W-:-:S05]  /*bea0*/  LEA R7, P4, R16, R0, 0x1 ;  /* 0x0000000010077211 */ /* 0x020fca00078808ff */
[----:B------:R-:W-:Y:S04]  /*beb0*/  STL [R1+0x1228], R7 ;  /* 0x0012280701007387 */ /* 0x000fe80000100800 */
[----:B------:R0:W-:Y:S04]  /*bec0*/  STL [R1+0x11f4], R8 ;  /* 0x0011f40801007387 */ /* 0x0001e80000100800 */
[----:B------:R-:W5:Y:S01]  /*bed0*/  LDL.LU R21, [R1+0xfc] ;  /* 0x0000fc0001157983 */ /* 0x000f620000300800 */
[----:B0-----:R-:W-:Y:S02]  /*bee0*/  LEA.HI.X.SX32 R8, R17, R18, 0x1, P6 ;  /* 0x0000001211087211 */ /* 0x001fe400030f0eff */
[----:B------:R-:W-:-:S05]  /*bef0*/  LEA R7, P5, R4, R0, 0x1 ;  /* 0x0000000004077211 */ /* 0x000fca00078a08ff */
[----:B------:R-:W-:Y:S04]  /*bf00*/  STL [R1+0x1230], R7 ;  /* 0x0012300701007387 */ /* 0x000fe80000100800 */
[----:B------:R0:W-:Y:S04]  /*bf10*/  STL [R1+0x11fc], R8 ;  /* 0x0011fc0801007387 */ /* 0x0001e80000100800 */
[----:B------:R-:W5:Y:S01]  /*bf20*/  LDL.LU R17, [R1+0xf4] ;  /* 0x0000f40001117983 */ /* 0x000f620000300800 */
[----:B0-----:R-:W-:Y:S02]  /*bf30*/  LEA.HI.X.SX32 R8, R15, R18, 0x1, P0 ;  /* 0x000000120f087211 */ /* 0x001fe400000f0eff */
[----:B------:R-:W-:-:S05]  /*bf40*/  LEA R7, P6, R3, R0, 0x1 ;  /* 0x0000000003077211 */ /* 0x000fca00078c08ff */
[----:B------:R0:W-:Y:S04]  /*bf50*/  STL [R1+0x1238], R7 ;  /* 0x0012380701007387 */ /* 0x0001e80000100800 */
[----:B------:R1:W-:Y:S04]  /*bf60*/  STL [R1+0x1204], R8 ;  /* 0x0012040801007387 */ /* 0x0003e80000100800 */
[----:B------:R-:W5:Y:S01]  /*bf70*/  LDL.LU R15, [R1+0xf0] ;  /* 0x0000f000010f7983 */ /* 0x000f620000300800 */
[----:B0-----:R-:W-:Y:S02]  /*bf80*/  LEA R7, P0, R23, R0, 0x1 ;  /* 0x0000000017077211 */ /* 0x001fe400078008ff */
[----:B-1----:R-:W-:-:S03]  /*bf90*/  LEA.HI.X.SX32 R8, R14, R18, 0x1, P1 ;  /* 0x000000120e087211 */ /* 0x002fc600008f0eff */
[----:B------:R-:W-:Y:S04]  /*bfa0*/  STL [R1+0x1240], R7 ;  /* 0x0012400701007387 */ /* 0x000fe80000100800 */
[----:B------:R0:W-:Y:S04]  /*bfb0*/  STL [R1+0x120c], R8 ;  /* 0x00120c0801007387 */ /* 0x0001e80000100800 */
[----:B------:R-:W5:Y:S01]  /*bfc0*/  LDL.LU R14, [R1+0xec] ;  /* 0x0000ec00010e7983 */ /* 0x000f620000300800 */
[----:B0-----:R-:W-:Y:S02]  /*bfd0*/  LEA.HI.X.SX32 R8, R13, R18, 0x1, P2 ;  /* 0x000000120d087211 */ /* 0x001fe400010f0eff */
[----:B--2---:R-:W-:-:S05]  /*bfe0*/  LEA R7, P1, R2, R0, 0x1 ;  /* 0x0000000002077211 */ /* 0x004fca00078208ff */
[----:B------:R-:W-:Y:S04]  /*bff0*/  STL [R1+0x1248], R7 ;  /* 0x0012480701007387 */ /* 0x000fe80000100800 */
[----:B------:R0:W-:Y:S04]  /*c000*/  STL [R1+0x1214], R8 ;  /* 0x0012140801007387 */ /* 0x0001e80000100800 */
[----:B------:R-:W2:Y:S01]  /*c010*/  LDL.LU R13, [R1+0xe8] ;  /* 0x0000e800010d7983 */ /* 0x000ea20000300800 */
[----:B0-----:R-:W-:Y:S02]  /*c020*/  LEA.HI.X.SX32 R8, R11, R18, 0x1, P3 ;  /* 0x000000120b087211 */ /* 0x001fe400018f0eff */
[----:B------:R-:W-:-:S05]  /*c030*/  LEA R7, P2, R25, R0, 0x1 ;  /* 0x0000000019077211 */ /* 0x000fca00078408ff */
[----:B------:R0:W-:Y:S04]  /*c040*/  STL [R1+0x1250], R7 ;  /* 0x0012500701007387 */ /* 0x0001e80000100800 */
[----:B------:R1:W-:Y:S04]  /*c050*/  STL [R1+0x121c], R8 ;  /* 0x00121c0801007387 */ /* 0x0003e80000100800 */
[----:B------:R-:W2:Y:S01]  /*c060*/  LDL.LU R11, [R1+0xe4] ;  /* 0x0000e400010b7983 */ /* 0x000ea20000300800 */
[----:B0-----:R-:W-:Y:S02]  /*c070*/  LEA R7, P3, R6, R0, 0x1 ;  /* 0x0000000006077211 */ /* 0x001fe400078608ff */
[----:B-1----:R-:W-:-:S03]  /*c080*/  LEA.HI.X.SX32 R8, R16, R18, 0x1, P4 ;  /* 0x0000001210087211 */ /* 0x002fc600020f0eff */
[----:B------:R0:W-:Y:S04]  /*c090*/  STL [R1+0x1258], R7 ;  /* 0x0012580701007387 */ /* 0x0001e80000100800 */
[----:B------:R-:W-:Y:S01]  /*c0a0*/  STL [R1+0x1224], R8 ;  /* 0x0012240801007387 */ /* 0x000fe20000100800 */
[----:B------:R-:W-:-:S03]  /*c0b0*/  LEA.HI.X.SX32 R4, R4, R18, 0x1, P5 ;  /* 0x0000001204047211 */ /* 0x000fc600028f0eff */
[----:B------:R-:W2:Y:S01]  /*c0c0*/  LDL.LU R16, [R1+0xe0] ;  /* 0x0000e00001107983 */ /* 0x000ea20000300800 */
[----:B0-----:R-:W-:-:S05]  /*c0d0*/  LEA R7, P4, R20, R0, 0x1 ;  /* 0x0000000014077211 */ /* 0x001fca00078808ff */
[----:B------:R-:W-:Y:S04]  /*c0e0*/  STL [R1+0x1260], R7 ;  /* 0x0012600701007387 */ /* 0x000fe80000100800 */
[----:B------:R0:W-:Y:S04]  /*c0f0*/  STL [R1+0x122c], R4 ;  /* 0x00122c0401007387 */ /* 0x0001e80000100800 */
[----:B0-----:R-:W2:Y:S01]  /*c100*/  LDL.LU R4, [R1+0xdc] ;  /* 0x0000dc0001047983 */ /* 0x001ea20000300800 */
[----:B---3--:R-:W-:Y:S02]  /*c110*/  LEA R7, P5, R5, R0, 0x1 ;  /* 0x0000000005077211 */ /* 0x008fe400078a08ff */
[----:B------:R-:W-:-:S03]  /*c120*/  LEA.HI.X.SX32 R8, R3, R18, 0x1, P6 ;  /* 0x0000001203087211 */ /* 0x000fc600030f0eff */
[----:B------:R0:W-:Y:S04]  /*c130*/  STL [R1+0x1268], R7 ;  /* 0x0012680701007387 */ /* 0x0001e80000100800 */
[----:B------:R-:W3:Y:S04]  /*c140*/  LDL.LU R3, [R1+0xd8] ;  /* 0x0000d80001037983 */ /* 0x000ee80000300800 */
[----:B------:R1:W-:Y:S01]  /*c150*/  STL [R1+0x1234], R8 ;  /* 0x0012340801007387 */ /* 0x0003e20000100800 */
[----:B0-----:R-:W-:Y:S02]  /*c160*/  LEA R7, P6, R9, R0, 0x1 ;  /* 0x0000000009077211 */ /* 0x001fe400078c08ff */
[----:B-1----:R-:W-:-:S03]  /*c170*/  LEA.HI.X.SX32 R8, R23, R18, 0x1, P0 ;  /* 0x0000001217087211 */ /* 0x002fc600000f0eff */
[----:B------:R0:W-:Y:S04]  /*c180*/  STL [R1+0x1270], R7 ;  /* 0x0012700701007387 */ /* 0x0001e80000100800 */
[----:B------:R-:W3:Y:S01]  /*c190*/  LDL.LU R23, [R1+0xd4] ;  /* 0x0000d40001177983 */ /* 0x000ee20000300800 */
[----:B0-----:R-:W-:-:S03]  /*c1a0*/  LEA R7, P0, R19, R0, 0x1 ;  /* 0x0000000013077211 */ /* 0x001fc600078008ff */
[----:B------:R0:W-:Y:S04]  /*c1b0*/  STL [R1+0x123c], R8 ;  /* 0x00123c0801007387 */ /* 0x0001e80000100800 */
[----:B------:R4:W-:Y:S01]  /*c1c0*/  STL [R1+0x1278], R7 ;  /* 0x0012780701007387 */ /* 0x0009e20000100800 */
[----:B0-----:R-:W-:-:S03]  /*c1d0*/  LEA.HI.X.SX32 R8, R2, R18, 0x1, P1 ;  /* 0x0000001202087211 */ /* 0x001fc600008f0eff */
[----:B------:R-:W3:Y:S01]  /*c1e0*/  LDL.LU R2, [R1+0xd0] ;  /* 0x0000d00001027983 */ /* 0x000ee20000300800 */
[----:B----4-:R-:W-:-:S03]  /*c1f0*/  LEA R7, P1, R22, R0, 0x1 ;  /* 0x0000000016077211 */ /* 0x010fc600078208ff */
[----:B------:R0:W-:Y:S04]  /*c200*/  STL [R1+0x1244], R8 ;  /* 0x0012440801007387 */ /* 0x0001e80000100800 */
[----:B------:R5:W-:Y:S01]  /*c210*/  STL [R1+0x1280], R7 ;  /* 0x0012800701007387 */ /* 0x000be20000100800 */
[----:B0-----:R-:W-:-:S03]  /*c220*/  LEA.HI.X.SX32 R8, R25, R18, 0x1, P2 ;  /* 0x0000001219087211 */ /* 0x001fc600010f0eff */
[----:B------:R-:W4:Y:S04]  /*c230*/  LDL.LU R25, [R1+0xcc] ;  /* 0x0000cc0001197983 */ /* 0x000f280000300800 */
[----:B------:R0:W-:Y:S01]  /*c240*/  STL [R1+0x124c], R8 ;  /* 0x00124c0801007387 */ /* 0x0001e20000100800 */
[----:B-----5:R-:W-:Y:S02]  /*c250*/  LEA R7, P2, R21, R0, 0x1 ;  /* 0x0000000015077211 */ /* 0x020fe400078408ff */
[----:B0-----:R-:W-:-:S03]  /*c260*/  LEA.HI.X.SX32 R8, R6, R18, 0x1, P3 ;  /* 0x0000001206087211 */ /* 0x001fc600018f0eff */
[----:B------:R0:W-:Y:S04]  /*c270*/  STL [R1+0x1288], R7 ;  /* 0x0012880701007387 */ /* 0x0001e80000100800 */
[----:B------:R-:W-:Y:S01]  /*c280*/  STL [R1+0x1254], R8 ;  /* 0x0012540801007387 */ /* 0x000fe20000100800 */
[----:B0-----:R-:W-:-:S03]  /*c290*/  LEA.HI.X.SX32 R7, R20, R18, 0x1, P4 ;  /* 0x0000001214077211 */ /* 0x001fc600020f0eff */
[----:B------:R-:W5:Y:S01]  /*c2a0*/  LDL.LU R20, [R1+0xc8] ;  /* 0x0000c80001147983 */ /* 0x000f620000300800 */
[----:B------:R-:W-:-:S05]  /*c2b0*/  LEA R6, P3, R17, R0, 0x1 ;  /* 0x0000000011067211 */ /* 0x000fca00078608ff */
[----:B------:R-:W-:Y:S04]  /*c2c0*/  STL [R1+0x1290], R6 ;  /* 0x0012900601007387 */ /* 0x000fe80000100800 */
[----:B------:R0:W-:Y:S01]  /*c2d0*/  STL [R1+0x125c], R7 ;  /* 0x00125c0701007387 */ /* 0x0001e20000100800 */
[----:B------:R-:W-:-:S03]  /*c2e0*/  LEA.HI.X.SX32 R5, R5, R18, 0x1, P5 ;  /* 0x0000001205057211 */ /* 0x000fc600028f0eff */
[----:B0-----:R-:W5:Y:S01]  /*c2f0*/  LDL.LU R7, [R1+0xc4] ;  /* 0x0000c40001077983 */ /* 0x001f620000300800 */
[----:B------:R-:W-:-:S05]  /*c300*/  LEA R6, P4, R15, R0, 0x1 ;  /* 0x000000000f067211 */ /* 0x000fca00078808ff */
[----:B------:R0:W-:Y:S04]  /*c310*/  STL [R1+0x1298], R6 ;  /* 0x0012980601007387 */ /* 0x0001e80000100800 */
[----:B------:R1:W-:Y:S01]  /*c320*/  STL [R1+0x1264], R5 ;  /* 0x0012640501007387 */ /* 0x0003e20000100800 */
[----:B0-----:R-:W-:Y:S02]  /*c330*/  LEA R6, P5, R14, R0, 0x1 ;  /* 0x000000000e067211 */ /* 0x001fe400078a08ff */
[-C--:B-1----:R-:W-:Y:S02]  /*c340*/  LEA.HI.X.SX32 R5, R9, R18.reuse, 0x1, P6 ;  /* 0x0000001209057211 */ /* 0x082fe400030f0eff */
[----:B------:R-:W5:Y:S04]  /*c350*/  LDL.LU R9, [R1+0xc0] ;  /* 0x0000c00001097983 */ /* 0x000f680000300800 */
[----:B------:R0:W-:Y:S04]  /*c360*/  STL [R1+0x12a0], R6 ;  /* 0x0012a00601007387 */ /* 0x0001e80000100800 */
[----:B------:R1:W-:Y:S04]  /*c370*/  STL [R1+0x126c], R5 ;  /* 0x00126c0501007387 */ /* 0x0003e80000100800 */
[----:B0-----:R-:W5:Y:S01]  /*c380*/  LDL.LU R6, [R1+0xbc] ;  /* 0x0000bc0001067983 */ /* 0x001f620000300800 */
[----:B-1----:R-:W-:-:S02]  /*c390*/  LEA.HI.X.SX32 R5, R19, R18, 0x1, P0 ;  /* 0x0000001213057211 */ /* 0x002fc400000f0eff */
[----:B--2---:R-:W-:-:S05]  /*c3a0*/  LEA R8, P6, R13, R0, 0x1 ;  /* 0x000000000d087211 */ /* 0x004fca00078c08ff */
[----:B------:R-:W-:Y:S04]  /*c3b0*/  STL [R1+0x12a8], R8 ;  /* 0x0012a80801007387 */ /* 0x000fe80000100800 */
[----:B------:R0:W-:Y:S04]  /*c3c0*/  STL [R1+0x1274], R5 ;  /* 0x0012740501007387 */ /* 0x0001e80000100800 */
[----:B0-----:R-:W2:Y:S01]  /*c3d0*/  LDL.LU R5, [R1+0xb8] ;  /* 0x0000b80001057983 */ /* 0x001ea20000300800 */
[----:B------:R-:W-:Y:S02]  /*c3e0*/  LEA.HI.X.SX32 R8, R22, R18, 0x1, P1 ;  /* 0x0000001216087211 */ /* 0x000fe400008f0eff */
[----:B------:R-:W-:-:S05]  /*c3f0*/  LEA R10, P0, R11, R0, 0x1 ;  /* 0x000000000b0a7211 */ /* 0x000fca00078008ff */
[----:B------:R0:W-:Y:S04]  /*c400*/  STL [R1+0x12b0], R10 ;  /* 0x0012b00a01007387 */ /* 0x0001e80000100800 */
[----:B------:R1:W-:Y:S01]  /*c410*/  STL [R1+0x127c], R8 ;  /* 0x00127c0801007387 */ /* 0x0003e20000100800 */
[----:B------:R-:W-:Y:S02]  /*c420*/  LEA R12, P1, R16, R0, 0x1 ;  /* 0x00000000100c7211 */ /* 0x000fe400078208ff */
[----:B0-----:R-:W-:-:S03]  /*c430*/  LEA.HI.X.SX32 R10, R21, R18, 0x1, P2 ;  /* 0x00000012150a7211 */ /* 0x001fc600010f0eff */
[----:B------:R-:W-:Y:S04]  /*c440*/  STL [R1+0x12b8], R12 ;  /* 0x0012b80c01007387 */ /* 0x000fe80000100800 */
[----:B------:R-:W2:Y:S04]  /*c450*/  LDL.LU R19, [R1+0xb4] ;  /* 0x0000b40001137983 */ /* 0x000ea80000300800 */
[----:B------:R0:W-:Y:S01]  /*c460*/  STL [R1+0x1284], R10 ;  /* 0x0012840a01007387 */ /* 0x0001e20000100800 */
[----:B-1----:R-:W-:-:S05]  /*c470*/  LEA R8, P2, R4, R0, 0x1 ;  /* 0x0000000004087211 */ /* 0x002fca00078408ff */
[----:B------:R3:W-:Y:S04]  /*c480*/  STL [R1+0x12c0], R8 ;  /* 0x0012c00801007387 */ /* 0x0007e80000100800 */
[----:B------:R-:W2:Y:S01]  /*c490*/  LDL.LU R22, [R1+0xb0] ;  /* 0x0000b00001167983 */ /* 0x000ea20000300800 */
[----:B0-----:R-:W-:Y:S02]  /*c4a0*/  LEA.HI.X.SX32 R10, R17, R18, 0x1, P3 ;  /* 0x00000012110a7211 */ /* 0x001fe400018f0eff */
[----:B---3--:R-:W-:-:S03]  /*c4b0*/  LEA R8, P3, R3, R0, 0x1 ;  /* 0x0000000003087211 */ /* 0x008fc600078608ff */
[----:B------:R0:W-:Y:S04]  /*c4c0*/  STL [R1+0x128c], R10 ;  /* 0x00128c0a01007387 */ /* 0x0001e80000100800 */
[----:B------:R1:W-:Y:S04]  /*c4d0*/  STL [R1+0x12c8], R8 ;  /* 0x0012c80801007387 */ /* 0x0003e80000100800 */
[----:B------:R-:W3:Y:S01]  /*c4e0*/  LDL.LU R21, [R1+0xac] ;  /* 0x0000ac0001157983 */ /* 0x000ee20000300800 */
[----:B0-----:R-:W-:Y:S02]  /*c4f0*/  LEA.HI.X.SX32 R10, R15, R18, 0x1, P4 ;  /* 0x000000120f0a7211 */ /* 0x001fe400020f0eff */
[----:B-1----:R-:W-:-:S03]  /*c500*/  LEA R8, P4, R23, R0, 0x1 ;  /* 0x0000000017087211 */ /* 0x002fc600078808ff */
        /* <DEDUP_REMOVED lines=9> */
[----:B----4-:R-:W-:-:S03]  /*c5a0*/  LEA R8, P6, R25, R0, 0x1 ;  /* 0x0000000019087211 */ /* 0x010fc600078c08ff */
[----:B------:R0:W-:Y:S04]  /*c5b0*/  STL [R1+0x12a4], R10 ;  /* 0x0012a40a01007387 */ /* 0x0001e80000100800 */
[----:B------:R-:W-:Y:S04]  /*c5c0*/  STL [R1+0x12e0], R8 ;  /* 0x0012e00801007387 */ /* 0x000fe80000100800 */
[----:B------:R-:W4:Y:S01]  /*c5d0*/  LDL.LU R14, [R1+0xa0] ;  /* 0x0000a000010e7983 */ /* 0x000f220000300800 */
[----:B0-----:R-:W-:-:S05]  /*c5e0*/  LEA.HI.X.SX32 R10, R11, R18, 0x1, P0 ;  /* 0x000000120b0a7211 */ /* 0x001fca00000f0eff */
[----:B------:R0:W-:Y:S04]  /*c5f0*/  STL [R1+0x12ac], R10 ;  /* 0x0012ac0a01007387 */ /* 0x0001e80000100800 */
[----:B------:R-:W4:Y:S01]  /*c600*/  LDL.LU R13, [R1+0x9c] ;  /* 0x00009c00010d7983 */ /* 0x000f220000300800 */
[----:B0-----:R-:W-:Y:S02]  /*c610*/  LEA.HI.X.SX32 R10, R16, R18, 0x1, P1 ;  /* 0x00000012100a7211 */ /* 0x001fe400008f0eff */
[----:B-----5:R-:W-:-:S05]  /*c620*/  LEA R8, P0, R20, R0, 0x1 ;  /* 0x0000000014087211 */ /* 0x020fca00078008ff */
[----:B------:R0:W-:Y:S04]  /*c630*/  STL [R1+0x12e8], R8 ;  /* 0x0012e80801007387 */ /* 0x0001e80000100800 */
[----:B------:R-:W-:Y:S04]  /*c640*/  STL [R1+0x12b4], R10 ;  /* 0x0012b40a01007387 */ /* 0x000fe80000100800 */
[----:B------:R-:W5:Y:S01]  /*c650*/  LDL.LU R11, [R1+0x98] ;  /* 0x00009800010b7983 */ /* 0x000f620000300800 */
[----:B------:R-:W-:Y:S02]  /*c660*/  LEA.HI.X.SX32 R4, R4, R18, 0x1, P2 ;  /* 0x0000001204047211 */ /* 0x000fe400010f0eff */
[----:B0-----:R-:W-:-:S05]  /*c670*/  LEA R8, P1, R7, R0, 0x1 ;  /* 0x0000000007087211 */ /* 0x001fca00078208ff */
[----:B------:R-:W-:Y:S04]  /*c680*/  STL [R1+0x12f0], R8 ;  /* 0x0012f00801007387 */ /* 0x000fe80000100800 */
[----:B------:R0:W-:Y:S04]  /*c690*/  STL [R1+0x12bc], R4 ;  /* 0x0012bc0401007387 */ /* 0x0001e80000100800 */
[----:B------:R-:W5:Y:S01]  /*c6a0*/  LDL.LU R16, [R1+0x94] ;  /* 0x0000940001107983 */ /* 0x000f620000300800 */
[----:B0-----:R-:W-:Y:S02]  /*c6b0*/  LEA.HI.X.SX32 R4, R3, R18, 0x1, P3 ;  /* 0x0000001203047211 */ /* 0x001fe400018f0eff */
[----:B------:R-:W-:-:S05]  /*c6c0*/  LEA R8, P2, R9, R0, 0x1 ;  /* 0x0000000009087211 */ /* 0x000fca00078408ff */
[----:B------:R0:W-:Y:S04]  /*c6d0*/  STL [R1+0x12f8], R8 ;  /* 0x0012f80801007387 */ /* 0x0001e80000100800 */
[----:B------:R-:W5:Y:S01]  /*c6e0*/  LDL.LU R3, [R1+0x90] ;  /* 0x0000900001037983 */ /* 0x000f620000300800 */
[----:B0-----:R-:W-:-:S03]  /*c6f0*/  LEA R8, P3, R6, R0, 0x1 ;  /* 0x0000000006087211 */ /* 0x001fc600078608ff */
[----:B------:R0:W-:Y:S04]  /*c700*/  STL [R1+0x12c4], R4 ;  /* 0x0012c40401007387 */ /* 0x0001e80000100800 */
[----:B------:R-:W-:Y:S01]  /*c710*/  STL [R1+0x1300], R8 ;  /* 0x0013000801007387 */ /* 0x000fe20000100800 */
[----:B0-----:R-:W-:-:S03]  /*c720*/  LEA.HI.X.SX32 R4, R23, R18, 0x1, P4 ;  /* 0x0000001217047211 */ /* 0x001fc600020f0eff */
[----:B------:R-:W5:Y:S04]  /*c730*/  LDL.LU R23, [R1+0x8c] ;  /* 0x00008c0001177983 */ /* 0x000f680000300800 */
[----:B------:R0:W-:Y:S02]  /*c740*/  STL [R1+0x12cc], R4 ;  /* 0x0012cc0401007387 */ /* 0x0001e40000100800 */
[----:B0-----:R-:W-:Y:S02]  /*c750*/  LEA.HI.X.SX32 R4, R2, R18, 0x1, P5 ;  /* 0x0000001202047211 */ /* 0x001fe400028f0eff */
[----:B--2---:R-:W-:-:S05]  /*c760*/  LEA R8, P4, R5, R0, 0x1 ;  /* 0x0000000005087211 */ /* 0x004fca00078808ff */
[----:B------:R-:W-:Y:S04]  /*c770*/  STL [R1+0x1308], R8 ;  /* 0x0013080801007387 */ /* 0x000fe80000100800 */
[----:B------:R-:W2:Y:S04]  /*c780*/  LDL.LU R2, [R1+0x88] ;  /* 0x0000880001027983 */ /* 0x000ea80000300800 */
[----:B------:R0:W-:Y:S02]  /*c790*/  STL [R1+0x12d4], R4 ;  /* 0x0012d40401007387 */ /* 0x0001e40000100800 */
[----:B0-----:R-:W-:-:S02]  /*c7a0*/  LEA.HI.X.SX32 R4, R25, R18, 0x1, P6 ;  /* 0x0000001219047211 */ /* 0x001fc400030f0eff */
[----:B------:R-:W2:Y:S01]  /*c7b0*/  LDL.LU R25, [R1+0x84] ;  /* 0x0000840001197983 */ /* 0x000ea20000300800 */
[----:B------:R-:W-:-:S05]  /*c7c0*/  LEA R8, P5, R19, R0, 0x1 ;  /* 0x0000000013087211 */ /* 0x000fca00078a08ff */
[----:B------:R-:W-:Y:S04]  /*c7d0*/  STL [R1+0x1310], R8 ;  /* 0x0013100801007387 */ /* 0x000fe80000100800 */
[----:B------:R0:W-:Y:S02]  /*c7e0*/  STL [R1+0x12dc], R4 ;  /* 0x0012dc0401007387 */ /* 0x0001e40000100800 */
[----:B0-----:R-:W-:Y:S02]  /*c7f0*/  LEA.HI.X.SX32 R4, R20, R18, 0x1, P0 ;  /* 0x0000001214047211 */ /* 0x001fe400000f0eff */
[----:B------:R-:W2:Y:S01]  /*c800*/  LDL.LU R20, [R1+0x80] ;  /* 0x0000800001147983 */ /* 0x000ea20000300800 */
[----:B------:R-:W-:-:S05]  /*c810*/  LEA R8, P6, R22, R0, 0x1 ;  /* 0x0000000016087211 */ /* 0x000fca00078c08ff */
[----:B------:R-:W-:Y:S04]  /*c820*/  STL [R1+0x1318], R8 ;  /* 0x0013180801007387 */ /* 0x000fe80000100800 */
[----:B------:R0:W-:Y:S04]  /*c830*/  STL [R1+0x12e4], R4 ;  /* 0x0012e40401007387 */ /* 0x0001e80000100800 */
[----:B0-----:R-:W2:Y:S01]  /*c840*/  LDL.LU R4, [R1+0x7c] ;  /* 0x00007c0001047983 */ /* 0x001ea20000300800 */
[----:B---3--:R-:W-:Y:S02]  /*c850*/  LEA R8, P0, R21, R0, 0x1 ;  /* 0x0000000015087211 */ /* 0x008fe400078008ff */
[----:B------:R-:W-:-:S02]  /*c860*/  LEA.HI.X.SX32 R10, R7, R18, 0x1, P1 ;  /* 0x00000012070a7211 */ /* 0x000fc400008f0eff */
[----:B------:R-:W-:Y:S01]  /*c870*/  LEA.HI.X.SX32 R7, R9, R18, 0x1, P2 ;  /* 0x0000001209077211 */ /* 0x000fe200010f0eff */
[----:B------:R0:W-:Y:S04]  /*c880*/  STL [R1+0x1320], R8 ;  /* 0x0013200801007387 */ /* 0x0001e80000100800 */
[----:B------:R-:W-:Y:S04]  /*c890*/  STL [R1+0x12ec], R10 ;  /* 0x0012ec0a01007387 */ /* 0x000fe80000100800 */
[----:B------:R-:W3:Y:S01]  /*c8a0*/  LDL.LU R9, [R1+0x78] ;  /* 0x0000780001097983 */ /* 0x000ee20000300800 */
[----:B0-----:R-:W-:-:S05]  /*c8b0*/  LEA R8, P1, R17, R0, 0x1 ;  /* 0x0000000011087211 */ /* 0x001fca00078208ff */
[----:B------:R0:W-:Y:S04]  /*c8c0*/  STL [R1+0x1328], R8 ;  /* 0x0013280801007387 */ /* 0x0001e80000100800 */
[----:B------:R1:W-:Y:S01]  /*c8d0*/  STL [R1+0x12f4], R7 ;  /* 0x0012f40701007387 */ /* 0x0003e20000100800 */
[----:B0-----:R-:W-:-:S05]  /*c8e0*/  LEA R8, P2, R15, R0, 0x1 ;  /* 0x000000000f087211 */ /* 0x001fca00078408ff */
[----:B------:R-:W-:Y:S04]  /*c8f0*/  STL [R1+0x1330], R8 ;  /* 0x0013300801007387 */ /* 0x000fe80000100800 */
[----:B------:R-:W3:Y:S01]  /*c900*/  LDL.LU R12, [R1+0x74] ;  /* 0x00007400010c7983 */ /* 0x000ee20000300800 */
[----:B-1----:R-:W-:-:S05]  /*c910*/  LEA.HI.X.SX32 R7, R6, R18, 0x1, P3 ;  /* 0x0000001206077211 */ /* 0x002fca00018f0eff */
[----:B------:R0:W-:Y:S01]  /*c920*/  STL [R1+0x12fc], R7 ;  /* 0x0012fc0701007387 */ /* 0x0001e20000100800 */
[----:B----4-:R-:W-:-:S05]  /*c930*/  LEA R6, P3, R14, R0, 0x1 ;  /* 0x000000000e067211 */ /* 0x010fca00078608ff */
[----:B------:R1:W-:Y:S01]  /*c940*/  STL [R1+0x1338], R6 ;  /* 0x0013380601007387 */ /* 0x0003e20000100800 */
[----:B0-----:R-:W-:-:S05]  /*c950*/  LEA.HI.X.SX32 R7, R5, R18, 0x1, P4 ;  /* 0x0000001205077211 */ /* 0x001fca00020f0eff */
[----:B------:R5:W-:Y:S04]  /*c960*/  STL [R1+0x1304], R7 ;  /* 0x0013040701007387 */ /* 0x000be80000100800 */
[----:B------:R-:W4:Y:S01]  /*c970*/  LDL.LU R10, [R1+0x6c] ;  /* 0x00006c00010a7983 */ /* 0x000f220000300800 */
[----:B-1----:R-:W-:Y:S02]  /*c980*/  LEA R6, P4, R13, R0, 0x1 ;  /* 0x000000000d067211 */ /* 0x002fe400078808ff */
[----:B------:R-:W-:-:S03]  /*c990*/  LEA.HI.X.SX32 R5, R19, R18, 0x1, P5 ;  /* 0x0000001213057211 */ /* 0x000fc600028f0eff */
[----:B------:R0:W-:Y:S04]  /*c9a0*/  STL [R1+0x1340], R6 ;  /* 0x0013400601007387 */ /* 0x0001e80000100800 */
[----:B------:R-:W-:Y:S01]  /*c9b0*/  STL [R1+0x130c], R5 ;  /* 0x00130c0501007387 */ /* 0x000fe20000100800 */
[----:B-----5:R-:W-:-:S05]  /*c9c0*/  LEA R7, P5, R11, R0, 0x1 ;  /* 0x000000000b077211 */ /* 0x020fca00078a08ff */
[----:B------:R1:W-:Y:S04]  /*c9d0*/  STL [R1+0x1348], R7 ;  /* 0x0013480701007387 */ /* 0x0003e80000100800 */
[----:B------:R-:W5:Y:S01]  /*c9e0*/  LDL.LU R8, [R1+0x68] ;  /* 0x0000680001087983 */ /* 0x000f620000300800 */
[-C--:B0-----:R-:W-:Y:S02]  /*c9f0*/  LEA.HI.X.SX32 R6, R22, R18.reuse, 0x1, P6 ;  /* 0x0000001216067211 */ /* 0x081fe400030f0eff */
[----:B-1----:R-:W-:-:S03]  /*ca00*/  LEA.HI.X.SX32 R7, R21, R18, 0x1, P0 ;  /* 0x0000001215077211 */ /* 0x002fc600000f0eff */
[----:B------:R-:W-:Y:S01]  /*ca10*/  STL [R1+0x1314], R6 ;  /* 0x0013140601007387 */ /* 0x000fe20000100800 */
[----:B------:R-:W-:-:S05]  /*ca20*/  LEA R5, P6, R16, R0, 0x1 ;  /* 0x0000000010057211 */ /* 0x000fca00078c08ff */
[----:B------:R-:W-:Y:S04]  /*ca30*/  STL [R1+0x1350], R5 ;  /* 0x0013500501007387 */ /* 0x000fe80000100800 */
[----:B------:R0:W-:Y:S04]  /*ca40*/  STL [R1+0x131c], R7 ;  /* 0x00131c0701007387 */ /* 0x0001e80000100800 */
[----:B0-----:R-:W5:Y:S01]  /*ca50*/  LDL.LU R7, [R1+0x64] ;  /* 0x0000640001077983 */ /* 0x001f620000300800 */
[----:B------:R-:W-:Y:S02]  /*ca60*/  LEA R6, P0, R3, R0, 0x1 ;  /* 0x0000000003067211 */ /* 0x000fe400078008ff */
[----:B------:R-:W-:-:S03]  /*ca70*/  LEA.HI.X.SX32 R5, R17, R18, 0x1, P1 ;  /* 0x0000001211057211 */ /* 0x000fc600008f0eff */
[----:B------:R0:W-:Y:S04]  /*ca80*/  STL [R1+0x1358], R6 ;  /* 0x0013580601007387 */ /* 0x0001e80000100800 */
[----:B------:R1:W-:Y:S01]  /*ca90*/  STL [R1+0x1324], R5 ;  /* 0x0013240501007387 */ /* 0x0003e20000100800 */
[----:B0-----:R-:W-:-:S05]  /*caa0*/  LEA R6, P1, R23, R0, 0x1 ;  /* 0x0000000017067211 */ /* 0x001fca00078208ff */
[----:B------:R0:W-:Y:S01]  /*cab0*/  STL [R1+0x1360], R6 ;  /* 0x0013600601007387 */ /* 0x0001e20000100800 */
[----:B-1----:R-:W-:-:S03]  /*cac0*/  LEA.HI.X.SX32 R5, R15, R18, 0x1, P2 ;  /* 0x000000120f057211 */ /* 0x002fc600010f0eff */
[----:B0-----:R-:W5:Y:S04]  /*cad0*/  LDL.LU R6, [R1+0x60] ;  /* 0x0000600001067983 */ /* 0x001f680000300800 */
[----:B------:R0:W-:Y:S02]  /*cae0*/  STL [R1+0x132c], R5 ;  /* 0x00132c0501007387 */ /* 0x0001e40000100800 */
[----:B0-----:R-:W-:Y:S02]  /*caf0*/  LEA.HI.X.SX32 R5, R14, R18, 0x1, P3 ;  /* 0x000000120e057211 */ /* 0x001fe400018f0eff */
[----:B--2---:R-:W-:-:S05]  /*cb00*/  LEA R15, P2, R2, R0, 0x1 ;  /* 0x00000000020f7211 */ /* 0x004fca00078408ff */
[----:B------:R-:W-:Y:S04]  /*cb10*/  STL [R1+0x1368], R15 ;  /* 0x0013680f01007387 */ /* 0x000fe80000100800 */
[----:B------:R0:W-:Y:S04]  /*cb20*/  STL [R1+0x1334], R5 ;  /* 0x0013340501007387 */ /* 0x0001e80000100800 */
[----:B0-----:R-:W2:Y:S01]  /*cb30*/  LDL.LU R5, [R1+0x5c] ;  /* 0x00005c0001057983 */ /* 0x001ea20000300800 */
[----:B------:R-:W-:Y:S02]  /*cb40*/  LEA R14, P3, R25, R0, 0x1 ;  /* 0x00000000190e7211 */ /* 0x000fe400078608ff */
[----:B------:R-:W-:-:S03]  /*cb50*/  LEA.HI.X.SX32 R13, R13, R18, 0x1, P4 ;  /* 0x000000120d0d7211 */ /* 0x000fc600020f0eff */
[----:B------:R0:W-:Y:S01]  /*cb60*/  STL [R1+0x1370], R14 ;  /* 0x0013700e01007387 */ /* 0x0001e20000100800 */
[----:B------:R-:W-:-:S03]  /*cb70*/  LEA.HI.X.SX32 R11, R11, R18, 0x1, P5 ;  /* 0x000000120b0b7211 */ /* 0x000fc600028f0eff */
[----:B------:R1:W-:Y:S01]  /*cb80*/  STL [R1+0x133c], R13 ;  /* 0x00133c0d01007387 */ /* 0x0003e20000100800 */
[----:B0-----:R-:W-:-:S05]  /*cb90*/  LEA R14, P4, R20, R0, 0x1 ;  /* 0x00000000140e7211 */ /* 0x001fca00078808ff */
[----:B------:R-:W-:Y:S04]  /*cba0*/  STL [R1+0x1378], R14 ;  /* 0x0013780e01007387 */ /* 0x000fe80000100800 */
[----:B------:R-:W2:Y:S04]  /*cbb0*/  LDL.LU R19, [R1+0x58] ;  /* 0x0000580001137983 */ /* 0x000ea80000300800 */
[----:B------:R0:W-:Y:S01]  /*cbc0*/  STL [R1+0x1344], R11 ;  /* 0x0013440b01007387 */ /* 0x0001e20000100800 */
[----:B-1----:R-:W-:Y:S02]  /*cbd0*/  LEA R13, P5, R4, R0, 0x1 ;  /* 0x00000000040d7211 */ /* 0x002fe400078a08ff */
[----:B0-----:R-:W-:-:S03]  /*cbe0*/  LEA.HI.X.SX32 R11, R16, R18, 0x1, P6 ;  /* 0x00000012100b7211 */ /* 0x001fc600030f0eff */
[----:B------:R3:W-:Y:S04]  /*cbf0*/  STL [R1+0x1380], R13 ;  /* 0x0013800d01007387 */ /* 0x0007e80000100800 */
[----:B------:R-:W2:Y:S04]  /*cc00*/  LDL.LU R22, [R1+0x54] ;  /* 0x0000540001167983 */ /* 0x000ea80000300800 */
[----:B------:R0:W-:Y:S01]  /*cc10*/  STL [R1+0x134c], R11 ;  /* 0x00134c0b01007387 */ /* 0x0001e20000100800 */
[----:B---3--:R-:W-:-:S03]  /*cc20*/  LEA R13, P6, R9, R0, 0x1 ;  /* 0x00000000090d7211 */ /* 0x008fc600078c08ff */
[----:B------:R-:W3:Y:S04]  /*cc30*/  LDL.LU R21, [R1+0x50] ;  /* 0x0000500001157983 */ /* 0x000ee80000300800 */
[----:B------:R-:W-:Y:S01]  /*cc40*/  STL [R1+0x1388], R13 ;  /* 0x0013880d01007387 */ /* 0x000fe20000100800 */
[----:B0-----:R-:W-:-:S03]  /*cc50*/  LEA.HI.X.SX32 R11, R3, R18, 0x1, P0 ;  /* 0x00000012030b7211 */ /* 0x001fc600000f0eff */
[----:B------:R-:W3:Y:S04]  /*cc60*/  LDL.LU R17, [R1+0x4c] ;  /* 0x00004c0001117983 */ /* 0x000ee80000300800 */
[----:B------:R0:W-:Y:S04]  /*cc70*/  STL [R1+0x1354], R11 ;  /* 0x0013540b01007387 */ /* 0x0001e80000100800 */
[----:B------:R-:W3:Y:S01]  /*cc80*/  LDL.LU R15, [R1+0x48] ;  /* 0x00004800010f7983 */ /* 0x000ee20000300800 */
[----:B------:R-:W-:Y:S02]  /*cc90*/  LEA R3, P0, R12, R0, 0x1 ;  /* 0x000000000c037211 */ /* 0x000fe400078008ff */
[----:B0-----:R-:W-:-:S03]  /*cca0*/  LEA.HI.X.SX32 R11, R23, R18, 0x1, P1 ;  /* 0x00000012170b7211 */ /* 0x001fc600008f0eff */
[----:B------:R4:W-:Y:S04]  /*ccb0*/  STL [R1+0x1390], R3 ;  /* 0x0013900301007387 */ /* 0x0009e80000100800 */
[----:B------:R-:W3:Y:S04]  /*ccc0*/  LDL.LU R14, [R1+0x44] ;  /* 0x00004400010e7983 */ /* 0x000ee80000300800 */
[----:B------:R0:W-:Y:S04]  /*ccd0*/  STL [R1+0x135c], R11 ;  /* 0x00135c0b01007387 */ /* 0x0001e80000100800 */
[----:B------:R-:W3:Y:S01]  /*cce0*/  LDL.LU R13, [R1+0x40] ;  /* 0x00004000010d7983 */ /* 0x000ee20000300800 */
[----:B----4-:R-:W-:-:S02]  /*ccf0*/  LEA R3, P1, R10, R0, 0x1 ;  /* 0x000000000a037211 */ /* 0x010fc400078208ff */
[----:B------:R-:W-:-:S03]  /*cd00*/  LEA.HI.X.SX32 R2, R2, R18, 0x1, P2 ;  /* 0x0000001202027211 */ /* 0x000fc600010f0eff */
[----:B------:R1:W-:Y:S04]  /*cd10*/  STL [R1+0x1398], R3 ;  /* 0x0013980301007387 */ /* 0x0003e80000100800 */
[----:B0-----:R-:W4:Y:S04]  /*cd20*/  LDL.LU R11, [R1+0x30] ;  /* 0x00003000010b7983 */ /* 0x001f280000300800 */
[----:B------:R0:W-:Y:S01]  /*cd30*/  STL [R1+0x1364], R2 ;  /* 0x0013640201007387 */ /* 0x0001e20000100800 */
[----:B-1----:R-:W-:-:S03]  /*cd40*/  LEA.HI.X.SX32 R3, R25, R18, 0x1, P3 ;  /* 0x0000001219037211 */ /* 0x002fc600018f0eff */
[----:B0-----:R-:W4:Y:S01]  /*cd50*/  LDL.LU R2, [R1+0x2c] ;  /* 0x00002c0001027983 */ /* 0x001f220000300800 */
[----:B-----5:R-:W-:-:S05]  /*cd60*/  LEA R16, P2, R8, R0, 0x1 ;  /* 0x0000000008107211 */ /* 0x020fca00078408ff */
[----:B------:R-:W-:Y:S04]  /*cd70*/  STL [R1+0x13a0], R16 ;  /* 0x0013a01001007387 */ /* 0x000fe80000100800 */
[----:B------:R-:W5:Y:S04]  /*cd80*/  LDL.LU R25, [R1+0x28] ;  /* 0x0000280001197983 */ /* 0x000f680000300800 */
[----:B------:R0:W-:Y:S04]  /*cd90*/  STL [R1+0x136c], R3 ;  /* 0x00136c0301007387 */ /* 0x0001e80000100800 */
[----:B------:R-:W4:Y:S01]  /*cda0*/  LDL.LU R23, [R1+0x20] ;  /* 0x0000200001177983 */ /* 0x000f220000300800 */
[----:B0-----:R-:W-:-:S02]  /*cdb0*/  LEA.HI.X.SX32 R3, R20, R18, 0x1, P4 ;  /* 0x0000001214037211 */ /* 0x001fc400020f0eff */
[----:B------:R-:W-:-:S05]  /*cdc0*/  LEA R16, P3, R7, R0, 0x1 ;  /* 0x0000000007107211 */ /* 0x000fca00078608ff */
[----:B------:R0:W-:Y:S04]  /*cdd0*/  STL [R1+0x13a8], R16 ;  /* 0x0013a81001007387 */ /* 0x0001e80000100800 */
[----:B------:R-:W4:Y:S04]  /*cde0*/  LDL.LU R20, [R1+0x18] ;  /* 0x0000180001147983 */ /* 0x000f280000300800 */
[----:B------:R1:W-:Y:S01]  /*cdf0*/  STL [R1+0x1374], R3 ;  /* 0x0013740301007387 */ /* 0x0003e20000100800 */
[----:B0-----:R-:W-:-:S03]  /*ce00*/  LEA.HI.X.SX32 R16, R4, R18, 0x1, P5 ;  /* 0x0000001204107211 */ /* 0x001fc600028f0eff */
[----:B-1----:R-:W4:Y:S01]  /*ce10*/  LDL.LU R3, [R1+0x10] ;  /* 0x0000100001037983 */ /* 0x002f220000300800 */
[----:B------:R-:W-:-:S05]  /*ce20*/  LEA R24, P4, R6, R0, 0x1 ;  /* 0x0000000006187211 */ /* 0x000fca00078808ff */
[----:B------:R-:W-:Y:S04]  /*ce30*/  STL [R1+0x13b0], R24 ;  /* 0x0013b01801007387 */ /* 0x000fe80000100800 */
[----:B------:R-:W4:Y:S04]  /*ce40*/  LDL.LU R4, [R1+0xc] ;  /* 0x00000c0001047983 */ /* 0x000f280000300800 */
[----:B------:R0:W-:Y:S04]  /*ce50*/  STL [R1+0x137c], R16 ;  /* 0x00137c1001007387 */ /* 0x0001e80000100800 */
[----:B0-----:R-:W4:Y:S01]  /*ce60*/  LDL.LU R16, [R1+0x8] ;  /* 0x0000080001107983 */ /* 0x001f220000300800 */
[----:B--2---:R-:W-:-:S05]  /*ce70*/  LEA R24, P5, R5, R0, 0x1 ;  /* 0x0000000005187211 */ /* 0x004fca00078a08ff */
[----:B------:R0:W-:Y:S02]  /*ce80*/  STL [R1+0x13b8], R24 ;  /* 0x0013b81801007387 */ /* 0x0001e40000100800 */
[-C--:B0-----:R-:W-:Y:S02]  /*ce90*/  LEA.HI.X.SX32 R24, R9, R18.reuse, 0x1, P6 ;  /* 0x0000001209187211 */ /* 0x081fe400030f0eff */
[----:B------:R-:W2:Y:S01]  /*cea0*/  LDL.LU R9, [R1+0x4] ;  /* 0x0000040001097983 */ /* 0x000ea20000300800 */
[----:B------:R-:W-:-:S03]  /*ceb0*/  LEA.HI.X.SX32 R12, R12, R18, 0x1, P0 ;  /* 0x000000120c0c7211 */ /* 0x000fc600000f0eff */
[----:B------:R0:W-:Y:S01]  /*cec0*/  STL [R1+0x1384], R24 ;  /* 0x0013841801007387 */ /* 0x0001e20000100800 */
[----:B------:R-:W-:Y:S02]  /*ced0*/  LEA.HI.X.SX32 R10, R10, R18, 0x1, P1 ;  /* 0x000000120a0a7211 */ /* 0x000fe400008f0eff */
[----:B0-----:R-:W-:-:S05]  /*cee0*/  LEA R24, P6, R19, R0, 0x1 ;  /* 0x0000000013187211 */ /* 0x001fca00078c08ff */
[----:B------:R0:W-:Y:S04]  /*cef0*/  STL [R1+0x13c0], R24 ;  /* 0x0013c01801007387 */ /* 0x0001e80000100800 */
[----:B0-----:R-:W2:Y:S04]  /*cf00*/  LDL.LU R24, [R1+0x1588] ;  /* 0x0015880001187983 */ /* 0x001ea80000300800 */
[----:B------:R0:W-:Y:S02]  /*cf10*/  STL [R1+0x138c], R12 ;  /* 0x00138c0c01007387 */ /* 0x0001e40000100800 */
[----:B0-----:R-:W-:-:S05]  /*cf20*/  LEA R12, P0, R22, R0, 0x1 ;  /* 0x00000000160c7211 */ /* 0x001fca00078008ff */
[----:B------:R0:W-:Y:S01]  /*cf30*/  STL [R1+0x13c8], R12 ;  /* 0x0013c80c01007387 */ /* 0x0001e20000100800 */
[----:B------:R-:W-:-:S03]  /*cf40*/  LEA.HI.X.SX32 R8, R8, R18, 0x1, P2 ;  /* 0x0000001208087211 */ /* 0x000fc600010f0eff */
[----:B0-----:R-:W2:Y:S04]  /*cf50*/  LDL.LU R12, [R1+0x1584] ;  /* 0x00158400010c7983 */ /* 0x001ea80000300800 */
[----:B------:R3:W-:Y:S02]  /*cf60*/  STL [R1+0x1394], R10 ;  /* 0x0013940a01007387 */ /* 0x0007e40000100800 */
[----:B---3--:R-:W-:-:S05]  /*cf70*/  LEA R10, P1, R21, R0, 0x1 ;  /* 0x00000000150a7211 */ /* 0x008fca00078208ff */
[----:B------:R0:W-:Y:S01]  /*cf80*/  STL [R1+0x13d0], R10 ;  /* 0x0013d00a01007387 */ /* 0x0001e20000100800 */
[----:B------:R-:W-:-:S03]  /*cf90*/  LEA.HI.X.SX32 R7, R7, R18, 0x1, P3 ;  /* 0x0000001207077211 */ /* 0x000fc600018f0eff */
[----:B0-----:R-:W3:Y:S04]  /*cfa0*/  LDL.LU R10, [R1+0x1580] ;  /* 0x00158000010a7983 */ /* 0x001ee80000300800 */
[----:B------:R0:W-:Y:S02]  /*cfb0*/  STL [R1+0x139c], R8 ;  /* 0x00139c0801007387 */ /* 0x0001e40000100800 */
[----:B0-----:R-:W-:-:S05]  /*cfc0*/  LEA R8, P2, R17, R0, 0x1 ;  /* 0x0000000011087211 */ /* 0x001fca00078408ff */
[----:B------:R0:W-:Y:S01]  /*cfd0*/  STL [R1+0x13d8], R8 ;  /* 0x0013d80801007387 */ /* 0x0001e20000100800 */
[----:B------:R-:W-:-:S03]  /*cfe0*/  LEA.HI.X.SX32 R6, R6, R18, 0x1, P4 ;  /* 0x0000001206067211 */ /* 0x000fc600020f0eff */
[----:B0-----:R-:W2:Y:S04]  /*cff0*/  LDL.LU R8, [R1+0x157c] ;  /* 0x00157c0001087983 */ /* 0x001ea80000300800 */
        /* <DEDUP_REMOVED lines=9> */
[----:B0-----:R-:W3:Y:S04]  /*d090*/  LDL.LU R6, [R1+0x1574] ;  /* 0x0015740001067983 */ /* 0x001ee80000300800 */
[----:B------:R0:W-:Y:S02]  /*d0a0*/  STL [R1+0x13b4], R5 ;  /* 0x0013b40501007387 */ /* 0x0001e40000100800 */
[----:B0-----:R-:W-:-:S05]  /*d0b0*/  LEA R5, P5, R13, R0, 0x1 ;  /* 0x000000000d057211 */ /* 0x001fca00078a08ff */
[----:B------:R0:W-:Y:S01]  /*d0c0*/  STL [R1+0x13f0], R5 ;  /* 0x0013f00501007387 */ /* 0x0001e20000100800 */
[----:B------:R-:W-:-:S03]  /*d0d0*/  LEA.HI.X.SX32 R22, R22, R18, 0x1, P0 ;  /* 0x0000001216167211 */ /* 0x000fc600000f0eff */
[----:B0-----:R-:W3:Y:S04]  /*d0e0*/  LDL.LU R5, [R1+0x1570] ;  /* 0x0015700001057983 */ /* 0x001ee80000300800 */
[----:B------:R4:W-:Y:S02]  /*d0f0*/  STL [R1+0x13bc], R19 ;  /* 0x0013bc1301007387 */ /* 0x0009e40000100800 */
[----:B----4-:R-:W-:-:S05]  /*d100*/  LEA R19, P6, R11, R0, 0x1 ;  /* 0x000000000b137211 */ /* 0x010fca00078c08ff */
[----:B------:R0:W-:Y:S01]  /*d110*/  STL [R1+0x13f8], R19 ;  /* 0x0013f81301007387 */ /* 0x0001e20000100800 */
[----:B------:R-:W-:-:S03]  /*d120*/  LEA.HI.X.SX32 R21, R21, R18, 0x1, P1 ;  /* 0x0000001215157211 */ /* 0x000fc600008f0eff */
[----:B0-----:R-:W4:Y:S04]  /*d130*/  LDL.LU R19, [R1+0x156c] ;  /* 0x00156c0001137983 */ /* 0x001f280000300800 */
[----:B------:R0:W-:Y:S02]  /*d140*/  STL [R1+0x13c4], R22 ;  /* 0x0013c41601007387 */ /* 0x0001e40000100800 */
[----:B0-----:R-:W-:-:S05]  /*d150*/  LEA R22, P0, R2, R0, 0x1 ;  /* 0x0000000002167211 */ /* 0x001fca00078008ff */
[----:B------:R0:W-:Y:S01]  /*d160*/  STL [R1+0x1400], R22 ;  /* 0x0014001601007387 */ /* 0x0001e20000100800 */
[----:B------:R-:W-:-:S03]  /*d170*/  LEA.HI.X.SX32 R17, R17, R18, 0x1, P2 ;  /* 0x0000001211117211 */ /* 0x000fc600010f0eff */
[----:B0-----:R-:W3:Y:S04]  /*d180*/  LDL.LU R22, [R1+0x1568] ;  /* 0x0015680001167983 */ /* 0x001ee80000300800 */
[----:B------:R5:W-:Y:S02]  /*d190*/  STL [R1+0x13cc], R21 ;  /* 0x0013cc1501007387 */ /* 0x000be40000100800 */
[----:B-----5:R-:W-:-:S05]  /*d1a0*/  LEA R21, P1, R25, R0, 0x1 ;  /* 0x0000000019157211 */ /* 0x020fca00078208ff */
[----:B------:R0:W-:Y:S01]  /*d1b0*/  STL [R1+0x1408], R21 ;  /* 0x0014081501007387 */ /* 0x0001e20000100800 */
[----:B------:R-:W-:-:S03]  /*d1c0*/  LEA.HI.X.SX32 R15, R15, R18, 0x1, P3 ;  /* 0x000000120f0f7211 */ /* 0x000fc600018f0eff */
[----:B0-----:R-:W5:Y:S04]  /*d1d0*/  LDL.LU R21, [R1+0x1564] ;  /* 0x0015640001157983 */ /* 0x001f680000300800 */
        /* <DEDUP_REMOVED lines=22> */
[----:B------:R0:W-:Y:S04]  /*d340*/  STL [R1+0x1430], R11 ;  /* 0x0014300b01007387 */ /* 0x0001e80000100800 */
[----:B0-----:R-:W3:Y:S04]  /*d350*/  LDL.LU R11, [R1+0x1550] ;  /* 0x00155000010b7983 */ /* 0x001ee80000300800 */
[----:B------:R2:W-:Y:S02]  /*d360*/  STL [R1+0x13fc], R2 ;  /* 0x0013fc0201007387 */ /* 0x0005e40000100800 */
[----:B--2---:R-:W-:-:S05]  /*d370*/  LEA R2, P0, R9, R0, 0x1 ;  /* 0x0000000009027211 */ /* 0x004fca00078008ff */
[----:B------:R0:W-:Y:S04]  /*d380*/  STL [R1+0x1438], R2 ;  /* 0x0014380201007387 */ /* 0x0001e80000100800 */
[----:B0-----:R-:W2:Y:S01]  /*d390*/  LDL.LU R2, [R1+0x154c] ;  /* 0x00154c0001027983 */ /* 0x001ea20000300800 */
[----:B------:R-:W-:-:S05]  /*d3a0*/  LEA.HI.X.SX32 R25, R25, R18, 0x1, P1 ;  /* 0x0000001219197211 */ /* 0x000fca00008f0eff */
        /* <DEDUP_REMOVED lines=34> */
[-C--:B------:R-:W-:Y:S02]  /*d5d0*/  LEA.HI.X.SX32 R2, R2, R18.reuse, 0x1, P1 ;  /* 0x0000001202027211 */ /* 0x080fe400008f0eff */
[----:B------:R-:W-:-:S03]  /*d5e0*/  LEA.HI.X.SX32 R25, R25, R18, 0x1, P2 ;  /* 0x0000001219197211 */ /* 0x000fc600010f0eff */
[----:B------:R2:W-:Y:S01]  /*d5f0*/  STL [R1+0x143c], R2 ;  /* 0x00143c0201007387 */ /* 0x0005e20000100800 */
[----:B------:R-:W-:Y:S02]  /*d600*/  LEA.HI.X.SX32 R23, R23, R18, 0x1, P3 ;  /* 0x0000001217177211 */ /* 0x000fe400018f0eff */
[----:B--2---:R-:W-:-:S05]  /*d610*/  LEA R2, P1, R9, R0, 0x1 ;  /* 0x0000000009027211 */ /* 0x004fca00078208ff */
[----:B------:R0:W-:Y:S04]  /*d620*/  STL [R1+0x1478], R2 ;  /* 0x0014780201007387 */ /* 0x0001e80000100800 */
[----:B0-----:R-:W2:Y:S04]  /*d630*/  LDL.LU R2, [R1+0x152c] ;  /* 0x00152c0001027983 */ /* 0x001ea80000300800 */
[----:B------:R3:W-:Y:S02]  /*d640*/  STL [R1+0x1444], R25 ;  /* 0x0014441901007387 */ /* 0x0007e40000100800 */
[----:B---3--:R-:W-:-:S05]  /*d650*/  LEA R25, P2, R11, R0, 0x1 ;  /* 0x000000000b197211 */ /* 0x008fca00078408ff */
[----:B------:R0:W-:Y:S04]  /*d660*/  STL [R1+0x1480], R25 ;  /* 0x0014801901007387 */ /* 0x0001e80000100800 */
[----:B------:R1:W-:Y:S01]  /*d670*/  STL [R1+0x144c], R23 ;  /* 0x00144c1701007387 */ /* 0x0003e20000100800 */
[----:B0-----:R-:W-:Y:S02]  /*d680*/  LEA R25, P3, R13, R0, 0x1 ;  /* 0x000000000d197211 */ /* 0x001fe400078608ff */
[----:B-1----:R-:W-:-:S03]  /*d690*/  LEA.HI.X.SX32 R23, R20, R18, 0x1, P4 ;  /* 0x0000001214177211 */ /* 0x002fc600020f0eff */
[----:B------:R0:W-:Y:S01]  /*d6a0*/  STL [R1+0x1488], R25 ;  /* 0x0014881901007387 */ /* 0x0001e20000100800 */
[----:B------:R-:W-:-:S03]  /*d6b0*/  LEA.HI.X.SX32 R20, R3, R18, 0x1, P5 ;  /* 0x0000001203147211 */ /* 0x000fc600028f0eff */
[----:B------:R1:W-:Y:S01]  /*d6c0*/  STL [R1+0x1454], R23 ;  /* 0x0014541701007387 */ /* 0x0003e20000100800 */
[----:B0-----:R-:W-:Y:S02]  /*d6d0*/  LEA R25, P4, R14, R0, 0x1 ;  /* 0x000000000e197211 */ /* 0x001fe400078808ff */
[----:B------:R-:W-:Y:S02]  /*d6e0*/  LEA.HI.X.SX32 R3, R4, R18, 0x1, P6 ;  /* 0x0000001204037211 */ /* 0x000fe400030f0eff */
[----:B-1----:R-:W-:Y:S01]  /*d6f0*/  LEA R23, P5, R15, R0, 0x1 ;  /* 0x000000000f177211 */ /* 0x002fe200078a08ff */
[----:B------:R-:W-:Y:S01]  /*d700*/  STL [R1+0x1490], R25 ;  /* 0x0014901901007387 */ /* 0x000fe20000100800 */
[----:B------:R-:W-:-:S03]  /*d710*/  LEA.HI.X.SX32 R4, R16, R18, 0x1, P0 ;  /* 0x0000001210047211 */ /* 0x000fc600000f0eff */
[----:B------:R0:W-:Y:S01]  /*d720*/  STL [R1+0x145c], R20 ;  /* 0x00145c1401007387 */ /* 0x0001e20000100800 */
[----:B------:R-:W-:-:S03]  /*d730*/  LEA.HI.X.SX32 R9, R9, R18, 0x1, P1 ;  /* 0x0000001209097211 */ /* 0x000fc600008f0eff */
[----:B------:R-:W-:Y:S01]  /*d740*/  STL [R1+0x1498], R23 ;  /* 0x0014981701007387 */ /* 0x000fe20000100800 */
[----:B0-----:R-:W-:-:S03]  /*d750*/  LEA R20, P6, R17, R0, 0x1 ;  /* 0x0000000011147211 */ /* 0x001fc600078c08ff */
[----:B------:R5:W-:Y:S04]  /*d760*/  STL [R1+0x1464], R3 ;  /* 0x0014640301007387 */ /* 0x000be80000100800 */
[----:B------:R-:W-:Y:S04]  /*d770*/  STL [R1+0x14a0], R20 ;  /* 0x0014a01401007387 */ /* 0x000fe80000100800 */
[----:B------:R0:W-:Y:S01]  /*d780*/  STL [R1+0x146c], R4 ;  /* 0x00146c0401007387 */ /* 0x0001e20000100800 */
[----:B-----5:R-:W-:-:S05]  /*d790*/  LEA R3, P0, R21, R0, 0x1 ;  /* 0x0000000015037211 */ /* 0x020fca00078008ff */
[----:B------:R1:W-:Y:S01]  /*d7a0*/  STL [R1+0x14a8], R3 ;  /* 0x0014a80301007387 */ /* 0x0003e20000100800 */
[----:B0-----:R-:W-:-:S03]  /*d7b0*/  LEA R4, P1, R22, R0, 0x1 ;  /* 0x0000000016047211 */ /* 0x001fc600078208ff */
[----:B------:R4:W-:Y:S04]  /*d7c0*/  STL [R1+0x1474], R9 ;  /* 0x0014740901007387 */ /* 0x0009e80000100800 */
[----:B------:R0:W-:Y:S01]  /*d7d0*/  STL [R1+0x14b0], R4 ;  /* 0x0014b00401007387 */ /* 0x0001e20000100800 */
[----:B-1----:R-:W-:Y:S02]  /*d7e0*/  LEA.HI.X.SX32 R3, R11, R18, 0x1, P2 ;  /* 0x000000120b037211 */ /* 0x002fe400010f0eff */
[----:B----4-:R-:W-:-:S03]  /*d7f0*/  LEA R9, P2, R19, R0, 0x1 ;  /* 0x0000000013097211 */ /* 0x010fc600078408ff */
[----:B------:R1:W-:Y:S01]  /*d800*/  STL [R1+0x147c], R3 ;  /* 0x00147c0301007387 */ /* 0x0003e20000100800 */
[----:B0-----:R-:W-:-:S03]  /*d810*/  LEA.HI.X.SX32 R4, R13, R18, 0x1, P3 ;  /* 0x000000120d047211 */ /* 0x001fc600018f0eff */
[----:B------:R0:W-:Y:S04]  /*d820*/  STL [R1+0x14b8], R9 ;  /* 0x0014b80901007387 */ /* 0x0001e80000100800 */
[----:B------:R3:W-:Y:S01]  /*d830*/  STL [R1+0x1484], R4 ;  /* 0x0014840401007387 */ /* 0x0007e20000100800 */
[----:B-1----:R-:W-:Y:S02]  /*d840*/  LEA R3, P3, R5, R0, 0x1 ;  /* 0x0000000005037211 */ /* 0x002fe400078608ff */
[----:B0-----:R-:W-:-:S03]  /*d850*/  LEA.HI.X.SX32 R9, R14, R18, 0x1, P4 ;  /* 0x000000120e097211 */ /* 0x001fc600020f0eff */
[----:B------:R0:W-:Y:S01]  /*d860*/  STL [R1+0x14c0], R3 ;  /* 0x0014c00301007387 */ /* 0x0001e20000100800 */
[----:B---3--:R-:W-:-:S03]  /*d870*/  LEA R4, P4, R6, R0, 0x1 ;  /* 0x0000000006047211 */ /* 0x008fc600078808ff */
[----:B------:R-:W-:Y:S04]  /*d880*/  STL [R1+0x148c], R9 ;  /* 0x00148c0901007387 */ /* 0x000fe80000100800 */
[----:B------:R1:W-:Y:S01]  /*d890*/  STL [R1+0x14c8], R4 ;  /* 0x0014c80401007387 */ /* 0x0003e20000100800 */
[----:B0-----:R-:W-:Y:S01]  /*d8a0*/  LEA.HI.X.SX32 R3, R15, R18, 0x1, P5 ;  /* 0x000000120f037211 */ /* 0x001fe200028f0eff */
[----:B------:R-:W-:Y:S02]  /*d8b0*/  IMAD.MOV.U32 R15, RZ, RZ, R27 ;  /* 0x000000ffff0f7224 */ /* 0x000fe400078e001b */
[----:B------:R-:W3:Y:S01]  /*d8c0*/  LDL.LU R27, [R1+0x1528] ;  /* 0x00152800011b7983 */ /* 0x000ee20000300800 */
[----:B-1----:R-:W-:-:S03]  /*d8d0*/  LEA R4, P5, R7, R0, 0x1 ;  /* 0x0000000007047211 */ /* 0x002fc600078a08ff */
[----:B------:R0:W-:Y:S01]  /*d8e0*/  STL [R1+0x1494], R3 ;  /* 0x0014940301007387 */ /* 0x0001e20000100800 */
[----:B------:R-:W-:-:S03]  /*d8f0*/  IMAD.MOV.U32 R16, RZ, RZ, R28 ;  /* 0x000000ffff107224 */ /* 0x000fc600078e001c */
[----:B------:R1:W-:Y:S01]  /*d900*/  STL [R1+0x14cc], R4 ;  /* 0x0014cc0401007387 */ /* 0x0003e20000100800 */
[-C--:B0-----:R-:W-:Y:S01]  /*d910*/  LEA.HI.X.SX32 R3, R17, R18.reuse, 0x1, P6 ;  /* 0x0000001211037211 */ /* 0x081fe200030f0eff */
[----:B------:R-:W-:Y:S02]  /*d920*/  IMAD.MOV.U32 R17, RZ, RZ, R29 ;  /* 0x000000ffff117224 */ /* 0x000fe400078e001d */
[----:B------:R-:W4:Y:S04]  /*d930*/  LDL.LU.64 R28, [R1+0x1520] ;  /* 0x00152000011c7983 */ /* 0x000f280000300a00 */
[----:B------:R0:W-:Y:S01]  /*d940*/  STL [R1+0x149c], R3 ;  /* 0x00149c0301007387 */ /* 0x0001e20000100800 */
[----:B------:R-:W-:Y:S02]  /*d950*/  LEA.HI.X.SX32 R9, R21, R18, 0x1, P0 ;  /* 0x0000001215097211 */ /* 0x000fe400000f0eff */
[----:B-1----:R-:W-:-:S02]  /*d960*/  LEA R4, P0, R10, R0, 0x1 ;  /* 0x000000000a047211 */ /* 0x002fc400078008ff */
[----:B0-----:R-:W-:-:S05]  /*d970*/  LEA R3, P6, R8, R0, 0x1 ;  /* 0x0000000008037211 */ /* 0x001fca00078c08ff */
[----:B------:R0:W-:Y:S04]  /*d980*/  STL [R1+0x14d0], R3 ;  /* 0x0014d00301007387 */ /* 0x0001e80000100800 */
[----:B------:R1:W-:Y:S01]  /*d990*/  STL [R1+0x14a4], R9 ;  /* 0x0014a40901007387 */ /* 0x0003e20000100800 */
[----:B0-----:R-:W-:-:S03]  /*d9a0*/  LEA.HI.X.SX32 R3, R22, R18, 0x1, P1 ;  /* 0x0000001216037211 */ /* 0x001fc600008f0eff */
[----:B------:R0:W-:Y:S01]  /*d9b0*/  STL [R1+0x14d4], R4 ;  /* 0x0014d40401007387 */ /* 0x0001e20000100800 */
[----:B-1----:R-:W-:-:S03]  /*d9c0*/  LEA R9, P1, R12, R0, 0x1 ;  /* 0x000000000c097211 */ /* 0x002fc600078208ff */
[----:B------:R-:W-:Y:S01]  /*d9d0*/  STL [R1+0x14ac], R3 ;  /* 0x0014ac0301007387 */ /* 0x000fe20000100800 */
[-C--:B------:R-:W-:Y:S02]  /*d9e0*/  LEA.HI.X.SX32 R5, R5, R18.reuse, 0x1, P3 ;  /* 0x0000001205057211 */ /* 0x080fe400018f0eff */
[----:B0-----:R-:W-:Y:S01]  /*d9f0*/  LEA.HI.X.SX32 R4, R19, R18, 0x1, P2 ;  /* 0x0000001213047211 */ /* 0x001fe200010f0eff */
[----:B------:R-:W-:Y:S04]  /*da00*/  STL [R1+0x14d8], R9 ;  /* 0x0014d80901007387 */ /* 0x000fe80000100800 */
[----:B------:R3:W-:Y:S01]  /*da10*/  STL [R1+0x14b4], R4 ;  /* 0x0014b40401007387 */ /* 0x0007e20000100800 */
[----:B------:R-:W-:Y:S02]  /*da20*/  IMAD.MOV.U32 R14, RZ, RZ, R26 ;  /* 0x000000ffff0e7224 */ /* 0x000fe400078e001a */
[----:B------:R-:W-:-:S04]  /*da30*/  IMAD.MOV.U32 R26, RZ, RZ, c[0x0][0x188] ;  /* 0x00006200ff1a7624 */ /* 0x000fc800078e00ff */
[C---:B------:R-:W-:Y:S02]  /*da40*/  IMAD R25, R26.reuse, 0x3f, RZ ;  /* 0x0000003f1a197824 */ /* 0x040fe400078e02ff */
[----:B------:R-:W-:Y:S01]  /*da50*/  IMAD R26, R26, 0x3e, RZ ;  /* 0x0000003e1a1a7824 */ /* 0x000fe200078e02ff */
[-C--:B---3--:R-:W-:Y:S02]  /*da60*/  LEA R4, P3, R27, R0.reuse, 0x1 ;  /* 0x000000001b047211 */ /* 0x088fe400078608ff */
[----:B----4-:R-:W-:-:S05]  /*da70*/  LEA R3, P2, R29, R0, 0x1 ;  /* 0x000000001d037211 */ /* 0x010fca00078408ff */
[----:B------:R0:W-:Y:S04]  /*da80*/  STL [R1+0x14dc], R3 ;  /* 0x0014dc0301007387 */ /* 0x0001e80000100800 */
[----:B------:R-:W-:Y:S01]  /*da90*/  STL [R1+0x14bc], R5 ;  /* 0x0014bc0501007387 */ /* 0x000fe20000100800 */
[----:B0-----:R-:W-:-:S03]  /*daa0*/  LEA.HI.X.SX32 R3, R6, R18, 0x1, P4 ;  /* 0x0000001206037211 */ /* 0x001fc600020f0eff */
[----:B------:R0:W-:Y:S04]  /*dab0*/  STL [R1+0x14e0], R4 ;  /* 0x0014e00401007387 */ /* 0x0001e80000100800 */
[----:B------:R1:W-:Y:S01]  /*dac0*/  STL [R1+0x14c4], R3 ;  /* 0x0014c40301007387 */ /* 0x0003e20000100800 */
[----:B0-----:R-:W-:Y:S02]  /*dad0*/  LEA R4, P4, R24, R0, 0x1 ;  /* 0x0000000018047211 */ /* 0x001fe400078808ff */
[-C--:B------:R-:W-:Y:S02]  /*dae0*/  LEA.HI.X.SX32 R0, R8, R18.reuse, 0x1, P6 ;  /* 0x0000001208007211 */ /* 0x080fe400030f0eff */
[-C--:B-1----:R-:W-:Y:S01]  /*daf0*/  LEA.HI.X.SX32 R3, R7, R18.reuse, 0x1, P5 ;  /* 0x0000001207037211 */ /* 0x082fe200028f0eff */
[----:B------:R0:W-:Y:S04]  /*db00*/  STL [R1+0x1108], R4 ;  /* 0x0011080401007387 */ /* 0x0001e80000100800 */
[----:B------:R1:W-:Y:S04]  /*db10*/  STL [R1+0x10f0], R3 ;  /* 0x0010f00301007387 */ /* 0x0003e80000100800 */
[----:B------:R3:W-:Y:S01]  /*db20*/  STL [R1+0x10f4], R0 ;  /* 0x0010f40001007387 */ /* 0x0007e20000100800 */
[----:B0-----:R-:W-:-:S02]  /*db30*/  LEA.HI.X.SX32 R4, R10, R18, 0x1, P0 ;  /* 0x000000120a047211 */ /* 0x001fc400000f0eff */
[----:B-1----:R-:W-:-:S03]  /*db40*/  LEA.HI.X.SX32 R3, R12, R18, 0x1, P1 ;  /* 0x000000120c037211 */ /* 0x002fc600008f0eff */
[----:B------:R0:W-:Y:S01]  /*db50*/  STL [R1+0x10f8], R4 ;  /* 0x0010f80401007387 */ /* 0x0001e20000100800 */
[----:B---3--:R-:W-:-:S03]  /*db60*/  LEA.HI.X.SX32 R0, R29, R18, 0x1, P2 ;  /* 0x000000121d007211 */ /* 0x008fc600010f0eff */
[----:B------:R1:W-:Y:S04]  /*db70*/  STL [R1+0x10fc], R3 ;  /* 0x0010fc0301007387 */ /* 0x0003e80000100800 */
[----:B------:R3:W-:Y:S01]  /*db80*/  STL [R1+0x1100], R0 ;  /* 0x0011000001007387 */ /* 0x0007e20000100800 */
[----:B0-----:R-:W-:Y:S01]  /*db90*/  IMAD.WIDE R4, R25, 0x2, R16 ;  /* 0x0000000219047825 */ /* 0x001fe200078e0210 */
[-C--:B-1----:R-:W-:Y:S02]  /*dba0*/  LEA.HI.X.SX32 R3, R27, R18.reuse, 0x1, P3 ;  /* 0x000000121b037211 */ /* 0x082fe400018f0eff */
[----:B---3--:R-:W-:-:S03]  /*dbb0*/  LEA.HI.X.SX32 R0, R24, R18, 0x1, P4 ;  /* 0x0000001218007211 */ /* 0x008fc600020f0eff */
[----:B------:R0:W-:Y:S01]  /*dbc0*/  STL [R1+0x1104], R3 ;  /* 0x0011040301007387 */ /* 0x0001e20000100800 */
[----:B------:R-:W-:-:S03]  /*dbd0*/  IMAD.WIDE R6, R25, 0x2, R14 ;  /* 0x0000000219067825 */ /* 0x000fc600078e020e */
[----:B------:R-:W-:Y:S04]  /*dbe0*/  STL [R1+0xcfc], R0 ;  /* 0x000cfc0001007387 */ /* 0x000fe80000100800 */
[----:B------:R-:W-:Y:S01]  /*dbf0*/  STL [R1+0xd04], R4 ;  /* 0x000d040401007387 */ /* 0x000fe20000100800 */
[----:B0-----:R-:W-:-:S03]  /*dc00*/  IMAD.MOV.U32 R3, RZ, RZ, c[0x0][0x188] ;  /* 0x00006200ff037624 */ /* 0x001fc600078e00ff */
[----:B------:R0:W-:Y:S01]  /*dc10*/  STL [R1+0xd00], R5 ;  /* 0x000d000501007387 */ /* 0x0001e20000100800 */
[----:B------:R-:W-:-:S03]  /*dc20*/  IMAD R8, R3, 0x3d, RZ ;  /* 0x0000003d03087824 */ /* 0x000fc600078e02ff */
[----:B------:R-:W-:Y:S01]  /*dc30*/  STL [R1+0xd0c], R6 ;  /* 0x000d0c0601007387 */ /* 0x000fe20000100800 */
[----:B0-----:R-:W-:-:S03]  /*dc40*/  IMAD.WIDE R4, R26, 0x2, R16 ;  /* 0x000000021a047825 */ /* 0x001fc600078e0210 */
[----:B------:R0:W-:Y:S04]  /*dc50*/  STL [R1+0xd08], R7 ;  /* 0x000d080701007387 */ /* 0x0001e80000100800 */
[----:B------:R-:W-:Y:S04]  /*dc60*/  STL [R1+0xd14], R4 ;  /* 0x000d140401007387 */ /* 0x000fe80000100800 */
[----:B------:R1:W-:Y:S01]  /*dc70*/  STL [R1+0xd10], R5 ;  /* 0x000d100501007387 */ /* 0x0003e20000100800 */
[----:B0-----:R-:W-:-:S04]  /*dc80*/  IMAD.WIDE R6, R26, 0x2, R14 ;  /* 0x000000021a067825 */ /* 0x001fc800078e020e */
[----:B------:R-:W-:Y:S01]  /*dc90*/  IMAD R0, R3, 0x3c, RZ ;  /* 0x0000003c03007824 */ /* 0x000fe200078e02ff */
[----:B------:R-:W-:Y:S01]  /*dca0*/  STL [R1+0xd1c], R6 ;  /* 0x000d1c0601007387 */ /* 0x000fe20000100800 */
[----:B-1----:R-:W-:-:S03]  /*dcb0*/  IMAD.WIDE R4, R8, 0x2, R16 ;  /* 0x0000000208047825 */ /* 0x002fc600078e0210 */
[----:B------:R0:W-:Y:S01]  /*dcc0*/  STL [R1+0xd18], R7 ;  /* 0x000d180701007387 */ /* 0x0001e20000100800 */
[----:B------:R-:W-:-:S03]  /*dcd0*/  IMAD.WIDE R8, R8, 0x2, R14 ;  /* 0x0000000208087825 */ /* 0x000fc600078e020e */
[----:B------:R-:W-:Y:S04]  /*dce0*/  STL [R1+0xd24], R4 ;  /* 0x000d240401007387 */ /* 0x000fe80000100800 */
[----:B------:R1:W-:Y:S04]  /*dcf0*/  STL [R1+0xd20], R5 ;  /* 0x000d200501007387 */ /* 0x0003e80000100800 */
[----:B------:R3:W-:Y:S01]  /*dd00*/  STL [R1+0xd2c], R8 ;  /* 0x000d2c0801007387 */ /* 0x0007e20000100800 */
[----:B0-----:R-:W-:-:S04]  /*dd10*/  IMAD.WIDE R6, R0, 0x2, R14 ;  /* 0x0000000200067825 */ /* 0x001fc800078e020e */
[----:B-1----:R-:W-:Y:S01]  /*dd20*/  IMAD.WIDE R4, R0, 0x2, R16 ;  /* 0x0000000200047825 */ /* 0x002fe200078e0210 */
[----:B------:R-:W-:Y:S03]  /*dd30*/  STL [R1+0xd28], R9 ;  /* 0x000d280901007387 */ /* 0x000fe60000100800 */
[C---:B---3--:R-:W-:Y:S01]  /*dd40*/  IMAD R8, R3.reuse, 0x3b, RZ ;  /* 0x0000003b03087824 */ /* 0x048fe200078e02ff */
[----:B------:R-:W-:Y:S04]  /*dd50*/  STL [R1+0xd34], R4 ;  /* 0x000d340401007387 */ /* 0x000fe80000100800 */
[----:B------:R0:W-:Y:S01]  /*dd60*/  STL [R1+0xd30], R5 ;  /* 0x000d300501007387 */ /* 0x0001e20000100800 */
[----:B------:R-:W-:-:S03]  /*dd70*/  IMAD R0, R3, 0x3a, RZ ;  /* 0x0000003a03007824 */ /* 0x000fc600078e02ff */
[----:B------:R-:W-:Y:S01]  /*dd80*/  STL [R1+0xd3c], R6 ;  /* 0x000d3c0601007387 */ /* 0x000fe20000100800 */
[----:B0-----:R-:W-:-:S03]  /*dd90*/  IMAD.WIDE R4, R8, 0x2, R16 ;  /* 0x0000000208047825 */ /* 0x001fc600078e0210 */
        /* <DEDUP_REMOVED lines=179> */
[----:B------:R-:W-:-:S03]  /*e8d0*/  IMAD.SHL.U32 R0, R3, 0x20, RZ ;  /* 0x0000002003007824 */ /* 0x000fc600078e00ff */
        /* <DEDUP_REMOVED lines=202> */
[----:B------:R-:W3:Y:S01]  /*f580*/  S2R R25, SR_TID.X ;  /* 0x0000000000197919 */ /* 0x000ee20000002100 */
[----:B0-----:R-:W-:-:S03]  /*f590*/  IMAD.WIDE R6, R0, 0x2, R14 ;  /* 0x0000000200067825 */ /* 0x001fc600078e020e */
[----:B------:R0:W-:Y:S01]  /*f5a0*/  STL [R1+0x10ac], R8 ;  /* 0x0010ac0801007387 */ /* 0x0001e20000100800 */
[----:B-1----:R-:W-:-:S03]  /*f5b0*/  IMAD.WIDE R4, R0, 0x2, R16 ;  /* 0x0000000200047825 */ /* 0x002fc600078e0210 */
[----:B------:R-:W-:Y:S04]  /*f5c0*/  STL [R1+0x10a8], R9 ;  /* 0x0010a80901007387 */ /* 0x000fe80000100800 */
[----:B------:R-:W-:Y:S01]  /*f5d0*/  STL [R1+0x10b4], R4 ;  /* 0x0010b40401007387 */ /* 0x000fe20000100800 */
[----:B0-----:R-:W-:-:S03]  /*f5e0*/  IMAD R8, R3, 0x3, RZ ;  /* 0x0000000303087824 */ /* 0x001fc600078e02ff */
[----:B------:R0:W-:Y:S01]  /*f5f0*/  STL [R1+0x10b0], R5 ;  /* 0x0010b00501007387 */ /* 0x0001e20000100800 */
[----:B------:R-:W-:-:S03]  /*f600*/  IMAD.SHL.U32 R0, R3, 0x2, RZ ;  /* 0x0000000203007824 */ /* 0x000fc600078e00ff */
[----:B------:R-:W-:Y:S01]  /*f610*/  STL [R1+0x10bc], R6 ;  /* 0x0010bc0601007387 */ /* 0x000fe20000100800 */
[----:B0-----:R-:W-:-:S03]  /*f620*/  IMAD.WIDE R4, R8, 0x2, R16 ;  /* 0x0000000208047825 */ /* 0x001fc600078e0210 */
[----:B------:R0:W-:Y:S01]  /*f630*/  STL [R1+0x10b8], R7 ;  /* 0x0010b80701007387 */ /* 0x0001e20000100800 */
[----:B------:R-:W-:-:S03]  /*f640*/  IMAD.WIDE R8, R8, 0x2, R14 ;  /* 0x0000000208087825 */ /* 0x000fc600078e020e */
[----:B------:R-:W-:Y:S04]  /*f650*/  STL [R1+0x10c4], R4 ;  /* 0x0010c40401007387 */ /* 0x000fe80000100800 */
[----:B------:R1:W-:Y:S01]  /*f660*/  STL [R1+0x10c0], R5 ;  /* 0x0010c00501007387 */ /* 0x0003e20000100800 */
[----:B0-----:R-:W-:-:S03]  /*f670*/  IMAD.WIDE R6, R0, 0x2, R14 ;  /* 0x0000000200067825 */ /* 0x001fc600078e020e */
[----:B------:R-:W-:Y:S01]  /*f680*/  STL [R1+0x10cc], R8 ;  /* 0x0010cc0801007387 */ /* 0x000fe20000100800 */
[----:B-1----:R-:W-:-:S03]  /*f690*/  IMAD.WIDE R4, R0, 0x2, R16 ;  /* 0x0000000200047825 */ /* 0x002fc600078e0210 */
[----:B------:R0:W-:Y:S04]  /*f6a0*/  STL [R1+0x10c8], R9 ;  /* 0x0010c80901007387 */ /* 0x0001e80000100800 */
[----:B------:R-:W-:Y:S04]  /*f6b0*/  STL [R1+0x10d4], R4 ;  /* 0x0010d40401007387 */ /* 0x000fe80000100800 */
[----:B------:R1:W-:Y:S01]  /*f6c0*/  STL [R1+0x10d0], R5 ;  /* 0x0010d00501007387 */ /* 0x0003e20000100800 */
[----:B0-----:R-:W-:-:S03]  /*f6d0*/  IMAD.WIDE R8, R3, 0x2, R16 ;  /* 0x0000000203087825 */ /* 0x001fc600078e0210 */
[----:B------:R3:W-:Y:S04]  /*f6e0*/  STL [R1+0x10dc], R6 ;  /* 0x0010dc0601007387 */ /* 0x0007e80000100800 */
[----:B------:R-:W-:Y:S01]  /*f6f0*/  STL [R1+0x10d8], R7 ;  /* 0x0010d80701007387 */ /* 0x000fe20000100800 */
[----:B-1----:R-:W-:-:S03]  /*f700*/  IMAD.WIDE R4, R3, 0x2, R14 ;  /* 0x0000000203047825 */ /* 0x002fc600078e020e */
[----:B------:R-:W-:Y:S04]  /*f710*/  STL [R1+0x10e4], R8 ;  /* 0x0010e40801007387 */ /* 0x000fe80000100800 */
[----:B------:R-:W-:Y:S01]  /*f720*/  STL [R1+0x10e0], R9 ;  /* 0x0010e00901007387 */ /* 0x000fe20000100800 */
[----:B---3--:R-:W-:-:S03]  /*f730*/  IMAD.SHL.U32 R6, R25, 0x20, RZ ;  /* 0x0000002019067824 */ /* 0x008fc600078e00ff */
[----:B------:R-:W-:Y:S04]  /*f740*/  STL [R1+0x10ec], R4 ;  /* 0x0010ec0401007387 */ /* 0x000fe80000100800 */
[----:B------:R0:W-:Y:S04]  /*f750*/  STL [R1+0x10e8], R5 ;  /* 0x0010e80501007387 */ /* 0x0001e80000100800 */
[----:B------:R-:W-:Y:S04]  /*f760*/  STL [R1+0xcf8], RZ ;  /* 0x000cf8ff01007387 */ /* 0x000fe80000100800 */
[----:B------:R-:W-:Y:S04]  /*f770*/  STL [R1+0xa80], RZ ;  /* 0x000a80ff01007387 */ /* 0x000fe80000100800 */
[----:B------:R-:W-:Y:S04]  /*f780*/  STL [R1+0x151c], R6 ;  /* 0x00151c0601007387 */ /* 0x000fe80000100800 */
[----:B------:R-:W-:Y:S04]  /*f790*/  STL [R1+0xa84], RZ ;  /* 0x000a84ff01007387 */ /* 0x000fe80000100800 */
        /* <DEDUP_REMOVED lines=434> */
[----:B------:R-:W3:Y:S04]  /*112c0*/  LDL.LU R20, [R1+0x384] ;  /* 0x0003840001147983 */ /* 0x000ee80000300800 */
[----:B------:R-:W4:Y:S04]  /*112d0*/  LDL.LU R23, [R1+0x388] ;  /* 0x0003880001177983 */ /* 0x000f280000300800 */
        /* <DEDUP_REMOVED lines=23> */
[----:B------:R-:W-:Y:S01]  /*11450*/  STL [R1+0x99c], RZ ;  /* 0x00099cff01007387 */ /* 0x000fe20000100800 */
[----:B------:R-:W-:Y:S01]  /*11460*/  LOP3.LUT R26, R25, 0x7f, RZ, 0xc0, !PT ;  /* 0x0000007f191a7812 */ /* 0x000fe200078ec0ff */
[----:B------:R-:W-:-:S04]  /*11470*/  IMAD.SHL.U32 R3, R3, 0x40, RZ ;  /* 0x0000004003037824 */ /* 0x000fc800078e00ff */
[----:B------:R-:W-:Y:S01]  /*11480*/  IMAD.SHL.U32 R29, R26, 0x2, RZ ;  /* 0x000000021a1d7824 */ /* 0x000fe200078e00ff */
[----:B------:R-:W-:-:S04]  /*11490*/  SHF.R.S32.HI R0, RZ, 0x1f, R3 ;  /* 0x0000001fff007819 */ /* 0x000fc80000011403 */
[----:B------:R-:W-:Y:S02]  /*114a0*/  SHF.L.U64.HI R0, R3, 0x1, R0 ;  /* 0x0000000103007819 */ /* 0x000fe40000010200 */
[C---:B------:R-:W-:Y:S02]  /*114b0*/  LOP3.LUT R3, R29.reuse, 0x30, RZ, 0x3c, !PT ;  /* 0x000000301d037812 */ /* 0x040fe400078e3cff */
[C---:B------:R-:W-:Y:S02]  /*114c0*/  LOP3.LUT R3, R29.reuse, 0x60, RZ, 0x3c, !PT ;  /* 0x000000601d037812 */ /* 0x040fe400078e3cff */
[----:B--2---:R-:W-:Y:S01]  /*114d0*/  LOP3.LUT R3, R2, 0x40, RZ, 0x3c, !PT ;  /* 0x0000004002037812 */ /* 0x004fe200078e3cff */
[----:B------:R-:W-:Y:S02]  /*114e0*/  ULDC UR4, c[0x0][0x18c] ;  /* 0x0000630000047ab9 */ /* 0x000fe40000000800 */
[----:B------:R-:W-:Y:S01]  /*114f0*/  USHF.L.U32 UR4, UR4, 0x6, URZ ;  /* 0x0000000604047899 */ /* 0x000fe2000800063f */
[----:B0-----:R-:W-:-:S02]  /*11500*/  LOP3.LUT R5, R29, 0x10, RZ, 0x3c, !PT ;  /* 0x000000101d057812 */ /* 0x001fc400078e3cff */
[C---:B------:R-:W-:Y:S01]  /*11510*/  LOP3.LUT R5, R29.reuse, 0x40, RZ, 0x3c, !PT ;  /* 0x000000401d057812 */ /* 0x040fe200078e3cff */
[----:B------:R-:W-:Y:S01]  /*11520*/  USHF.R.S32.HI UR5, URZ, 0x1f, UR4 ;  /* 0x0000001f3f057899 */ /* 0x000fe20008011404 */
[----:B------:R-:W-:Y:S01]  /*11530*/  LOP3.LUT R5, R29, 0x70, RZ, 0x3c, !PT ;  /* 0x000000701d057812 */ /* 0x000fe200078e3cff */
[----:B------:R-:W-:Y:S01]  /*11540*/  CS2R R24, SRZ ;  /* 0x0000000000187805 */ /* 0x000fe2000001ff00 */
[----:B------:R-:W-:Y:S01]  /*11550*/  CS2R R26, SRZ ;  /* 0x00000000001a7805 */ /* 0x000fe2000001ff00 */
[----:B------:R-:W-:Y:S01]  /*11560*/  LOP3.LUT R5, R2, 0x60, RZ, 0x3c, !PT ;  /* 0x0000006002057812 */ /* 0x000fe200078e3cff */
[----:B------:R-:W-:Y:S02]  /*11570*/  USHF.L.U32 UR8, UR4, 0x1, URZ ;  /* 0x0000000104087899 */ /* 0x000fe4000800063f */
[----:B------:R-:W-:Y:S01]  /*11580*/  USHF.L.U64.HI UR5, UR4, 0x1, UR5 ;  /* 0x0000000104057899 */ /* 0x000fe20008010205 */
[----:B---3--:R-:W-:-:S05]  /*11590*/  SHF.R.S32.HI R4, RZ, 0x6, R20 ;  /* 0x00000006ff047819 */ /* 0x008fca0000011414 */
[----:B------:R4:W-:Y:S04]  /*115a0*/  STL [R1+0x14f8], R4 ;  /* 0x0014f80401007387 */ /* 0x0009e80000100800 */
[----:B------:R-:W-:Y:S01]  /*115b0*/  STL [R1+0x980], RZ ;  /* 0x000980ff01007387 */ /* 0x000fe20000100800 */
[----:B----4-:R-:W-:-:S03]  /*115c0*/  LOP3.LUT R4, R23, 0x400, R6, 0xf8, !PT ;  /* 0x0000040017047812 */ /* 0x010fc600078ef806 */
[----:B------:R-:W-:Y:S04]  /*115d0*/  STL [R1+0x984], RZ ;  /* 0x000984ff01007387 */ /* 0x000fe80000100800 */
[----:B------:R-:W-:Y:S04]  /*115e0*/  STL [R1+0x988], RZ ;  /* 0x000988ff01007387 */ /* 0x000fe80000100800 */
[----:B------:R0:W-:Y:S04]  /*115f0*/  STL [R1+0xce0], R4 ;  /* 0x000ce00401007387 */ /* 0x0001e80000100800 */
        /* <DEDUP_REMOVED lines=44> */
[----:B0-----:R-:W-:-:S03]  /*118c0*/  LOP3.LUT R4, R4, 0x40, RZ, 0x3c, !PT ;  /* 0x0000004004047812 */ /* 0x001fc600078e3cff */
[----:B------:R-:W-:Y:S04]  /*118d0*/  STL [R1+0x8dc], RZ ;  /* 0x0008dcff01007387 */ /* 0x000fe80000100800 */
[----:B------:R0:W-:Y:S02]  /*118e0*/  STL [R1+0x14f0], R3 ;  /* 0x0014f00301007387 */ /* 0x0001e40000100800 */
[----:B0-----:R-:W-:-:S05]  /*118f0*/  LOP3.LUT R3, R28, 0x40, RZ, 0x3c, !PT ;  /* 0x000000401c037812 */ /* 0x001fca00078e3cff */
[----:B------:R0:W-:Y:S04]  /*11900*/  STL [R1+0x14fc], R3 ;  /* 0x0014fc0301007387 */ /* 0x0001e80000100800 */
[----:B------:R0:W-:Y:S01]  /*11910*/  STL [R1+0xce4], R4 ;  /* 0x000ce40401007387 */ /* 0x0001e20000100800 */
[C---:B------:R-:W-:Y:S02]  /*11920*/  LOP3.LUT R6, R29.reuse, 0x20, RZ, 0x3c, !PT ;  /* 0x000000201d067812 */ /* 0x040fe400078e3cff */
[----:B------:R-:W-:Y:S02]  /*11930*/  LOP3.LUT R6, R29, 0x50, RZ, 0x3c, !PT ;  /* 0x000000501d067812 */ /* 0x000fe400078e3cff */
[----:B------:R-:W-:Y:S02]  /*11940*/  LOP3.LUT R6, R2, 0x20, RZ, 0x3c, !PT ;  /* 0x0000002002067812 */ /* 0x000fe400078e3cff */
.L_x_3:
[----:B0-----:R-:W2:Y:S01]  /*11950*/  LDL.64 R4, [R1+0xcd8] ;  /* 0x000cd80001047983 */ /* 0x001ea20000100a00 */
[----:B------:R-:W-:-:S03]  /*11960*/  IMAD.MOV.U32 R3, RZ, RZ, -0x40 ;  /* 0xffffffc0ff037424 */ /* 0x000fc600078e00ff */
[----:B--2---:R0:W-:Y:S04]  /*11970*/  STL [R1+0x3d0c], R5 ;  /* 0x003d0c0501007387 */ /* 0x0041e80000100800 */
[----:B0-----:R-:W2:Y:S04]  /*11980*/  LDL R5, [R1+0xcf8] ;  /* 0x000cf80001057983 */ /* 0x001ea80000100800 */
[----:B------:R-:W-:Y:S04]  /*11990*/  STL [R1+0x3c50], R22 ;  /* 0x003c501601007387 */ /* 0x000fe80000100800 */
        /* <DEDUP_REMOVED lines=22> */
[----:B------:R0:W-:Y:S04]  /*11b00*/  STL [R1+0x3d08], R22 ;  /* 0x003d081601007387 */ /* 0x0001e80000100800 */
        /* <DEDUP_REMOVED lines=36> */
[----:B-----5:R-:W-:Y:S04]  /*11d50*/  STL [R1+0x3c04], R13 ;  /* 0x003c040d01007387 */ /* 0x020fe80000100800 */
        /* <DEDUP_REMOVED lines=13> */
[----:B------:R-:W-:Y:S01]  /*11e30*/  STL [R1+0x3be8], R9 ;  /* 0x003be80901007387 */ /* 0x000fe20000100800 */
[----:B--2---:R-:W-:-:S03]  /*11e40*/  IMAD R3, R5, R3, c[0x0][0x180] ;  /* 0x0000600005037624 */ /* 0x004fc600078e0203 */
        /* <DEDUP_REMOVED lines=43> */
[----:B------:R-:W-:Y:S04]  /*12100*/  STL.64 [R1+0x3600], R26 ;  /* 0x0036001a01007387 */ /* 0x000fe80000100a00 */
        /* <DEDUP_REMOVED lines=25> */
[----:B------:R-:W2:Y:S01]  /*122a0*/  LDL.LU R5, [R1+0x3d0c] ;  /* 0x003d0c0001057983 */ /* 0x000ea20000300800 */
[----:B------:R-:W-:-:S02]  /*122b0*/  ISETP.GT.AND P0, PT, R3, RZ, PT ;  /* 0x000000ff0300720c */ /* 0x000fc40003f04270 */
[----:B0-----:R-:W-:Y:S02]  /*122c0*/  PRMT R22, RZ, 0x7610, R22 ;  /* 0x00007610ff167816 */ /* 0x001fe40000000016 */
[----:B-1----:R-:W-:Y:S02]  /*122d0*/  PRMT R23, RZ, 0x7610, R23 ;  /* 0x00007610ff177816 */ /* 0x002fe40000000017 */
[----:B------:R-:W-:-:S07]  /*122e0*/  ISETP.GT.AND P1, PT, R3, 0x1, PT ;  /* 0x000000010300780c */ /* 0x000fce0003f24270 */
[----:B--2---:R-:W2:Y:S04]  /*122f0*/  @P0 LDG.E.U16 R22, [R4.64] ;  /* 0x0000000604160981 */ /* 0x004ea8000c1e1500 */
[----:B--2---:R0:W-:Y:S04]  /*12300*/  STL [R1+0x28], R22 ;  /* 0x0000281601007387 */ /* 0x0041e80000100800 */
[----:B0-----:R-:W2:Y:S04]  /*12310*/  LDL.LU R22, [R1+0x3d08] ;  /* 0x003d080001167983 */ /* 0x001ea80000300800 */
[----:B------:R-:W3:Y:S01]  /*12320*/  LDL.64 R4, [R1+0xcd0] ;  /* 0x000cd00001047983 */ /* 0x000ee20000100a00 */
[----:B------:R-:W-:-:S02]  /*12330*/  ISETP.GT.AND P2, PT, R3, 0x2, PT ;  /* 0x000000020300780c */ /* 0x000fc40003f44270 */
[----:B--2---:R-:W-:Y:S01]  /*12340*/  PRMT R22, RZ, 0x7610, R22 ;  /* 0x00007610ff167816 */ /* 0x004fe20000000016 */
[----:B---3--:R-:W2:Y:S04]  /*12350*/  @P0 LDG.E.U16 R23, [R4.64] ;  /* 0x0000000604170981 */ /* 0x008ea8000c1e1500 */
[----:B--2---:R0:W-:Y:S04]  /*12360*/  STL [R1+0x2c], R23 ;  /* 0x00002c1701007387 */ /* 0x0041e80000100800 */
[----:B0-----:R-:W2:Y:S04]  /*12370*/  LDL.LU R23, [R1+0x3d04] ;  /* 0x003d040001177983 */ /* 0x001ea80000300800 */
[----:B------:R-:W3:Y:S04]  /*12380*/  LDL R4, [R1+0x10e8] ;  /* 0x0010e80001047983 */ /* 0x000ee80000100800 */
[----:B------:R-:W3:Y:S01]  /*12390*/  LDL R5, [R1+0x10ec] ;  /* 0x0010ec0001057983 */ /* 0x000ee20000100800 */
[----:B--2---:R-:W-:-:S02]  /*123a0*/  PRMT R23, RZ, 0x7610, R23 ;  /* 0x00007610ff177816 */ /* 0x004fc40000000017 */
[----:B---3--:R-:W-:-:S04]  /*123b0*/  @P1 LOP3.LUT R5, R5, R4, RZ, 0x3c, !PT ;  /* 0x0000000405051212 */ /* 0x008fc800078e3cff */
[----:B------:R-:W-:-:S04]  /*123c0*/  @P1 LOP3.LUT R4, R5, R4, RZ, 0x3c, !PT ;  /* 0x0000000405041212 */ /* 0x000fc800078e3cff */
[----:B------:R-:W-:-:S05]  /*123d0*/  @P1 LOP3.LUT R5, R5, R4, RZ, 0x3c, !PT ;  /* 0x0000000405051212 */ /* 0x000fca00078e3cff */
[----:B------:R-:W2:Y:S04]  /*123e0*/  @P1 LDG.E.U16 R22, [R4.64] ;  /* 0x0000000604161981 */ /* 0x000ea8000c1e1500 */
[----:B--2---:R0:W-:Y:S04]  /*123f0*/  STL [R1+0x38], R22 ;  /* 0x0000381601007387 */ /* 0x0041e80000100800 */
[----:B0-----:R-:W2:Y:S04]  /*12400*/  LDL.LU R22, [R1+0x3d00] ;  /* 0x003d000001167983 */ /* 0x001ea80000300800 */
[----:B------:R-:W3:Y:S04]  /*12410*/  LDL R4, [R1+0x10e0] ;  /* 0x0010e00001047983 */ /* 0x000ee80000100800 */
[----:B------:R-:W3:Y:S01]  /*12420*/  LDL R5, [R1+0x10e4] ;  /* 0x0010e40001057983 */ /* 0x000ee20000100800 */
[----:B------:R-:W-:-:S02]  /*12430*/  ISETP.GT.AND P0, PT, R3, 0x3, PT ;  /* 0x000000030300780c */ /* 0x000fc40003f04270 */
[----:B--2---:R-:W-:Y:S02]  /*12440*/  PRMT R22, RZ, 0x7610, R22 ;  /* 0x00007610ff167816 */ /* 0x004fe40000000016 */
        /* <DEDUP_REMOVED lines=430> */
[----:B------:R0:W2:Y:S04]  /*13f30*/  @P0 LDG.E.U16 R22, [R4.64] ;  /* 0x0000000604160981 */ /* 0x0000a8000c1e1500 */
[----:B0-----:R-:W3:Y:S04]  /*13f40*/  LDL R4, [R1+0xf70] ;  /* 0x000f700001047983 */ /* 0x001ee80000100800 */
[----:B------:R-:W3:Y:S01]  /*13f50*/  LDL R5, [R1+0xf74] ;  /* 0x000f740001057983 */ /* 0x000ee20000100800 */
[----:B------:R-:W-:Y:S02]  /*13f60*/  PRMT R16, RZ, 0x7610, R16 ;  /* 0x00007610ff107816 */ /* 0x000fe40000000010 */
[----:B------:R-:W-:-:S02]  /*13f70*/  PRMT R17, RZ, 0x7610, R17 ;  /* 0x00007610ff117816 */ /* 0x000fc40000000011 */
[----:B------:R-:W-:Y:S01]  /*13f80*/  ISETP.GT.AND P2, PT, R3, 0x1a, PT ;  /* 0x0000001a0300780c */ /* 0x000fe20003f44270 */
[----:B--2---:R-:W-:Y:S01]  /*13f90*/  STL [R1+0x3b64], R22 ;  /* 0x003b641601007387 */ /* 0x004fe20000100800 */
[----:B---3--:R-:W-:-:S04]  /*13fa0*/  @P0 LOP3.LUT R5, R5, R4, RZ, 0x3c, !PT ;  /* 0x0000000405050212 */ /* 0x008fc800078e3cff */
[----:B------:R-:W-:-:S04]  /*13fb0*/  @P0 LOP3.LUT R4, R5, R4, RZ, 0x3c, !PT ;  /* 0x0000000405040212 */ /* 0x000fc800078e3cff */
[----:B------:R-:W-:-:S05]  /*13fc0*/  @P0 LOP3.LUT R5, R5, R4, RZ, 0x3c, !PT ;  /* 0x0000000405050212 */ /* 0x000fca00078e3cff */
[----:B------:R0:W2:Y:S04]  /*13fd0*/  @P0 LDG.E.U16 R23, [R4.64] ;  /* 0x0000000604170981 */ /* 0x0000a8000c1e1500 */
[----:B0-----:R-:W3:Y:S04]  /*13fe0*/  LDL R4, [R1+0xf68] ;  /* 0x000f680001047983 */ /* 0x001ee80000100800 */
[----:B------:R-:W3:Y:S04]  /*13ff0*/  LDL R5, [R1+0xf6c] ;  /* 0x000f6c0001057983 */ /* 0x000ee80000100800 */
[----:B--2---:R-:W-:Y:S01]  /*14000*/  STL [R1+0x3b68], R23 ;  /* 0x003b681701007387 */ /* 0x004fe20000100800 */
        /* <DEDUP_REMOVED lines=8> */
[----:B------:R-:W-:-:S02]  /*14090*/  PRMT R24, RZ, 0x7610, R24 ;  /* 0x00007610ff187816 */ /* 0x000fc40000000018 */
[----:B------:R-:W-:Y:S02]  /*140a0*/  PRMT R26, RZ, 0x7610, R26 ;  /* 0x00007610ff1a7816 */ /* 0x000fe4000000001a */
[----:B------:R-:W-:Y:S02]  /*140b0*/  ISETP.GT.AND P0, PT, R3, 0x1b, PT ;  /* 0x0000001b0300780c */ /* 0x000fe40003f04270 */
[----:B---3--:R-:W-:-:S04]  /*140c0*/  @P1 LOP3.LUT R5, R5, R4, RZ, 0x3c, !PT ;  /* 0x0000000405051212 */ /* 0x008fc800078e3cff */
[----:B------:R-:W-:-:S04]  /*140d0*/  @P1 LOP3.LUT R4, R5, R4, RZ, 0x3c, !PT ;  /* 0x0000000405041212 */ /* 0x000fc800078e3cff */
[----:B------:R-:W-:-:S05]  /*140e0*/  @P1 LOP3.LUT R5, R5, R4, RZ, 0x3c, !PT ;  /* 0x0000000405051212 */ /* 0x000fca00078e3cff */
[----:B------:R-:W3:Y:S04]  /*140f0*/  @P1 LDG.E.U16 R17, [R4.64] ;  /* 0x0000000604111981 */ /* 0x000ee8000c1e1500 */
[----:B---3--:R0:W-:Y:S04]  /*14100*/  STL [R1+0x14], R17 ;  /* 0x0000141101007387 */ /* 0x0081e80000100800 */
[----:B0-----:R-:W3:Y:S04]  /*14110*/  LDL.LU R17, [R1+0x3c44] ;  /* 0x003c440001117983 */ /* 0x001ee80000300800 */
[----:B------:R-:W4:Y:S04]  /*14120*/  LDL R4, [R1+0xf58] ;  /* 0x000f580001047983 */ /* 0x000f280000100800 */
[----:B------:R-:W4:Y:S01]  /*14130*/  LDL R5, [R1+0xf5c] ;  /* 0x000f5c0001057983 */ /* 0x000f220000100800 */
[----:B--2---:R-:W-:-:S02]  /*14140*/  PRMT R16, RZ, 0x7610, R16 ;  /* 0x00007610ff107816 */ /* 0x004fc40000000010 */
[----:B------:R-:W-:Y:S02]  /*14150*/  ISETP.GT.AND P1, PT, R3, 0x1c, PT ;  /* 0x0000001c0300780c */ /* 0x000fe40003f24270 */
[----:B----4-:R-:W-:-:S04]  /*14160*/  @P2 LOP3.LUT R5, R5, R4, RZ, 0x3c, !PT ;  /* 0x0000000405052212 */ /* 0x010fc800078e3cff */
[----:B------:R-:W-:-:S04]  /*14170*/  @P2 LOP3.LUT R4, R5, R4, RZ, 0x3c, !PT ;  /* 0x0000000405042212 */ /* 0x000fc800078e3cff */
[----:B------:R-:W-:-:S05]  /*14180*/  @P2 LOP3.LUT R5, R5, R4, RZ, 0x3c, !PT ;  /* 0x0000000405052212 */ /* 0x000fca00078e3cff */
[----:B------:R0:W2:Y:S04]  /*14190*/  @P2 LDG.E.U16 R24, [R4.64] ;  /* 0x0000000604182981 */ /* 0x0000a8000c1e1500 */
[----:B0-----:R-:W4:Y:S04]  /*141a0*/  LDL R4, [R1+0xf50] ;  /* 0x000f500001047983 */ /* 0x001f280000100800 */
[----:B------:R-:W4:Y:S04]  /*141b0*/  LDL R5, [R1+0xf54] ;  /* 0x000f540001057983 */ /* 0x000f280000100800 */
[----:B--2---:R-:W-:Y:S04]  /*141c0*/  STL [R1+0x3af0], R24 ;  /* 0x003af01801007387 */ /* 0x004fe80000100800 */
[----:B------:R-:W-:Y:S04]  /*141d0*/  STL [R1+0x3af4], R24 ;  /* 0x003af41801007387 */ /* 0x000fe80000100800 */
[----:B------:R-:W-:Y:S04]  /*141e0*/  STL [R1+0x3af8], R24 ;  /* 0x003af81801007387 */ /* 0x000fe80000100800 */
[----:B------:R-:W-:Y:S01]  /*141f0*/  STL [R1+0x3afc], R24 ;  /* 0x003afc1801007387 */ /* 0x000fe20000100800 */
[----:B----4-:R-:W-:-:S03]  /*14200*/  @P2 LOP3.LUT R5, R5, R4, RZ, 0x3c, !PT ;  /* 0x0000000405052212 */ /* 0x010fc600078e3cff */
[----:B------:R-:W-:Y:S01]  /*14210*/  STL [R1+0x3b28], R24 ;  /* 0x003b281801007387 */ /* 0x000fe20000100800 */
[----:B------:R-:W-:-:S04]  /*14220*/  @P2 LOP3.LUT R4, R5, R4, RZ, 0x3c, !PT ;  /* 0x0000000405042212 */ /* 0x000fc800078e3cff */
[----:B------:R-:W-:-:S05]  /*14230*/  @P2 LOP3.LUT R5, R5, R4, RZ, 0x3c, !PT ;  /* 0x0000000405052212 */ /* 0x000fca00078e3cff */
[----:B------:R0:W2:Y:S04]  /*14240*/  @P2 LDG.E.U16 R26, [R4.64] ;  /* 0x00000006041a2981 */ /* 0x0000a8000c1e1500 */
[----:B0-----:R-:W4:Y:S04]  /*14250*/  LDL R4, [R1+0xf48] ;  /* 0x000f480001047983 */ /* 0x001f280000100800 */
[----:B------:R-:W4:Y:S01]  /*14260*/  LDL R5, [R1+0xf4c] ;  /* 0x000f4c0001057983 */ /* 0x000f220000100800 */
[----:B---3--:R-:W-:Y:S02]  /*14270*/  PRMT R17, RZ, 0x7610, R17 ;  /* 0x00007610ff117816 */ /* 0x008fe40000000011 */
[----:B------:R-:W-:Y:S01]  /*14280*/  ISETP.GT.AND P2, PT, R3, 0x1d, PT ;  /* 0x0000001d0300780c */ /* 0x000fe20003f44270 */
[----:B--2---:R-:W-:Y:S04]  /*14290*/  STL [R1+0x3b00], R26 ;  /* 0x003b001a01007387 */ /* 0x004fe80000100800 */
[----:B------:R-:W-:Y:S04]  /*142a0*/  STL [R1+0x3b04], R26 ;  /* 0x003b041a01007387 */ /* 0x000fe80000100800 */
[----:B------:R-:W-:Y:S04]  /*142b0*/  STL [R1+0x3b2c], R26 ;  /* 0x003b2c1a01007387 */ /* 0x000fe80000100800 */
[----:B------:R-:W-:Y:S01]  /*142c0*/  STL [R1+0x3b30], R26 ;  /* 0x003b301a01007387 */ /* 0x000fe20000100800 */
[----:B----4-:R-:W-:-:S04]  /*142d0*/  @P0 LOP3.LUT R5, R5, R4, RZ, 0x3c, !PT ;  /* 0x0000000405050212 */ /* 0x010fc800078e3cff */
        /* <DEDUP_REMOVED lines=62> */
[----:B------:R-:W3:Y:S02]  /*146c0*/  LDL R5, [R1+0xf14] ;  /* 0x000f140001057983 */ /* 0x000ee40000100800 */
        /* <DEDUP_REMOVED lines=8> */
[----:B---3--:R-:W-:-:S02]  /*14750*/  PRMT R17, RZ, 0x7610, R17 ;  /* 0x00007610ff117816 */ /* 0x008fc40000000011 */
[----:B----4-:R-:W-:-:S04]  /*14760*/  @P1 LOP3.LUT R5, R5, R4, RZ, 0x3c, !PT ;  /* 0x0000000405051212 */ /* 0x010fc800078e3cff */
        /* <DEDUP_REMOVED lines=12> */
[----:B------:R-:W2:Y:S04]  /*14830*/  @P1 LDG.E.U16 R16, [R4.64] ;  /* 0x0000000604101981 */ /* 0x000ea8000c1e1500 */
[----:B--2---:R0:W-:Y:S04]  /*14840*/  STL [R1+0x4d0], R16 ;  /* 0x0004d01001007387 */ /* 0x0041e80000100800 */
[----:B0-----:R-:W2:Y:S04]  /*14850*/  LDL.LU R16, [R1+0x3c1c] ;  /* 0x003c1c0001107983 */ /* 0x001ea80000300800 */
[----:B------:R-:W4:Y:S04]  /*14860*/  LDL R4, [R1+0xef8] ;  /* 0x000ef80001047983 */ /* 0x000f280000100800 */
[----:B------:R-:W4:Y:S01]  /*14870*/  LDL R5, [R1+0xefc] ;  /* 0x000efc0001057983 */ /* 0x000f220000100800 */
[----:B---3--:R-:W-:-:S02]  /*14880*/  PRMT R17, RZ, 0x7610, R17 ;  /* 0x00007610ff117816 */ /* 0x008fc40000000011 */
[----:B----4-:R-:W-:-:S04]  /*14890*/  @P0 LOP3.LUT R5, R5, R4, RZ, 0x3c, !PT ;  /* 0x0000000405050212 */ /* 0x010fc800078e3cff */
[----:B------:R-:W-:-:S04]  /*148a0*/  @P0 LOP3.LUT R4, R5, R4, RZ, 0x3c, !PT ;  /* 0x0000000405040212 */ /* 0x000fc800078e3cff */
[----:B------:R-:W-:-:S05]  /*148b0*/  @P0 LOP3.LUT R5, R5, R4, RZ, 0x3c, !PT ;  /* 0x0000000405050212 */ /* 0x000fca00078e3cff */
[----:B------:R0:W3:Y:S04]  /*148c0*/  @P0 LDG.E.U16 R17, [R4.64] ;  /* 0x0000000604110981 */ /* 0x0000e8000c1e1500 */
[----:B0-----:R-:W4:Y:S04]  /*148d0*/  LDL R4, [R1+0xef0] ;  /* 0x000ef00001047983 */ /* 0x001f280000100800 */
[----:B------:R-:W4:Y:S01]  /*148e0*/  LDL R5, [R1+0xef4] ;  /* 0x000ef40001057983 */ /* 0x000f220000100800 */
[----:B--2---:R-:W-:Y:S02]  /*148f0*/  PRMT R16, RZ, 0x7610, R16 ;  /* 0x00007610ff107816 */ /* 0x004fe40000000010 */
[----:B------:R-:W-:Y:S01]  /*14900*/  ISETP.GT.AND P1, PT, R3, 0x21, PT ;  /* 0x000000210300780c */ /* 0x000fe20003f24270 */
[----:B---3--:R-:W-:Y:S01]  /*14910*/  STL [R1+0x3b6c], R17 ;  /* 0x003b6c1101007387 */ /* 0x008fe20000100800 */
[----:B----4-:R-:W-:-:S04]  /*14920*/  @P0 LOP3.LUT R5, R5, R4, RZ, 0x3c, !PT ;  /* 0x0000000405050212 */ /* 0x010fc800078e3cff */
[----:B------:R-:W-:-:S04]  /*14930*/  @P0 LOP3.LUT R4, R5, R4, RZ, 0x3c, !PT ;  /* 0x0000000405040212 */ /* 0x000fc800078e3cff */
[----:B------:R-:W-:-:S05]  /*14940*/  @P0 LOP3.LUT R5, R5, R4, RZ, 0x3c, !PT ;  /* 0x0000000405050212 */ /* 0x000fca00078e3cff */
[----:B------:R0:W2:Y:S04]  /*14950*/  @P0 LDG.E.U16 R16, [R4.64] ;  /* 0x0000000604100981 */ /* 0x0000a8000c1e1500 */
[----:B0-----:R-:W3:Y:S04]  /*14960*/  LDL R4, [R1+0xee8] ;  /* 0x000ee80001047983 */ /* 0x001ee80000100800 */
[----:B------:R-:W3:Y:S01]  /*14970*/  LDL R5, [R1+0xeec] ;  /* 0x000eec0001057983 */ /* 0x000ee20000100800 */
[----:B------:R-:W-:-:S03]  /*14980*/  PRMT R26, RZ, 0x7610, R26 ;  /* 0x00007610ff1a7816 */ /* 0x000fc6000000001a */
[----:B--2---:R-:W-:Y:S01]  /*14990*/  STL [R1+0x3b70], R16 ;  /* 0x003b701001007387 */ /* 0x004fe20000100800 */
[----:B---3--:R-:W-:-:S04]  /*149a0*/  @P1 LOP3.LUT R5, R5, R4, RZ, 0x3c, !PT ;  /* 0x0000000405051212 */ /* 0x008fc800078e3cff */
[----:B------:R-:W-:-:S04]  /*149b0*/  @P1 LOP3.LUT R4, R5, R4, RZ, 0x3c, !PT ;  /* 0x0000000405041212 */ /* 0x000fc800078e3cff */
[----:B------:R-:W-:-:S05]  /*149c0*/  @P1 LOP3.LUT R5, R5, R4, RZ, 0x3c, !PT ;  /* 0x0000000405051212 */ /* 0x000fca00078e3cff */
[----:B------:R0:W2:Y:S04]  /*149d0*/  @P1 LDG.E.U16 R26, [R4.64] ;  /* 0x00000006041a1981 */ /* 0x0000a8000c1e1500 */
[----:B0-----:R-:W3:Y:S04]  /*149e0*/  LDL R4, [R1+0xee0] ;  /* 0x000ee00001047983 */ /* 0x001ee80000100800 */
[----:B------:R-:W3:Y:S01]  /*149f0*/  LDL R5, [R1+0xee4] ;  /* 0x000ee40001057983 */ /* 0x000ee20000100800 */
[----:B------:R-:W-:Y:S02]  /*14a00*/  PRMT R24, RZ, 0x7610, R24 ;  /* 0x00007610ff187816 */ /* 0x000fe40000000018 */
[----:B------:R-:W-:Y:S01]  /*14a10*/  ISETP.GT.AND P0, PT, R3, 0x22, PT ;  /* 0x000000220300780c */ /* 0x000fe20003f04270 */
[----:B--2---:R-:W-:Y:S04]  /*14a20*/  STL [R1+0x3b34], R26 ;  /* 0x003b341a01007387 */ /* 0x004fe80000100800 */
[----:B------:R-:W-:Y:S01]  /*14a30*/  STL [R1+0x3b38], R26 ;  /* 0x003b381a01007387 */ /* 0x000fe20000100800 */
[----:B---3--:R-:W-:-:S04]  /*14a40*/  @P1 LOP3.LUT R5, R5, R4, RZ, 0x3c, !PT ;  /* 0x0000000405051212 */ /* 0x008fc800078e3cff */
[----:B------:R-:W-:-:S04]  /*14a50*/  @P1 LOP3.LUT R4, R5, R4, RZ, 0x3c, !PT ;  /* 0x0000000405041212 */ /* 0x000fc800078e3cff */
[----:B------:R-:W-:-:S05]  /*14a60*/  @P1 LOP3.LUT R5, R5, R4, RZ, 0x3c, !PT ;  /* 0x0000000405051212 */ /* 0x000fca00078e3cff */
[----:B------:R0:W2:Y:S04]  /*14a70*/  @P1 LDG.E.U16 R24, [R4.64] ;  /* 0x0000000604181981 */ /* 0x0000a8000c1e1500 */
[----:B0-----:R-:W3:Y:S04]  /*14a80*/  LDL R4, [R1+0xed8] ;  /* 0x000ed80001047983 */ /* 0x001ee80000100800 */
[----:B------:R-:W3:Y:S01]  /*14a90*/  LDL R5, [R1+0xedc] ;  /* 0x000edc0001057983 */ /* 0x000ee20000100800 */
[----:B------:R-:W-:-:S03]  /*14aa0*/  PRMT R27, RZ, 0x7610, R27 ;  /* 0x00007610ff1b7816 */ /* 0x000fc6000000001b */
[----:B--2---:R-:W-:Y:S04]  /*14ab0*/  STL [R1+0x3b3c], R24 ;  /* 0x003b3c1801007387 */ /* 0x004fe80000100800 */
[----:B------:R-:W-:Y:S04]  /*14ac0*/  STL [R1+0x3b40], R24 ;  /* 0x003b401801007387 */ /* 0x000fe80000100800 */
[----:B------:R-:W-:Y:S01]  /*14ad0*/  STL [R1+0x3b44], R24 ;  /* 0x003b441801007387 */ /* 0x000fe20000100800 */
        /* <DEDUP_REMOVED lines=9> */
[----:B------:R-:W-:Y:S04]  /*14b70*/  STL [R1+0x3b0c], R27 ;  /* 0x003b0c1b01007387 */ /* 0x000fe80000100800 */
        /* <DEDUP_REMOVED lines=10> */
[----:B------:R-:W-:Y:S01]  /*14c20*/  STL [R1+0x3b14], R28 ;  /* 0x003b141c01007387 */ /* 0x000fe20000100800 */
        /* <DEDUP_REMOVED lines=65> */
[----:B------:R-:W-:-:S02]  /*15040*/  PRMT R20, RZ, 0x7610, R20 ;  /* 0x00007610ff147816 */ /* 0x000fc40000000014 */
[----:B------:R-:W-:Y:S02]  /*15050*/  ISETP.GT.AND P1, PT, R3, 0x27, PT ;  /* 0x000000270300780c */ /* 0x000fe40003f24270 */
[----:B----4-:R-:W-:-:S04]  /*15060*/  @P0 LOP3.LUT R5, R5, R4, RZ, 0x3c, !PT ;  /* 0x0000000405050212 */ /* 0x010fc800078e3cff */
[----:B------:R-:W-:-:S04]  /*15070*/  @P0 LOP3.LUT R4, R5, R4, RZ, 0x3c, !PT ;  /* 0x0000000405040212 */ /* 0x000fc800078e3cff */
[----:B------:R-:W-:-:S05]  /*15080*/  @P0 LOP3.LUT R5, R5, R4, RZ, 0x3c, !PT ;  /* 0x0000000405050212 */ /* 0x000fca00078e3cff */
[----:B------:R-:W4:Y:S04]  /*15090*/  @P0 LDG.E.U16 R20, [R4.64] ;  /* 0x0000000604140981 */ /* 0x000f28000c1e1500 */
[----:B----4-:R0:W-:Y:S04]  /*150a0*/  STL [R1+0x428], R20 ;  /* 0x0004281401007387 */ /* 0x0101e80000100800 */
[----:B0-----:R-:W4:Y:S04]  /*150b0*/  LDL.LU R20, [R1+0x3bfc] ;  /* 0x003bfc0001147983 */ /* 0x001f280000300800 */
[----:B------:R-:W2:Y:S04]  /*150c0*/  LDL R4, [R1+0xe88] ;  /* 0x000e880001047983 */ /* 0x000ea80000100800 */
[----:B------:R-:W2:Y:S01]  /*150d0*/  LDL R5, [R1+0xe8c] ;  /* 0x000e8c0001057983 */ /* 0x000ea20000100800 */
[----:B------:R-:W-:-:S02]  /*150e0*/  PRMT R21, RZ, 0x7610, R21 ;  /* 0x00007610ff157816 */ /* 0x000fc40000000015 */
[----:B--2---:R-:W-:-:S04]  /*150f0*/  @P1 LOP3.LUT R5, R5, R4, RZ, 0x3c, !PT ;  /* 0x0000000405051212 */ /* 0x004fc800078e3cff */
[----:B------:R-:W-:-:S04]  /*15100*/  @P1 LOP3.LUT R4, R5, R4, RZ, 0x3c, !PT ;  /* 0x0000000405041212 */ /* 0x000fc800078e3cff */
[----:B------:R-:W-:-:S05]  /*15110*/  @P1 LOP3.LUT R5, R5, R4, RZ, 0x3c, !PT ;  /* 0x0000000405051212 */ /* 0x000fca00078e3cff */
[----:B------:R-:W2:Y:S04]  /*15120*/  @P1 LDG.E.U16 R21, [R4.64] ;  /* 0x0000000604151981 */ /* 0x000ea8000c1e1500 */
[----:B--2---:R0:W-:Y:S04]  /*15130*/  STL [R1+0x424], R21 ;  /* 0x0004241501007387 */ /* 0x0041e80000100800 */
[----:B0-----:R-:W2:Y:S04]  /*15140*/  LDL.LU R21, [R1+0x3bf8] ;  /* 0x003bf80001157983 */ /* 0x001ea80000300800 */
[----:B------:R-:W2:Y:S04]  /*15150*/  LDL R4, [R1+0xe80] ;  /* 0x000e800001047983 */ /* 0x000ea80000100800 */
[----:B------:R-:W2:Y:S01]  /*15160*/  LDL R5, [R1+0xe84] ;  /* 0x000e840001057983 */ /* 0x000ea20000100800 */
[----:B------:R-:W-:-:S02]  /*15170*/  PRMT R2, RZ, 0x7610, R2 ;  /* 0x00007610ff027816 */ /* 0x000fc40000000002 */
[----:B------:R-:W-:Y:S02]  /*15180*/  ISETP.GT.AND P0, PT, R3, 0x28, PT ;  /* 0x000000280300780c */ /* 0x000fe40003f04270 */
[----:B--2---:R-:W-:-:S04]  /*15190*/  @P1 LOP3.LUT R5, R5, R4, RZ, 0x3c, !PT ;  /* 0x0000000405051212 */ /* 0x004fc800078e3cff */
        /* <DEDUP_REMOVED lines=14> */
[----:B------:R-:W-:-:S02]  /*15280*/  ISETP.GT.AND P1, PT, R3, 0x29, PT ;  /* 0x000000290300780c */ /* 0x000fc40003f24270 */
[----:B---3--:R-:W-:-:S04]  /*15290*/  @P0 LOP3.LUT R5, R5, R4, RZ, 0x3c, !PT ;  /* 0x0000000405050212 */ /* 0x008fc800078e3cff */
[----:B------:R-:W-:-:S04]  /*152a0*/  @P0 LOP3.LUT R4, R5, R4, RZ, 0x3c, !PT ;  /* 0x0000000405040212 */ /* 0x000fc800078e3cff */
[----:B------:R-:W-:-:S05]  /*152b0*/  @P0 LOP3.LUT R5, R5, R4, RZ, 0x3c, !PT ;  /* 0x0000000405050212 */ /* 0x000fca00078e3cff */
[----:B------:R0:W3:Y:S04]  /*152c0*/  @P0 LDG.E.U16 R12, [R4.64] ;  /* 0x00000006040c0981 */ /* 0x0000e8000c1e1500 */
[----:B0-----:R-:W2:Y:S04]  /*152d0*/  LDL R4, [R1+0xe68] ;  /* 0x000e680001047983 */ /* 0x001ea80000100800 */
[----:B------:R-:W2:Y:S01]  /*152e0*/  LDL R5, [R1+0xe6c] ;  /* 0x000e6c0001057983 */ /* 0x000ea20000100800 */
[----:B----4-:R-:W-:Y:S02]  /*152f0*/  PRMT R20, RZ, 0x7610, R20 ;  /* 0x00007610ff147816 */ /* 0x010fe40000000014 */
[----:B--2---:R-:W-:-:S04]  /*15300*/  @P1 LOP3.LUT R5, R5, R4, RZ, 0x3c, !PT ;  /* 0x0000000405051212 */ /* 0x004fc800078e3cff */
[----:B------:R-:W-:-:S04]  /*15310*/  @P1 LOP3.LUT R4, R5, R4, RZ, 0x3c, !PT ;  /* 0x0000000405041212 */ /* 0x000fc800078e3cff */
[----:B------:R-:W-:-:S05]  /*15320*/  @P1 LOP3.LUT R5, R5, R4, RZ, 0x3c, !PT ;  /* 0x0000000405051212 */ /* 0x000fca00078e3cff */
[----:B------:R0:W2:Y:S04]  /*15330*/  @P1 LDG.E.U16 R20, [R4.64] ;  /* 0x0000000604141981 */ /* 0x0000a8000c1e1500 */
[----:B0-----:R-:W4:Y:S04]  /*15340*/  LDL R4, [R1+0xe60] ;  /* 0x000e600001047983 */ /* 0x001f280000100800 */
[----:B------:R-:W4:Y:S01]  /*15350*/  LDL R5, [R1+0xe64] ;  /* 0x000e640001057983 */ /* 0x000f220000100800 */
[----:B------:R-:W-:Y:S02]  /*15360*/  PRMT R21, RZ, 0x7610, R21 ;  /* 0x00007610ff157816 */ /* 0x000fe40000000015 */
[----:B------:R-:W-:Y:S01]  /*15370*/  ISETP.GT.AND P0, PT, R3, 0x2a, PT ;  /* 0x0000002a0300780c */ /* 0x000fe20003f04270 */
[----:B--2---:R-:W-:Y:S04]  /*15380*/  STL [R1+0x3b50], R20 ;  /* 0x003b501401007387 */ /* 0x004fe80000100800 */
[----:B------:R-:W-:Y:S01]  /*15390*/  STL [R1+0x3b54], R20 ;  /* 0x003b541401007387 */ /* 0x000fe20000100800 */
[----:B----4-:R-:W-:-:S04]  /*153a0*/  @P1 LOP3.LUT R5, R5, R4, RZ, 0x3c, !PT ;  /* 0x0000000405051212 */ /* 0x010fc800078e3cff */
[----:B------:R-:W-:-:S04]  /*153b0*/  @P1 LOP3.LUT R4, R5, R4, RZ, 0x3c, !PT ;  /* 0x0000000405041212 */ /* 0x000fc800078e3cff */
[----:B------:R-:W-:-:S05]  /*153c0*/  @P1 LOP3.LUT R5, R5, R4, RZ, 0x3c, !PT ;  /* 0x0000000405051212 */ /* 0x000fca00078e3cff */
[----:B------:R0:W2:Y:S04]  /*153d0*/  @P1 LDG.E.U16 R21, [R4.64] ;  /* 0x0000000604151981 */ /* 0x0000a8000c1e1500 */
[----:B0-----:R-:W4:Y:S04]  /*153e0*/  LDL R4, [R1+0xe58] ;  /* 0x000e580001047983 */ /* 0x001f280000100800 */
[----:B------:R-:W4:Y:S01]  /*153f0*/  LDL R5, [R1+0xe5c] ;  /* 0x000e5c0001057983 */ /* 0x000f220000100800 */
[----:B------:R-:W-:-:S03]  /*15400*/  PRMT R9, RZ, 0x7610, R9 ;  /* 0x00007610ff097816 */ /* 0x000fc60000000009 */
[----:B--2---:R-:W-:Y:S04]  /*15410*/  STL [R1+0x3b58], R21 ;  /* 0x003b581501007387 */ /* 0x004fe80000100800 */
        /* <DEDUP_REMOVED lines=10> */
[----:B------:R-:W-:-:S02]  /*154c0*/  ISETP.GT.AND P1, PT, R3, 0x2b, PT ;  /* 0x0000002b0300780c */ /* 0x000fc40003f24270 */
[----:B--2---:R-:W-:Y:S02]  /*154d0*/  PRMT R9, RZ, 0x7610, R9 ;  /* 0x00007610ff097816 */ /* 0x004fe40000000009 */
        /* <DEDUP_REMOVED lines=8> */
[----:B--2---:R-:W-:-:S02]  /*15560*/  PRMT R9, RZ, 0x7610, R9 ;  /* 0x00007610ff097816 */ /* 0x004fc40000000009 */
        /* <DEDUP_REMOVED lines=95> */
[----:B--2---:R-:W-:-:S04]  /*15b60*/  @P0 LOP3.LUT R5, R5, R4, RZ, 0x3c, !PT ;  /* 0x0000000405050212 */ /* 0x004fc800078e3cff */
[----:B------:R-:W-:-:S04]  /*15b70*/  @P0 LOP3.LUT R4, R5, R4, RZ, 0x3c, !PT ;  /* 0x0000000405040212 */ /* 0x000fc800078e3cff */
[----:B------:R-:W-:-:S05]  /*15b80*/  @P0 LOP3.LUT R5, R5, R4, RZ, 0x3c, !PT ;  /* 0x0000000405050212 */ /* 0x000fca00078e3cff */
[----:B------:R0:W2:Y:S04]  /*15b90*/  @P0 LDG.E.U16 R9, [R4.64] ;  /* 0x0000000604090981 */ /* 0x0000a8000c1e1500 */
[----:B0-----:R-:W2:Y:S04]  /*15ba0*/  LDL R4, [R1+0xdf0] ;  /* 0x000df00001047983 */ /* 0x001ea80000100800 */
[----:B------:R-:W2:Y:S01]  /*15bb0*/  LDL R5, [R1+0xdf4] ;  /* 0x000df40001057983 */ /* 0x000ea20000100800 */
[----:B----4-:R-:W-:Y:S02]  /*15bc0*/  PRMT R8, RZ, 0x7610, R8 ;  /* 0x00007610ff087816 */ /* 0x010fe40000000008 */
[----:B------:R-:W-:-:S02]  /*15bd0*/  ISETP.GT.AND P1, PT, R3, 0x31, PT ;  /* 0x000000310300780c */ /* 0x000fc40003f24270 */
[----:B--2---:R-:W-:-:S04]  /*15be0*/  @P0 LOP3.LUT R5, R5, R4, RZ, 0x3c, !PT ;  /* 0x0000000405050212 */ /* 0x004fc800078e3cff */
[----:B------:R-:W-:-:S04]  /*15bf0*/  @P0 LOP3.LUT R4, R5, R4, RZ, 0x3c, !PT ;  /* 0x0000000405040212 */ /* 0x000fc800078e3cff */
[----:B------:R-:W-:-:S05]  /*15c00*/  @P0 LOP3.LUT R5, R5, R4, RZ, 0x3c, !PT ;  /* 0x0000000405050212 */ /* 0x000fca00078e3cff */
[----:B------:R0:W2:Y:S04]  /*15c10*/  @P0 LDG.E.U16 R8, [R4.64] ;  /* 0x0000000604080981 */ /* 0x0000a8000c1e1500 */
[----:B0-----:R-:W4:Y:S04]  /*15c20*/  LDL R4, [R1+0xde8] ;  /* 0x000de80001047983 */ /* 0x001f280000100800 */
[----:B------:R-:W4:Y:S01]  /*15c30*/  LDL R5, [R1+0xdec] ;  /* 0x000dec0001057983 */ /* 0x000f220000100800 */
[----:B------:R-:W-:Y:S02]  /*15c40*/  PRMT R14, RZ, 0x7610, R14 ;  /* 0x00007610ff0e7816 */ /* 0x000fe4000000000e */
[----:B----4-:R-:W-:-:S04]  /*15c50*/  @P1 LOP3.LUT R5, R5, R4, RZ, 0x3c, !PT ;  /* 0x0000000405051212 */ /* 0x010fc800078e3cff */
[----:B------:R-:W-:-:S04]  /*15c60*/  @P1 LOP3.LUT R4, R5, R4, RZ, 0x3c, !PT ;  /* 0x0000000405041212 */ /* 0x000fc800078e3cff */
[----:B------:R-:W-:-:S05]  /*15c70*/  @P1 LOP3.LUT R5, R5, R4, RZ, 0x3c, !PT ;  /* 0x0000000405051212 */ /* 0x000fca00078e3cff */
[----:B------:R0:W4:Y:S04]  /*15c80*/  @P1 LDG.E.U16 R14, [R4.64] ;  /* 0x00000006040e1981 */ /* 0x000128000c1e1500 */
[----:B0-----:R-:W2:Y:S04]  /*15c90*/  LDL R4, [R1+0xde0] ;  /* 0x000de00001047983 */ /* 0x001ea80000100800 */
[----:B------:R-:W2:Y:S01]  /*15ca0*/  LDL R5, [R1+0xde4] ;  /* 0x000de40001057983 */ /* 0x000ea20000100800 */
[----:B------:R-:W-:Y:S02]  /*15cb0*/  PRMT R15, RZ, 0x7610, R15 ;  /* 0x00007610ff0f7816 */ /* 0x000fe4000000000f */
[----:B------:R-:W-:-:S02]  /*15cc0*/  ISETP.GT.AND P0, PT, R3, 0x32, PT ;  /* 0x000000320300780c */ /* 0x000fc40003f04270 */
[----:B--2---:R-:W-:-:S04]  /*15cd0*/  @P1 LOP3.LUT R5, R5, R4, RZ, 0x3c, !PT ;  /* 0x0000000405051212 */ /* 0x004fc800078e3cff */
[----:B------:R-:W-:-:S04]  /*15ce0*/  @P1 LOP3.LUT R4, R5, R4, RZ, 0x3c, !PT ;  /* 0x0000000405041212 */ /* 0x000fc800078e3cff */
[----:B------:R-:W-:-:S05]  /*15cf0*/  @P1 LOP3.LUT R5, R5, R4, RZ, 0x3c, !PT ;  /* 0x0000000405051212 */ /* 0x000fca00078e3cff */
[----:B------:R0:W2:Y:S04]  /*15d00*/  @P1 LDG.E.U16 R15, [R4.64] ;  /* 0x00000006040f1981 */ /* 0x0000a8000c1e1500 */
[----:B0-----:R-:W2:Y:S04]  /*15d10*/  LDL R4, [R1+0xdd8] ;  /* 0x000dd80001047983 */ /* 0x001ea80000100800 */
[----:B------:R-:W2:Y:S01]  /*15d20*/  LDL R5, [R1+0xddc] ;  /* 0x000ddc0001057983 */ /* 0x000ea20000100800 */
[----:B------:R-:W-:Y:S02]  /*15d30*/  PRMT R7, RZ, 0x7610, R7 ;  /* 0x00007610ff077816 */ /* 0x000fe40000000007 */
[----:B--2---:R-:W-:-:S04]  /*15d40*/  @P0 LOP3.LUT R5, R5, R4, RZ, 0x3c, !PT ;  /* 0x0000000405050212 */ /* 0x004fc800078e3cff */
        /* <DEDUP_REMOVED lines=46> */
[----:B------:R-:W-:Y:S02]  /*16030*/  ISETP.GT.AND P1, PT, R3, 0x38, PT ;  /* 0x000000380300780c */ /* 0x000fe40003f24270 */
[----:B---3--:R-:W-:-:S04]  /*16040*/  @P0 LOP3.LUT R5, R5, R4, RZ, 0x3c, !PT ;  /* 0x0000000405050212 */ /* 0x008fc800078e3cff */
[----:B------:R-:W-:-:S04]  /*16050*/  @P0 LOP3.LUT R4, R5, R4, RZ, 0x3c, !PT ;  /* 0x0000000405040212 */ /* 0x000fc800078e3cff */
[----:B------:R-:W-:-:S05]  /*16060*/  @P0 LOP3.LUT R5, R5, R4, RZ, 0x3c, !PT ;  /* 0x0000000405050212 */ /* 0x000fca00078e3cff */
[----:B------:R-:W3:Y:S04]  /*16070*/  @P0 LDG.E.U16 R6, [R4.64] ;  /* 0x0000000604060981 */ /* 0x000ee8000c1e1500 */
[----:B---3--:R0:W-:Y:S04]  /*16080*/  STL [R1+0x3d8], R6 ;  /* 0x0003d80601007387 */ /* 0x0081e80000100800 */
[----:B0-----:R-:W3:Y:S04]  /*16090*/  LDL.LU R6, [R1+0x3bb0] ;  /* 0x003bb00001067983 */ /* 0x001ee80000300800 */
        /* <DEDUP_REMOVED lines=79> */
[----:B0-----:R-:W4:Y:S04]  /*16590*/  LDL R4, [R1+0xd60] ;  /* 0x000d600001047983 */ /* 0x001f280000100800 */
[----:B------:R-:W4:Y:S01]  /*165a0*/  LDL R5, [R1+0xd64] ;  /* 0x000d640001057983 */ /* 0x000f220000100800 */
[----:B---3--:R-:W-:Y:S02]  /*165b0*/  PRMT R11, RZ, 0x7610, R11 ;  /* 0x00007610ff0b7816 */ /* 0x008fe4000000000b */
[----:B------:R-:W-:Y:S01]  /*165c0*/  ISETP.GT.AND P0, PT, R3, 0x3a, PT ;  /* 0x0000003a0300780c */ /* 0x000fe20003f04270 */
[----:B--2---:R-:W-:Y:S01]  /*165d0*/  STL [R1+0x3b24], R10 ;  /* 0x003b240a01007387 */ /* 0x004fe20000100800 */
        /* <DEDUP_REMOVED lines=16> */
[----:B--2---:R-:W-:Y:S01]  /*166e0*/  STL [R1+0x3ad8], R18 ;  /* 0x003ad81201007387 */ /* 0x004fe20000100800 */
        /* <DEDUP_REMOVED lines=22> */
[----:B------:R0:W3:Y:S04]  /*16850*/  @P1 LDG.E.U16 R22, [R4.64] ;  /* 0x0000000604161981 */ /* 0x0000e8000c1e1500 */
[----:B0-----:R-:W4:Y:S04]  /*16860*/  LDL R4, [R1+0xd38] ;  /* 0x000d380001047983 */ /* 0x001f280000100800 */
[----:B------:R-:W4:Y:S01]  /*16870*/  LDL R5, [R1+0xd3c] ;  /* 0x000d3c0001057983 */ /* 0x000f220000100800 */
[----:B--2---:R-:W-:-:S03]  /*16880*/  PRMT R29, RZ, 0x7610, R29 ;  /* 0x00007610ff1d7816 */ /* 0x004fc6000000001d */
[----:B---3--:R0:W-:Y:S04]  /*16890*/  STL [R1+0x3ac], R22 ;  /* 0x0003ac1601007387 */ /* 0x0081e80000100800 */
[----:B0-----:R-:W2:Y:S01]  /*168a0*/  LDL R22, [R1+0xd1c] ;  /* 0x000d1c0001167983 */ /* 0x001ea20000100800 */
        /* <DEDUP_REMOVED lines=8> */
[----:B------:R-:W-:-:S02]  /*16930*/  ISETP.GT.AND P1, PT, R3, 0x3d, PT ;  /* 0x0000003d0300780c */ /* 0x000fc40003f24270 */
[----:B---3--:R-:W-:Y:S02]  /*16940*/  PRMT R29, RZ, 0x7610, R29 ;  /* 0x00007610ff1d7816 */ /* 0x008fe4000000001d */
        /* <DEDUP_REMOVED lines=22> */
[----:B------:R0:W4:Y:S04]  /*16ab0*/  @P1 LDG.E.U16 R25, [R4.64] ;  /* 0x0000000604191981 */ /* 0x000128000c1e1500 */
[----:B0-----:R-:W3:Y:S01]  /*16ac0*/  LDL R5, [R1+0xd18] ;  /* 0x000d180001057983 */ /* 0x001ee20000100800 */
[----:B------:R-:W-:Y:S01]  /*16ad0*/  PRMT R0, RZ, 0x7610, R0 ;  /* 0x00007610ff007816 */ /* 0x000fe20000000000 */
[----:B--2---:R-:W-:Y:S02]  /*16ae0*/  @P0 IMAD.MOV.U32 R4, RZ, RZ, R22 ;  /* 0x000000ffff040224 */ /* 0x004fe400078e0016 */
[----:B----4-:R0:W-:Y:S01]  /*16af0*/  STL [R1+0x398], R25 ;  /* 0x0003981901007387 */ /* 0x0101e20000100800 */
[----:B------:R-:W-:-:S03]  /*16b00*/  PRMT R2, RZ, 0x7610, R2 ;  /* 0x00007610ff027816 */ /* 0x000fc60000000002 */
[----:B------:R-:W2:Y:S04]  /*16b10*/  LDL R22, [R1+0x14e8] ;  /* 0x0014e80001167983 */ /* 0x000ea80000100800 */
[----:B---3--:R1:W3:Y:S01]  /*16b20*/  @P0 LDG.E.U16 R0, [R4.64] ;  /* 0x0000000604000981 */ /* 0x0082e2000c1e1500 */
[----:B------:R-:W-:Y:S02]  /*16b30*/  ISETP.GT.AND P1, PT, R3, 0x3f, PT ;  /* 0x0000003f0300780c */ /* 0x000fe40003f24270 */
[----:B------:R-:W-:Y:S01]  /*16b40*/  PRMT R29, RZ, 0x7610, R29 ;  /* 0x00007610ff1d7816 */ /* 0x000fe2000000001d */
[----:B0-----:R-:W0:Y:S04]  /*16b50*/  S2R R25, SR_TID.X ;  /* 0x0000000000197919 */ /* 0x001e280000002100 */
[----:B-1----:R-:W4:Y:S04]  /*16b60*/  LDL R4, [R1+0xd10] ;  /* 0x000d100001047983 */ /* 0x002f280000100800 */
[----:B------:R-:W4:Y:S04]  /*16b70*/  LDL R5, [R1+0xd14] ;  /* 0x000d140001057983 */ /* 0x000f280000100800 */
[----:B---3--:R0:W-:Y:S01]  /*16b80*/  STL [R1+0x394], R0 ;  /* 0x0003940001007387 */ /* 0x0081e20000100800 */
[----:B----4-:R-:W-:-:S04]  /*16b90*/  @P0 LOP3.LUT R5, R5, R4, RZ, 0x3c, !PT ;  /* 0x0000000405050212 */ /* 0x010fc800078e3cff */
[----:B------:R-:W-:-:S04]  /*16ba0*/  @P0 LOP3.LUT R4, R5, R4, RZ, 0x3c, !PT ;  /* 0x0000000405040212 */ /* 0x000fc800078e3cff */
[----:B------:R-:W-:-:S05]  /*16bb0*/  @P0 LOP3.LUT R5, R5, R4, RZ, 0x3c, !PT ;  /* 0x0000000405050212 */ /* 0x000fca00078e3cff */
[----:B------:R1:W3:Y:S04]  /*16bc0*/  @P0 LDG.E.U16 R2, [R4.64] ;  /* 0x0000000604020981 */ /* 0x0002e8000c1e1500 */
[----:B-1----:R-:W4:Y:S04]  /*16bd0*/  LDL R4, [R1+0xd08] ;  /* 0x000d080001047983 */ /* 0x002f280000100800 */
[----:B------:R-:W4:Y:S02]  /*16be0*/  LDL R5, [R1+0xd0c] ;  /* 0x000d0c0001057983 */ /* 0x000f240000100800 */
[----:B----4-:R-:W-:-:S04]  /*16bf0*/  @P1 LOP3.LUT R5, R5, R4, RZ, 0x3c, !PT ;  /* 0x0000000405051212 */ /* 0x010fc800078e3cff */
[----:B------:R-:W-:-:S04]  /*16c00*/  @P1 LOP3.LUT R4, R5, R4, RZ, 0x3c, !PT ;  /* 0x0000000405041212 */ /* 0x000fc800078e3cff */
[----:B------:R-:W-:-:S05]  /*16c10*/  @P1 LOP3.LUT R5, R5, R4, RZ, 0x3c, !PT ;  /* 0x0000000405051212 */ /* 0x000fca00078e3cff */
[----:B------:R-:W4:Y:S01]  /*16c20*/  @P1 LDG.E.U16 R29, [R4.64] ;  /* 0x00000006041d1981 */ /* 0x000f22000c1e1500 */
[----:B0-----:R-:W-:-:S05]  /*16c30*/  LOP3.LUT R0, R25, 0x3f, RZ, 0xc0, !PT ;  /* 0x0000003f19007812 */ /* 0x001fca00078ec0ff */
[----:B------:R-:W-:Y:S04]  /*16c40*/  STL [R1+0x39c0], R0 ;  /* 0x0039c00001007387 */ /* 0x000fe80000100800 */
[----:B------:R-:W-:Y:S04]  /*16c50*/  STL [R1+0x3a68], R0 ;  /* 0x003a680001007387 */ /* 0x000fe80000100800 */
[----:B----4-:R0:W-:Y:S04]  /*16c60*/  STL [R1+0x38c], R29 ;  /* 0x00038c1d01007387 */ /* 0x0101e80000100800 */
[----:B0-----:R-:W4:Y:S04]  /*16c70*/  LDL.LU R29, [R1+0x3b84] ;  /* 0x003b8400011d7983 */ /* 0x001f280000300800 */
[----:B------:R-:W2:Y:S04]  /*16c80*/  LDL R4, [R1+0xd00] ;  /* 0x000d000001047983 */ /* 0x000ea80000100800 */
[----:B------:R-:W2:Y:S01]  /*16c90*/  LDL R5, [R1+0xd04] ;  /* 0x000d040001057983 */ /* 0x000ea20000100800 */
[----:B------:R-:W-:-:S02]  /*16ca0*/  PRMT R27, RZ, 0x7610, R27 ;  /* 0x00007610ff1b7816 */ /* 0x000fc4000000001b */
[----:B------:R-:W-:Y:S02]  /*16cb0*/  ISETP.GE.AND P0, PT, R0, R3, PT ;  /* 0x000000030000720c */ /* 0x000fe40003f06270 */
[----:B--2---:R-:W-:-:S04]  /*16cc0*/  @P1 LOP3.LUT R5, R5, R4, RZ, 0x3c, !PT ;  /* 0x0000000405051212 */ /* 0x004fc800078e3cff */
[----:B------:R-:W-:-:S04]  /*16cd0*/  @P1 LOP3.LUT R4, R5, R4, RZ, 0x3c, !PT ;  /* 0x0000000405041212 */ /* 0x000fc800078e3cff */
[----:B------:R-:W-:-:S05]  /*16ce0*/  @P1 LOP3.LUT R5, R5, R4, RZ, 0x3c, !PT ;  /* 0x0000000405051212 */ /* 0x000fca00078e3cff */
[----:B------:R0:W2:Y:S04]  /*16cf0*/  @P1 LDG.E.U16 R27, [R4.64] ;  /* 0x00000006041b1981 */ /* 0x0000a8000c1e1500 */
[----:B0-----:R-:W3:Y:S01]  /*16d00*/  LDL R5, [R1+0x14e4] ;  /* 0x0014e40001057983 */ /* 0x001ee20000100800 */
[----:B------:R-:W-:Y:S01]  /*16d10*/  PRMT R16, RZ, 0x7610, R16 ;  /* 0x00007610ff107816 */ /* 0x000fe20000000010 */
[----:B------:R-:W-:Y:S02]  /*16d20*/  @!P0 IMAD.MOV.U32 R4, RZ, RZ, R22 ;  /* 0x000000ffff048224 */ /* 0x000fe400078e0016 */
[----:B------:R-:W-:Y:S06]  /*16d30*/  BAR.SYNC.DEFER_BLOCKING 0x0 ;  /* 0x0000000000007b1d */ /* 0x000fec0000010000 */
[----:B--2---:R0:W-:Y:S04]  /*16d40*/  STL [R1+0x388], R27 ;  /* 0x0003881b01007387 */ /* 0x0041e80000100800 */
[----:B0-----:R-:W2:Y:S04]  /*16d50*/  LDL.LU R27, [R1+0x28] ;  /* 0x00002800011b7983 */ /* 0x001ea80000300800 */
[----:B---3--:R0:W3:Y:S01]  /*16d60*/  @!P0 LDG.E.U16 R16, [R4.64] ;  /* 0x0000000604108981 */ /* 0x0080e2000c1e1500 */
[----:B------:R-:W-:-:S03]  /*16d70*/  PRMT R17, RZ, 0x7610, R17 ;  /* 0x00007610ff117816 */ /* 0x000fc60000000011 */
[----:B------:R-:W2:Y:S04]  /*16d80*/  LDL R22, [R1+0x1468] ;  /* 0x0014680001167983 */ /* 0x000ea80000100800 */
[----:B0-----:R-:W2:Y:S04]  /*16d90*/  LDL R4, [R1+0x10fc] ;  /* 0x0010fc0001047983 */ /* 0x001ea80000100800 */
[----:B------:R-:W2:Y:S04]  /*16da0*/  LDL R5, [R1+0x14d8] ;  /* 0x0014d80001057983 */ /* 0x000ea80000100800 */
[----:B---3--:R0:W-:Y:S04]  /*16db0*/  STL [R1+0xcc], R16 ;  /* 0x0000cc1001007387 */ /* 0x0081e80000100800 */
[----:B0-----:R-:W3:Y:S01]  /*16dc0*/  LDL.LU R16, [R1+0x2c] ;  /* 0x00002c0001107983 */ /* 0x001ee20000300800 */
[----:B--2---:R-:W-:-:S04]  /*16dd0*/  @!P0 LOP3.LUT R5, R5, R4, RZ, 0x3c, !PT ;  /* 0x0000000405058212 */ /* 0x004fc800078e3cff */
[----:B------:R-:W-:-:S04]  /*16de0*/  @!P0 LOP3.LUT R4, R5, R4, RZ, 0x3c, !PT ;  /* 0x0000000405048212 */ /* 0x000fc800078e3cff */
[----:B------:R-:W-:-:S05]  /*16df0*/  @!P0 LOP3.LUT R5, R5, R4, RZ, 0x3c, !PT ;  /* 0x0000000405058212 */ /* 0x000fca00078e3cff */
[----:B------:R0:W2:Y:S04]  /*16e00*/  @!P0 LDG.E.U16 R17, [R4.64] ;  /* 0x0000000604118981 */ /* 0x0000a8000c1e1500 */
[----:B0-----:R-:W3:Y:S04]  /*16e10*/  LDL R4, [R1+0x14c4] ;  /* 0x0014c40001047983 */ /* 0x001ee80000100800 */
[----:B------:R-:W3:Y:S01]  /*16e20*/  LDL R5, [R1+0x14c8] ;  /* 0x0014c80001057983 */ /* 0x000ee20000100800 */
[----:B------:R-:W-:-:S03]  /*16e30*/  PRMT R23, RZ, 0x7610, R23 ;  /* 0x00007610ff177816 */ /* 0x000fc60000000017 */
[----:B--2---:R0:W-:Y:S04]  /*16e40*/  STL [R1+0xc8], R17 ;  /* 0x0000c81101007387 */ /* 0x0041e80000100800 */
[----:B0-----:R-:W2:Y:S01]  /*16e50*/  LDL.LU R17, [R1+0x18] ;  /* 0x0000180001117983 */ /* 0x001ea20000300800 */
[----:B---3--:R-:W-:-:S04]  /*16e60*/  @!P0 LOP3.LUT R5, R5, R4, RZ, 0x3c, !PT ;  /* 0x0000000405058212 */ /* 0x008fc800078e3cff */
[----:B------:R-:W-:-:S04]  /*16e70*/  @!P0 LOP3.LUT R4, R5, R4, RZ, 0x3c, !PT ;  /* 0x0000000405048212 */ /* 0x000fc800078e3cff */
[----:B------:R-:W-:-:S05]  /*16e80*/  @!P0 LOP3.LUT R5, R5, R4, RZ, 0x3c, !PT ;  /* 0x0000000405058212 */ /* 0x000fca00078e3cff */
[----:B------:R0:W3:Y:S04]  /*16e90*/  @!P0 LDG.E.U16 R23, [R4.64] ;  /* 0x0000000604178981 */ /* 0x0000e8000c1e1500 */
[----:B0-----:R-:W2:Y:S04]  /*16ea0*/  LDL R4, [R1+0x14a4] ;  /* 0x0014a40001047983 */ /* 0x001ea80000100800 */
[----:B------:R-:W2:Y:S01]  /*16eb0*/  LDL R5, [R1+0x14a8] ;  /* 0x0014a80001057983 */ /* 0x000ea20000100800 */
[----:B----4-:R-:W-:Y:S02]  /*16ec0*/  PRMT R29, RZ, 0x7610, R29 ;  /* 0x00007610ff1d7816 */ /* 0x010fe4000000001d */
[----:B--2---:R-:W-:-:S04]  /*16ed0*/  @!P0 LOP3.LUT R5, R5, R4, RZ, 0x3c, !PT ;  /* 0x0000000405058212 */ /* 0x004fc800078e3cff */
[----:B------:R-:W-:-:S04]  /*16ee0*/  @!P0 LOP3.LUT R4, R5, R4, RZ, 0x3c, !PT ;  /* 0x0000000405048212 */ /* 0x000fc800078e3cff */
[----:B------:R-:W-:-:S05]  /*16ef0*/  @!P0 LOP3.LUT R5, R5, R4, RZ, 0x3c, !PT ;  /* 0x0000000405058212 */ /* 0x000fca00078e3cff */
[----:B------:R-:W2:Y:S04]  /*16f00*/  @!P0 LDG.E.U16 R29, [R4.64] ;  /* 0x00000006041d8981 */ /* 0x000ea8000c1e1500 */
[----:B---3--:R0:W-:Y:S04]  /*16f10*/  STL [R1+0xc4], R23 ;  /* 0x0000c41701007387 */ /* 0x0081e80000100800 */
[----:B0-----:R-:W3:Y:S04]  /*16f20*/  LDL.LU R23, [R1+0x1c] ;  /* 0x00001c0001177983 */ /* 0x001ee80000300800 */
[----:B--2---:R0:W-:Y:S04]  /*16f30*/  STL [R1+0xc0], R29 ;  /* 0x0000c01d01007387 */ /* 0x0041e80000100800 */
[----:B0-----:R-:W2:Y:S04]  /*16f40*/  LDL.LU R29, [R1+0x3b80] ;  /* 0x003b8000011d7983 */ /* 0x001ea80000300800 */
[----:B------:R-:W4:Y:S04]  /*16f50*/  LDL R4, [R1+0x1484] ;  /* 0x0014840001047983 */ /* 0x000f280000100800 */
[----:B------:R-:W4:Y:S01]  /*16f60*/  LDL R5, [R1+0x1488] ;  /* 0x0014880001057983 */ /* 0x000f220000100800 */
[----:B--2---:R-:W-:-:S02]  /*16f70*/  PRMT R29, RZ, 0x7610, R29 ;  /* 0x00007610ff1d7816 */ /* 0x004fc4000000001d */
[----:B----4-:R-:W-:-:S04]  /*16f80*/  @!P0 LOP3.LUT R5, R5, R4, RZ, 0x3c, !PT ;  /* 0x0000000405058212 */ /* 0x010fc800078e3cff */
[----:B------:R-:W-:-:S04]  /*16f90*/  @!P0 LOP3.LUT R4, R5, R4, RZ, 0x3c, !PT ;  /* 0x0000000405048212 */ /* 0x000fc800078e3cff */
[----:B------:R-:W-:-:S05]  /*16fa0*/  @!P0 LOP3.LUT R5, R5, R4, RZ, 0x3c, !PT ;  /* 0x0000000405058212 */ /* 0x000fca00078e3cff */
[----:B------:R-:W2:Y:S04]  /*16fb0*/  @!P0 LDG.E.U16 R29, [R4.64] ;  /* 0x00000006041d8981 */ /* 0x000ea8000c1e1500 */
[----:B--2---:R0:W-:Y:S04]  /*16fc0*/  STL [R1+0xbc], R29 ;  /* 0x0000bc1d01007387 */ /* 0x0041e80000100800 */
[----:B0-----:R-:W2:Y:S04]  /*16fd0*/  LDL.LU R29, [R1+0x3b7c] ;  /* 0x003b7c00011d7983 */ /* 0x001ea80000300800 */
[----:B------:R-:W4:Y:S01]  /*16fe0*/  LDL R5, [R1+0x1464] ;  /* 0x0014640001057983 */ /* 0x000f220000100800 */
[----:B------:R-:W-:-:S03]  /*16ff0*/  @!P0 IMAD.MOV.U32 R4, RZ, RZ, R22 ;  /* 0x000000ffff048224 */ /* 0x000fc600078e0016 */
[----:B------:R-:W3:Y:S01]  /*17000*/  LDL.LU R22, [R1+0xc] ;  /* 0x00000c0001167983 */ /* 0x000ee20000300800 */
[----:B--2---:R-:W-:-:S06]  /*17010*/  PRMT R29, RZ, 0x7610, R29 ;  /* 0x00007610ff1d7816 */ /* 0x004fcc000000001d */
[----:B----4-:R-:W2:Y:S04]  /*17020*/  @!P0 LDG.E.U16 R29, [R4.64] ;  /* 0x00000006041d8981 */ /* 0x010ea8000c1e1500 */
        /* <DEDUP_REMOVED lines=19> */
[----:B------:R-:W2:Y:S04]  /*17160*/  LDL R4, [R1+0x1404] ;  /* 0x0014040001047983 */ /* 0x000ea80000100800 */
[----:B------:R-:W2:Y:S04]  /*17170*/  LDL R5, [R1+0x1408] ;  /* 0x0014080001057983 */ /* 0x000ea80000100800 */
[----:B0-----:R-:W0:Y:S02]  /*17180*/  S2R R29, SR_TID.X ;  /* 0x00000000001d7919 */ /* 0x001e240000002100 */
[----:B0-----:R-:W-:-:S05]  /*17190*/  LOP3.LUT R29, R29, 0x7f, RZ, 0xc0, !PT ;  /* 0x0000007f1d1d7812 */ /* 0x001fca00078ec0ff */
[----:B------:R-:W-:-:S05]  /*171a0*/  IMAD.SHL.U32 R29, R29, 0x2, RZ ;  /* 0x000000021d1d7824 */ /* 0x000fca00078e00ff */
[----:B------:R0:W-:Y:S02]  /*171b0*/  STS.U16 [R29], R27 ;  /* 0x0000001b1d007388 */ /* 0x0001e40000000400 */
[----:B0-----:R-:W-:Y:S02]  /*171c0*/  PRMT R29, RZ, 0x7610, R29 ;  /* 0x00007610ff1d7816 */ /* 0x001fe4000000001d */
[----:B------:R-:W4:Y:S01]  /*171d0*/  LDL R27, [R1+0x1388] ;  /* 0x00138800011b7983 */ /* 0x000f220000100800 */
[----:B--2---:R-:W-:-:S04]  /*171e0*/  @!P0 LOP3.LUT R5, R5, R4, RZ, 0x3c, !PT ;  /* 0x0000000405058212 */ /* 0x004fc800078e3cff */
        /* <DEDUP_REMOVED lines=9> */
[----:B------:R0:W-:Y:S02]  /*17280*/  STS.U16 [R29+0x100], R16 ;  /* 0x000100101d007388 */ /* 0x0001e40000000400 */
[----:B0-----:R-:W-:Y:S02]  /*17290*/  PRMT R29, RZ, 0x7610, R29 ;  /* 0x00007610ff1d7816 */ /* 0x001fe4000000001d */
[----:B------:R-:W3:Y:S01]  /*172a0*/  LDL.LU R16, [R1+0x3b70] ;  /* 0x003b700001107983 */ /* 0x000ee20000300800 */
        /* <DEDUP_REMOVED lines=23> */
[----:B---3--:R0:W-:Y:S02]  /*17420*/  STS.U16 [R29+0x1100], R23 ;  /* 0x001100171d007388 */ /* 0x0081e40000000400 */
[----:B0-----:R-:W-:Y:S02]  /*17430*/  PRMT R29, RZ, 0x7610, R29 ;  /* 0x00007610ff1d7816 */ /* 0x001fe4000000001d */
[----:B------:R-:W3:Y:S01]  /*17440*/  LDL.LU R23, [R1+0x3b68] ;  /* 0x003b680001177983 */ /* 0x000ee20000300800 */
[----:B--2---:R-:W-:-:S04]  /*17450*/  @!P0 LOP3.LUT R5, R5, R4, RZ, 0x3c, !PT ;  /* 0x0000000405058212 */ /* 0x004fc800078e3cff */
[----:B------:R-:W-:-:S04]  /*17460*/  @!P0 LOP3.LUT R4, R5, R4, RZ, 0x3c, !PT ;  /* 0x0000000405048212 */ /* 0x000fc800078e3cff */
[----:B------:R-:W-:-:S05]  /*17470*/  @!P0 LOP3.LUT R5, R5, R4, RZ, 0x3c, !PT ;  /* 0x0000000405058212 */ /* 0x000fca00078e3cff */
[----:B------:R-:W2:Y:S04]  /*17480*/  @!P0 LDG.E.U16 R29, [R4.64] ;  /* 0x00000006041d8981 */ /* 0x000ea8000c1e1500 */
[----:B--2---:R0:W-:Y:S04]  /*17490*/  STL [R1+0xa0], R29 ;  /* 0x0000a01d01007387 */ /* 0x0041e80000100800 */
[----:B------:R-:W2:Y:S04]  /*174a0*/  LDL.LU R4, [R1+0x8] ;  /* 0x0000080001047983 */ /* 0x000ea80000300800 */
[----:B------:R-:W3:Y:S04]  /*174b0*/  LDL R5, [R1+0x1384] ;  /* 0x0013840001057983 */ /* 0x000ee80000100800 */
[----:B0-----:R-:W0:Y:S02]  /*174c0*/  S2R R29, SR_TID.X ;  /* 0x00000000001d7919 */ /* 0x001e240000002100 */
[----:B0-----:R-:W-:-:S05]  /*174d0*/  LOP3.LUT R29, R29, 0x7f, RZ, 0xc0, !PT ;  /* 0x0000007f1d1d7812 */ /* 0x001fca00078ec0ff */
[----:B------:R-:W-:-:S05]  /*174e0*/  IMAD.SHL.U32 R29, R29, 0x2, RZ ;  /* 0x000000021d1d7824 */ /* 0x000fca00078e00ff */
[----:B--2---:R0:W-:Y:S02]  /*174f0*/  STS.U16 [R29+0x2000], R4 ;  /* 0x002000041d007388 */ /* 0x0041e40000000400 */
[----:B0-----:R-:W-:Y:S01]  /*17500*/  PRMT R29, RZ, 0x7610, R29 ;  /* 0x00007610ff1d7816 */ /* 0x001fe2000000001d */
[----:B----4-:R-:W-:Y:S02]  /*17510*/  @!P0 IMAD.MOV.U32 R4, RZ, RZ, R27 ;  /* 0x000000ffff048224 */ /* 0x010fe400078e001b */
[----:B------:R-:W2:Y:S04]  /*17520*/  LDL R27, [R1+0x1308] ;  /* 0x00130800011b7983 */ /* 0x000ea80000100800 */
[----:B---3--:R-:W3:Y:S04]  /*17530*/  @!P0 LDG.E.U16 R29, [R4.64] ;  /* 0x00000006041d8981 */ /* 0x008ee8000c1e1500 */
[----:B---3--:R0:W-:Y:S04]  /*17540*/  STL [R1+0x9c], R29 ;  /* 0x00009c1d01007387 */ /* 0x0081e80000100800 */
[----:B------:R-:W3:Y:S04]  /*17550*/  LDL R4, [R1+0x1364] ;  /* 0x0013640001047983 */ /* 0x000ee80000100800 */
[----:B------:R-:W3:Y:S04]  /*17560*/  LDL R5, [R1+0x1368] ;  /* 0x0013680001057983 */ /* 0x000ee80000100800 */
[----:B0-----:R-:W0:Y:S02]  /*17570*/  S2R R29, SR_TID.X ;  /* 0x00000000001d7919 */ /* 0x001e240000002100 */
[----:B0-----:R-:W-:-:S05]  /*17580*/  LOP3.LUT R29, R29, 0x7f, RZ, 0xc0, !PT ;  /* 0x0000007f1d1d7812 */ /* 0x001fca00078ec0ff */
[----:B------:R-:W-:-:S05]  /*17590*/  IMAD.SHL.U32 R29, R29, 0x2, RZ ;  /* 0x000000021d1d7824 */ /* 0x000fca00078e00ff */
[----:B------:R0:W-:Y:S02]  /*175a0*/  STS.U16 [R29+0x2100], R22 ;  /* 0x002100161d007388 */ /* 0x0001e40000000400 */
[----:B0-----:R-:W-:Y:S02]  /*175b0*/  PRMT R29, RZ, 0x7610, R29 ;  /* 0x00007610ff1d7816 */ /* 0x001fe4000000001d */
[----:B------:R-:W4:Y:S01]  /*175c0*/  LDL.LU R22, [R1+0x3b64] ;  /* 0x003b640001167983 */ /* 0x000f220000300800 */
[----:B---3--:R-:W-:-:S04]  /*175d0*/  @!P0 LOP3.LUT R5, R5, R4, RZ, 0x3c, !PT ;  /* 0x0000000405058212 */ /* 0x008fc800078e3cff */
[----:B------:R-:W-:-:S04]  /*175e0*/  @!P0 LOP3.LUT R4, R5, R4, RZ, 0x3c, !PT ;  /* 0x0000000405048212 */ /* 0x000fc800078e3cff */
[----:B------:R-:W-:-:S05]  /*175f0*/  @!P0 LOP3.LUT R5, R5, R4, RZ, 0x3c, !PT ;  /* 0x0000000405058212 */ /* 0x000fca00078e3cff */
[----:B------:R-:W3:Y:S04]  /*17600*/  @!P0 LDG.E.U16 R29, [R4.64] ;  /* 0x00000006041d8981 */ /* 0x000ee8000c1e1500 */
[----:B---3--:R0:W-:Y:S04]  /*17610*/  STL [R1+0x98], R29 ;  /* 0x0000981d01007387 */ /* 0x0081e80000100800 */
[----:B------:R-:W3:Y:S04]  /*17620*/  LDL R4, [R1+0x1344] ;  /* 0x0013440001047983 */ /* 0x000ee80000100800 */
[----:B------:R-:W3:Y:S04]  /*17630*/  LDL R5, [R1+0x1348] ;  /* 0x0013480001057983 */ /* 0x000ee80000100800 */
[----:B0-----:R-:W0:Y:S02]  /*17640*/  S2R R29, SR_TID.X ;  /* 0x00000000001d7919 */ /* 0x001e240000002100 */
[----:B0-----:R-:W-:-:S05]  /*17650*/  LOP3.LUT R29, R29, 0x7f, RZ, 0xc0, !PT ;  /* 0x0000007f1d1d7812 */ /* 0x001fca00078ec0ff */
[----:B------:R-:W-:-:S05]  /*17660*/  IMAD.SHL.U32 R29, R29, 0x2, RZ ;  /* 0x000000021d1d7824 */ /* 0x000fca00078e00ff */
[----:B----4-:R0:W-:Y:S02]  /*17670*/  STS.U16 [R29+0x3000], R22 ;  /* 0x003000161d007388 */ /* 0x0101e40000000400 */
[----:B0-----:R-:W-:Y:S02]  /*17680*/  PRMT R29, RZ, 0x7610, R29 ;  /* 0x00007610ff1d7816 */ /* 0x001fe4000000001d */
[----:B---3--:R-:W-:-:S04]  /*17690*/  @!P0 LOP3.LUT R5, R5, R4, RZ, 0x3c, !PT ;  /* 0x0000000405058212 */ /* 0x008fc800078e3cff */
[----:B------:R-:W-:-:S04]  /*176a0*/  @!P0 LOP3.LUT R4, R5, R4, RZ, 0x3c, !PT ;  /* 0x0000000405048212 */ /* 0x000fc800078e3cff */
[----:B------:R-:W-:-:S05]  /*176b0*/  @!P0 LOP3.LUT R5, R5, R4, RZ, 0x3c, !PT ;  /* 0x0000000405058212 */ /* 0x000fca00078e3cff */
[----:B------:R-:W3:Y:S04]  /*176c0*/  @!P0 LDG.E.U16 R29, [R4.64] ;  /* 0x00000006041d8981 */ /* 0x000ee8000c1e1500 */
[----:B---3--:R-:W-:Y:S04]  /*176d0*/  STL [R1+0x94], R29 ;  /* 0x0000941d01007387 */ /* 0x008fe80000100800 */
[----:B------:R-:W3:Y:S04]  /*176e0*/  LDL R4, [R1+0x1324] ;  /* 0x0013240001047983 */ /* 0x000ee80000100800 */
[----:B------:R-:W3:Y:S01]  /*176f0*/  LDL R5, [R1+0x1328] ;  /* 0x0013280001057983 */ /* 0x000ee20000100800 */
[----:B------:R-:W-:-:S02]  /*17700*/  PRMT R18, RZ, 0x7610, R18 ;  /* 0x00007610ff127816 */ /* 0x000fc40000000012 */
[----:B---3--:R-:W-:-:S04]  /*17710*/  @!P0 LOP3.LUT R5, R5, R4, RZ, 0x3c, !PT ;  /* 0x0000000405058212 */ /* 0x008fc800078e3cff */
[----:B------:R-:W-:-:S04]  /*17720*/  @!P0 LOP3.LUT R4, R5, R4, RZ, 0x3c, !PT ;  /* 0x0000000405048212 */ /* 0x000fc800078e3cff */
[----:B------:R-:W-:-:S05]  /*17730*/  @!P0 LOP3.LUT R5, R5, R4, RZ, 0x3c, !PT ;  /* 0x0000000405058212 */ /* 0x000fca00078e3cff */
[----:B------:R0:W3:Y:S04]  /*17740*/  @!P0 LDG.E.U16 R18, [R4.64] ;  /* 0x0000000604128981 */ /* 0x0000e8000c1e1500 */
[----:B0-----:R-:W4:Y:S01]  /*17750*/  LDL R5, [R1+0x1304] ;  /* 0x0013040001057983 */ /* 0x001f220000100800 */
[----:B------:R-:W-:Y:S01]  /*17760*/  PRMT R20, RZ, 0x7610, R20 ;  /* 0x00007610ff147816 */ /* 0x000fe20000000014 */
[----:B--2---:R-:W-:Y:S02]  /*17770*/  @!P0 IMAD.MOV.U32 R4, RZ, RZ, R27 ;  /* 0x000000ffff048224 */ /* 0x004fe400078e001b */
[----:B---3--:R0:W-:Y:S01]  /*17780*/  STL [R1+0x90], R18 ;  /* 0x0000901201007387 */ /* 0x0081e20000100800 */
[----:B------:R-:W-:-:S03]  /*17790*/  PRMT R28, RZ, 0x7610, R28 ;  /* 0x00007610ff1c7816 */ /* 0x000fc6000000001c */
[----:B------:R-:W2:Y:S04]  /*177a0*/  LDL R27, [R1+0x1284] ;  /* 0x00128400011b7983 */ /* 0x000ea80000100800 */
[----:B----4-:R1:W3:Y:S04]  /*177b0*/  @!P0 LDG.E.U16 R20, [R4.64] ;  /* 0x0000000604148981 */ /* 0x0102e8000c1e1500 */
[----:B0-----:R-:W4:Y:S04]  /*177c0*/  LDL R18, [R1+0x12a8] ;  /* 0x0012a80001127983 */ /* 0x001f280000100800 */
[----:B-1----:R-:W2:Y:S04]  /*177d0*/  LDL R4, [R1+0x12e4] ;  /* 0x0012e40001047983 */ /* 0x002ea80000100800 */
[----:B------:R-:W2:Y:S04]  /*177e0*/  LDL R5, [R1+0x12e8] ;  /* 0x0012e80001057983 */ /* 0x000ea80000100800 */
[----:B------:R-:W0:Y:S04]  /*177f0*/  S2R R29, SR_TID.X ;  /* 0x00000000001d7919 */ /* 0x000e280000002100 */
[----:B---3--:R1:W-:Y:S01]  /*17800*/  STL [R1+0x8c], R20 ;  /* 0x00008c1401007387 */ /* 0x0083e20000100800 */
[----:B--2---:R-:W-:-:S03]  /*17810*/  @!P0 LOP3.LUT R5, R5, R4, RZ, 0x3c, !PT ;  /* 0x0000000405058212 */ /* 0x004fc600078e3cff */
[----:B-1----:R-:W2:Y:S01]  /*17820*/  LDL R20, [R1+0x1288] ;  /* 0x0012880001147983 */ /* 0x002ea20000100800 */
[----:B------:R-:W-:-:S04]  /*17830*/  @!P0 LOP3.LUT R4, R5, R4, RZ, 0x3c, !PT ;  /* 0x0000000405048212 */ /* 0x000fc800078e3cff */
[----:B------:R-:W-:-:S05]  /*17840*/  @!P0 LOP3.LUT R5, R5, R4, RZ, 0x3c, !PT ;  /* 0x0000000405058212 */ /* 0x000fca00078e3cff */
[----:B------:R1:W3:Y:S04]  /*17850*/  @!P0 LDG.E.U16 R28, [R4.64] ;  /* 0x00000006041c8981 */ /* 0x0002e8000c1e1500 */
[----:B-1----:R-:W2:Y:S04]  /*17860*/  LDL R4, [R1+0x12c4] ;  /* 0x0012c40001047983 */ /* 0x002ea80000100800 */
[----:B------:R-:W2:Y:S01]  /*17870*/  LDL R5, [R1+0x12c8] ;  /* 0x0012c80001057983 */ /* 0x000ea20000100800 */
[----:B0-----:R-:W-:-:S05]  /*17880*/  LOP3.LUT R29, R29, 0x7f, RZ, 0xc0, !PT ;  /* 0x0000007f1d1d7812 */ /* 0x001fca00078ec0ff */
[----:B------:R-:W-:-:S05]  /*17890*/  IMAD.SHL.U32 R29, R29, 0x2, RZ ;  /* 0x000000021d1d7824 */ /* 0x000fca00078e00ff */
[----:B------:R-:W-:Y:S04]  /*178a0*/  STS.U16 [R29+0x3100], R23 ;  /* 0x003100171d007388 */ /* 0x000fe80000000400 */
[----:B------:R-:W-:Y:S04]  /*178b0*/  STS.U16 [R29+0x4000], R17 ;  /* 0x004000111d007388 */ /* 0x000fe80000000400 */
[----:B------:R-:W-:Y:S04]  /*178c0*/  STS.U16 [R29+0x4100], R16 ;  /* 0x004100101d007388 */ /* 0x000fe80000000400 */
[----:B------:R0:W-:Y:S02]  /*178d0*/  STS.U16 [R29+0x5000], R13 ;  /* 0x0050000d1d007388 */ /* 0x0001e40000000400 */
[----:B0-----:R-:W-:-:S02]  /*178e0*/  PRMT R29, RZ, 0x7610, R29 ;  /* 0x00007610ff1d7816 */ /* 0x001fc4000000001d */
[----:B--2---:R-:W-:-:S04]  /*178f0*/  @!P0 LOP3.LUT R5, R5, R4, RZ, 0x3c, !PT ;  /* 0x0000000405058212 */ /* 0x004fc800078e3cff */
[----:B------:R-:W-:-:S04]  /*17900*/  @!P0 LOP3.LUT R4, R5, R4, RZ, 0x3c, !PT ;  /* 0x0000000405048212 */ /* 0x000fc800078e3cff */
[----:B------:R-:W-:-:S05]  /*17910*/  @!P0 LOP3.LUT R5, R5, R4, RZ, 0x3c, !PT ;  /* 0x0000000405058212 */ /* 0x000fca00078e3cff */
[----:B------:R-:W2:Y:S04]  /*17920*/  @!P0 LDG.E.U16 R29, [R4.64] ;  /* 0x00000006041d8981 */ /* 0x000ea8000c1e1500 */
[----:B---3--:R0:W-:Y:S04]  /*17930*/  STL [R1+0x88], R28 ;  /* 0x0000881c01007387 */ /* 0x0081e80000100800 */
[----:B0-----:R-:W3:Y:S04]  /*17940*/  LDL R28, [R1+0x1268] ;  /* 0x00126800011c7983 */ /* 0x001ee80000100800 */
[----:B--2---:R0:W-:Y:S04]  /*17950*/  STL [R1+0x84], R29 ;  /* 0x0000841d01007387 */ /* 0x0041e80000100800 */
[----:B------:R-:W2:Y:S04]  /*17960*/  LDL R5, [R1+0x12a4] ;  /* 0x0012a40001057983 */ /* 0x000ea80000100800 */
[----:B0-----:R-:W0:Y:S01]  /*17970*/  S2R R29, SR_TID.X ;  /* 0x00000000001d7919 */ /* 0x001e220000002100 */
[----:B----4-:R-:W-:Y:S01]  /*17980*/  @!P0 IMAD.MOV.U32 R4, RZ, RZ, R18 ;  /* 0x000000ffff048224 */ /* 0x010fe200078e0012 */
[----:B------:R-:W-:-:S02]  /*17990*/  PRMT R26, RZ, 0x7610, R26 ;  /* 0x00007610ff1a7816 */ /* 0x000fc4000000001a */
[----:B------:R-:W4:Y:S01]  /*179a0*/  LDL.LU R18, [R1+0x3c] ;  /* 0x00003c0001127983 */ /* 0x000f220000300800 */
[----:B0-----:R-:W-:-:S05]  /*179b0*/  LOP3.LUT R29, R29, 0x7f, RZ, 0xc0, !PT ;  /* 0x0000007f1d1d7812 */ /* 0x001fca00078ec0ff */
[----:B------:R-:W-:-:S05]  /*179c0*/  IMAD.SHL.U32 R29, R29, 0x2, RZ ;  /* 0x000000021d1d7824 */ /* 0x000fca00078e00ff */
[----:B------:R0:W-:Y:S02]  /*179d0*/  STS.U16 [R29+0x5100], R12 ;  /* 0x0051000c1d007388 */ /* 0x0001e40000000400 */
[----:B0-----:R-:W-:-:S06]  /*179e0*/  PRMT R29, RZ, 0x7610, R29 ;  /* 0x00007610ff1d7816 */ /* 0x001fcc000000001d */
[----:B--2---:R0:W2:Y:S02]  /*179f0*/  @!P0 LDG.E.U16 R29, [R4.64] ;  /* 0x00000006041d8981 */ /* 0x0040a4000c1e1500 */
[----:B0-----:R-:W-:Y:S02]  /*17a00*/  @!P0 IMAD.MOV.U32 R4, RZ, RZ, R20 ;  /* 0x000000ffff048224 */ /* 0x001fe400078e0014 */
[----:B------:R-:W-:-:S05]  /*17a10*/  @!P0 IMAD.MOV.U32 R5, RZ, RZ, R27 ;  /* 0x000000ffff058224 */ /* 0x000fca00078e001b */
[----:B------:R0:W4:Y:S04]  /*17a20*/  @!P0 LDG.E.U16 R26, [R4.64] ;  /* 0x00000006041a8981 */ /* 0x000128000c1e1500 */
[----:B--2---:R-:W-:Y:S04]  /*17a30*/  STL [R1+0x80], R29 ;  /* 0x0000801d01007387 */ /* 0x004fe80000100800 */
[----:B------:R-:W2:Y:S04]  /*17a40*/  LDL.LU R20, [R1+0x30] ;  /* 0x0000300001147983 */ /* 0x000ea80000300800 */
[----:B0-----:R-:W2:Y:S01]  /*17a50*/  LDL R5, [R1+0x1264] ;  /* 0x0012640001057983 */ /* 0x001ea20000100800 */
[----:B------:R-:W-:Y:S01]  /*17a60*/  PRMT R24, RZ, 0x7610, R24 ;  /* 0x00007610ff187816 */ /* 0x000fe20000000018 */
[----:B---3--:R-:W-:-:S02]  /*17a70*/  @!P0 IMAD.MOV.U32 R4, RZ, RZ, R28 ;  /* 0x000000ffff048224 */ /* 0x008fc400078e001c */
[----:B----4-:R0:W-:Y:S04]  /*17a80*/  STL [R1+0x7c], R26 ;  /* 0x00007c1a01007387 */ /* 0x0101e80000100800 */
[----:B0-----:R-:W3:Y:S04]  /*17a90*/  LDL R26, [R1+0x1208] ;  /* 0x00120800011a7983 */ /* 0x001ee80000100800 */
[----:B------:R-:W4:Y:S04]  /*17aa0*/  LDL.LU R27, [R1+0x34] ;  /* 0x00003400011b7983 */ /* 0x000f280000300800 */
[----:B--2---:R0:W2:Y:S04]  /*17ab0*/  @!P0 LDG.E.U16 R24, [R4.64] ;  /* 0x0000000604188981 */ /* 0x0040a8000c1e1500 */
        /* <DEDUP_REMOVED lines=11> */
[----:B------:R-:W-:-:S03]  /*17b70*/  PRMT R21, RZ, 0x7610, R21 ;  /* 0x00007610ff157816 */ /* 0x000fc60000000015 */
[----:B------:R-:W0:Y:S01]  /*17b80*/  S2R R28, SR_TID.X ;  /* 0x00000000001c7919 */ /* 0x000e220000002100 */
[----:B--2---:R-:W-:-:S04]  /*17b90*/  @!P0 LOP3.LUT R5, R5, R4, RZ, 0x3c, !PT ;  /* 0x0000000405058212 */ /* 0x004fc800078e3cff */
[----:B------:R-:W-:-:S04]  /*17ba0*/  @!P0 LOP3.LUT R4, R5, R4, RZ, 0x3c, !PT ;  /* 0x0000000405048212 */ /* 0x000fc800078e3cff */
[----:B------:R-:W-:-:S05]  /*17bb0*/  @!P0 LOP3.LUT R5, R5, R4, RZ, 0x3c, !PT ;  /* 0x0000000405058212 */ /* 0x000fca00078e3cff */
[----:B------:R-:W2:Y:S01]  /*17bc0*/  @!P0 LDG.E.U16 R21, [R4.64] ;  /* 0x0000000604158981 */ /* 0x000ea2000c1e1500 */
[----:B0-----:R-:W-:-:S03]  /*17bd0*/  LOP3.LUT R28, R28, 0x7f, RZ, 0xc0, !PT ;  /* 0x0000007f1c1c7812 */ /* 0x001fc600078ec0ff */
[----:B---3--:R0:W-:Y:S02]  /*17be0*/  STL [R1+0x74], R19 ;  /* 0x0000741301007387 */ /* 0x0081e40000100800 */
[----:B0-----:R-:W-:Y:S02]  /*17bf0*/  IMAD.SHL.U32 R19, R28, 0x2, RZ ;  /* 0x000000021c137824 */ /* 0x001fe400078e00ff */
[----:B------:R-:W3:Y:S04]  /*17c00*/  LDL.LU R28, [R1+0x10] ;  /* 0x00001000011c7983 */ /* 0x000ee80000300800 */
[----:B------:R-:W0:Y:S04]  /*17c10*/  S2R R29, SR_TID.X ;  /* 0x00000000001d7919 */ /* 0x000e280000002100 */
[----:B--2---:R1:W-:Y:S04]  /*17c20*/  STL [R1+0x70], R21 ;  /* 0x0000701501007387 */ /* 0x0043e80000100800 */
[----:B-1----:R-:W2:Y:S04]  /*17c30*/  LDL.LU R21, [R1+0x3b60] ;  /* 0x003b600001157983 */ /* 0x002ea80000300800 */
[----:B------:R-:W3:Y:S04]  /*17c40*/  LDL.LU R4, [R1+0x38] ;  /* 0x0000380001047983 */ /* 0x000ee80000300800 */
[----:B------:R-:W4:Y:S01]  /*17c50*/  LDL R5, [R1+0x1204] ;  /* 0x0012040001057983 */ /* 0x000f220000100800 */
[----:B0-----:R-:W-:-:S02]  /*17c60*/  LOP3.LUT R29, R29, 0x7f, RZ, 0xc0, !PT ;  /* 0x0000007f1d1d7812 */ /* 0x001fc400078ec0ff */
[----:B------:R-:W-:-:S03]  /*17c70*/  LOP3.LUT R19, R19, 0x10, RZ, 0x3c, !PT ;  /* 0x0000001013137812 */ /* 0x000fc600078e3cff */
[----:B------:R-:W-:-:S05]  /*17c80*/  IMAD.SHL.U32 R29, R29, 0x2, RZ ;  /* 0x000000021d1d7824 */ /* 0x000fca00078e00ff */
[----:B------:R-:W-:Y:S04]  /*17c90*/  STS.U16 [R29+0x6000], R9 ;  /* 0x006000091d007388 */ /* 0x000fe80000000400 */
[----:B------:R-:W-:Y:S04]  /*17ca0*/  STS.U16 [R29+0x6100], R8 ;  /* 0x006100081d007388 */ /* 0x000fe80000000400 */
[----:B------:R-:W-:Y:S04]  /*17cb0*/  STS.U16 [R29+0x7000], R7 ;  /* 0x007000071d007388 */ /* 0x000fe80000000400 */
[----:B------:R-:W-:Y:S01]  /*17cc0*/  STS.U16 [R29+0x7100], R6 ;  /* 0x007100061d007388 */ /* 0x000fe20000000400 */
[----:B--2---:R-:W-:-:S03]  /*17cd0*/  PRMT R21, RZ, 0x7610, R21 ;  /* 0x00007610ff157816 */ /* 0x004fc60000000015 */
[----:B---3--:R0:W-:Y:S02]  /*17ce0*/  STS.U16 [R19+0x200], R4 ;  /* 0x0002000413007388 */ /* 0x0081e40000000400 */
[----:B0-----:R-:W-:Y:S02]  /*17cf0*/  @!P0 IMAD.MOV.U32 R4, RZ, RZ, R26 ;  /* 0x000000ffff048224 */ /* 0x001fe400078e001a */
[----:B------:R-:W2:Y:S04]  /*17d00*/  LDL.LU R26, [R1+0x14] ;  /* 0x00001400011a7983 */ /* 0x000ea80000300800 */
[----:B----4-:R-:W3:Y:S04]  /*17d10*/  @!P0 LDG.E.U16 R21, [R4.64] ;  /* 0x0000000604158981 */ /* 0x010ee8000c1e1500 */
[----:B---3--:R0:W-:Y:S04]  /*17d20*/  STL [R1+0x6c], R21 ;  /* 0x00006c1501007387 */ /* 0x0081e80000100800 */
[----:B0-----:R-:W3:Y:S04]  /*17d30*/  LDL.LU R21, [R1+0x3b5c] ;  /* 0x003b5c0001157983 */ /* 0x001ee80000300800 */
[----:B------:R-:W4:Y:S04]  /*17d40*/  LDL R4, [R1+0x11e4] ;  /* 0x0011e40001047983 */ /* 0x000f280000100800 */
[----:B------:R-:W4:Y:S01]  /*17d50*/  LDL R5, [R1+0x11e8] ;  /* 0x0011e80001057983 */ /* 0x000f220000100800 */
[----:B---3--:R-:W-:-:S02]  /*17d60*/  PRMT R21, RZ, 0x7610, R21 ;  /* 0x00007610ff157816 */ /* 0x008fc40000000015 */
[----:B----4-:R-:W-:-:S04]  /*17d70*/  @!P0 LOP3.LUT R5, R5, R4, RZ, 0x3c, !PT ;  /* 0x0000000405058212 */ /* 0x010fc800078e3cff */
[----:B------:R-:W-:-:S04]  /*17d80*/  @!P0 LOP3.LUT R4, R5, R4, RZ, 0x3c, !PT ;  /* 0x0000000405048212 */ /* 0x000fc800078e3cff */
[----:B------:R-:W-:-:S05]  /*17d90*/  @!P0 LOP3.LUT R5, R5, R4, RZ, 0x3c, !PT ;  /* 0x0000000405058212 */ /* 0x000fca00078e3cff */
[----:B------:R-:W3:Y:S04]  /*17da0*/  @!P0 LDG.E.U16 R21, [R4.64] ;  /* 0x0000000604158981 */ /* 0x000ee8000c1e1500 */
[----:B------:R0:W-:Y:S04]  /*17db0*/  STS.U16 [R19+0x300], R18 ;  /* 0x0003001213007388 */ /* 0x0001e80000000400 */
[----:B0-----:R-:W4:Y:S04]  /*17dc0*/  LDL R18, [R1+0x1168] ;  /* 0x0011680001127983 */ /* 0x001f280000100800 */
[----:B------:R-:W-:Y:S04]  /*17dd0*/  STS.U16 [R19+0x1200], R20 ;  /* 0x0012001413007388 */ /* 0x000fe80000000400 */
[----:B---3--:R0:W-:Y:S04]  /*17de0*/  STL [R1+0x68], R21 ;  /* 0x0000681501007387 */ /* 0x0081e80000100800 */
[----:B0-----:R-:W3:Y:S04]  /*17df0*/  LDL.LU R21, [R1+0x3b58] ;  /* 0x003b580001157983 */ /* 0x001ee80000300800 */
[----:B------:R-:W2:Y:S04]  /*17e00*/  LDL R4, [R1+0x11c4] ;  /* 0x0011c40001047983 */ /* 0x000ea80000100800 */
[----:B------:R-:W2:Y:S04]  /*17e10*/  LDL R5, [R1+0x11c8] ;  /* 0x0011c80001057983 */ /* 0x000ea80000100800 */
[----:B------:R-:W3:Y:S01]  /*17e20*/  LDL.LU R20, [R1+0x3b54] ;  /* 0x003b540001147983 */ /* 0x000ee20000300800 */
[----:B--2---:R-:W-:-:S04]  /*17e30*/  @!P0 LOP3.LUT R5, R5, R4, RZ, 0x3c, !PT ;  /* 0x0000000405058212 */ /* 0x004fc800078e3cff */
[C---:B------:R-:W-:Y:S02]  /*17e40*/  @!P0 LOP3.LUT R4, R5.reuse, R4, RZ, 0x3c, !PT ;  /* 0x0000000405048212 */ /* 0x040fe400078e3cff */
[----:B---3--:R-:W-:Y:S02]  /*17e50*/  PRMT R20, RZ, 0x7610, R20 ;  /* 0x00007610ff147816 */ /* 0x008fe40000000014 */
[----:B------:R-:W-:-:S05]  /*17e60*/  @!P0 LOP3.LUT R5, R5, R4, RZ, 0x3c, !PT ;  /* 0x0000000405058212 */ /* 0x000fca00078e3cff */
[----:B------:R-:W2:Y:S04]  /*17e70*/  @!P0 LDG.E.U16 R20, [R4.64] ;  /* 0x0000000604148981 */ /* 0x000ea8000c1e1500 */
[----:B------:R-:W-:Y:S04]  /*17e80*/  STS.U16 [R19+0x1300], R27 ;  /* 0x0013001b13007388 */ /* 0x000fe80000000400 */
[----:B--2---:R0:W-:Y:S04]  /*17e90*/  STL [R1+0x64], R20 ;  /* 0x0000641401007387 */ /* 0x0041e80000100800 */
[----:B0-----:R-:W2:Y:S04]  /*17ea0*/  LDL.LU R20, [R1+0x3b50] ;  /* 0x003b500001147983 */ /* 0x001ea80000300800 */
[----:B------:R-:W3:Y:S04]  /*17eb0*/  LDL R4, [R1+0x11a4] ;  /* 0x0011a40001047983 */ /* 0x000ee80000100800 */
[----:B------:R-:W3:Y:S04]  /*17ec0*/  LDL R5, [R1+0x11a8] ;  /* 0x0011a80001057983 */ /* 0x000ee80000100800 */
[----:B------:R-:W2:Y:S01]  /*17ed0*/  LDL.LU R27, [R1+0x3b4c] ;  /* 0x003b4c00011b7983 */ /* 0x000ea20000300800 */
[----:B---3--:R-:W-:-:S04]  /*17ee0*/  @!P0 LOP3.LUT R5, R5, R4, RZ, 0x3c, !PT ;  /* 0x0000000405058212 */ /* 0x008fc800078e3cff */
[C---:B------:R-:W-:Y:S02]  /*17ef0*/  @!P0 LOP3.LUT R4, R5.reuse, R4, RZ, 0x3c, !PT ;  /* 0x0000000405048212 */ /* 0x040fe400078e3cff */
[----:B--2---:R-:W-:Y:S02]  /*17f00*/  PRMT R27, RZ, 0x7610, R27 ;  /* 0x00007610ff1b7816 */ /* 0x004fe4000000001b */
        /* <DEDUP_REMOVED lines=13> */
[----:B--2---:R0:W-:Y:S04]  /*17fe0*/  STL [R1+0x5c], R24 ;  /* 0x00005c1801007387 */ /* 0x0041e80000100800 */
[----:B0-----:R-:W2:Y:S04]  /*17ff0*/  LDL.LU R24, [R1+0x3b40] ;  /* 0x003b400001187983 */ /* 0x001ea80000300800 */
[----:B------:R-:W3:Y:S04]  /*18000*/  LDL.LU R4, [R1+0x24] ;  /* 0x0000240001047983 */ /* 0x000ee80000300800 */
[----:B------:R-:W2:Y:S01]  /*18010*/  LDL R5, [R1+0x1164] ;  /* 0x0011640001057983 */ /* 0x000ea20000100800 */
[----:B------:R-:W-:-:S03]  /*18020*/  PRMT R29, RZ, 0x7610, R29 ;  /* 0x00007610ff1d7816 */ /* 0x000fc6000000001d */
[----:B---3--:R4:W-:Y:S02]  /*18030*/  STS.U16 [R19+0x2300], R4 ;  /* 0x0023000413007388 */ /* 0x0089e40000000400 */
[----:B----4-:R-:W-:-:S05]  /*18040*/  @!P0 IMAD.MOV.U32 R4, RZ, RZ, R18 ;  /* 0x000000ffff048224 */ /* 0x010fca00078e0012 */
[----:B--2---:R0:W2:Y:S04]  /*18050*/  @!P0 LDG.E.U16 R29, [R4.64] ;  /* 0x00000006041d8981 */ /* 0x0040a8000c1e1500 */
[----:B0-----:R-:W3:Y:S04]  /*18060*/  LDL R4, [R1+0x1144] ;  /* 0x0011440001047983 */ /* 0x001ee80000100800 */
[----:B------:R-:W3:Y:S01]  /*18070*/  LDL R5, [R1+0x1148] ;  /* 0x0011480001057983 */ /* 0x000ee20000100800 */
[----:B------:R-:W-:Y:S02]  /*18080*/  PRMT R24, RZ, 0x7610, R24 ;  /* 0x00007610ff187816 */ /* 0x000fe40000000018 */
[----:B---3--:R-:W-:-:S04]  /*18090*/  @!P0 LOP3.LUT R5, R5, R4, RZ, 0x3c, !PT ;  /* 0x0000000405058212 */ /* 0x008fc800078e3cff */
[----:B------:R-:W-:-:S04]  /*180a0*/  @!P0 LOP3.LUT R4, R5, R4, RZ, 0x3c, !PT ;  /* 0x0000000405048212 */ /* 0x000fc800078e3cff */
[----:B------:R-:W-:-:S05]  /*180b0*/  @!P0 LOP3.LUT R5, R5, R4, RZ, 0x3c, !PT ;  /* 0x0000000405058212 */ /* 0x000fca00078e3cff */
[----:B------:R-:W3:Y:S04]  /*180c0*/  @!P0 LDG.E.U16 R24, [R4.64] ;  /* 0x0000000604188981 */ /* 0x000ee8000c1e1500 */
[----:B--2---:R-:W-:Y:S04]  /*180d0*/  STL [R1+0x3aa0], R29 ;  /* 0x003aa01d01007387 */ /* 0x004fe80000100800 */
[----:B------:R0:W-:Y:S04]  /*180e0*/  STS.U16 [R19+0x3200], R28 ;  /* 0x0032001c13007388 */ /* 0x0001e80000000400 */
[----:B------:R-:W2:Y:S04]  /*180f0*/  LDL R18, [R1+0x14c0] ;  /* 0x0014c00001127983 */ /* 0x000ea80000100800 */
        /* <DEDUP_REMOVED lines=12> */
[----:B--2---:R0:W-:Y:S04]  /*181c0*/  STL [R1+0x50], R26 ;  /* 0x0000501a01007387 */ /* 0x0041e80000100800 */
[----:B0-----:R-:W2:Y:S04]  /*181d0*/  LDL.LU R26, [R1+0x3b34] ;  /* 0x003b3400011a7983 */ /* 0x001ea80000300800 */
[----:B------:R-:W3:Y:S04]  /*181e0*/  LDL R4, [R1+0xcfc] ;  /* 0x000cfc0001047983 */ /* 0x000ee80000100800 */
[----:B------:R-:W3:Y:S04]  /*181f0*/  LDL R5, [R1+0x1108] ;  /* 0x0011080001057983 */ /* 0x000ee80000100800 */
[----:B--2---:R0:W-:Y:S04]  /*18200*/  STS.U16 [R19+0x4200], R26 ;  /* 0x0042001a13007388 */ /* 0x0041e80000000400 */
[----:B0-----:R-:W2:Y:S01]  /*18210*/  LDL.LU R26, [R1+0x3b30] ;  /* 0x003b3000011a7983 */ /* 0x001ea20000300800 */
[----:B---3--:R-:W-:-:S04]  /*18220*/  @!P0 LOP3.LUT R5, R5, R4, RZ, 0x3c, !PT ;  /* 0x0000000405058212 */ /* 0x008fc800078e3cff */
[----:B------:R-:W-:-:S04]  /*18230*/  @!P0 LOP3.LUT R4, R5, R4, RZ, 0x3c, !PT ;  /* 0x0000000405048212 */ /* 0x000fc800078e3cff */
[----:B------:R-:W-:Y:S02]  /*18240*/  @!P0 LOP3.LUT R5, R5, R4, RZ, 0x3c, !PT ;  /* 0x0000000405058212 */ /* 0x000fe400078e3cff */
[----:B--2---:R-:W-:-:S06]  /*18250*/  PRMT R26, RZ, 0x7610, R26 ;  /* 0x00007610ff1a7816 */ /* 0x004fcc000000001a */
[----:B------:R-:W2:Y:S04]  /*18260*/  @!P0 LDG.E.U16 R26, [R4.64] ;  /* 0x00000006041a8981 */ /* 0x000ea8000c1e1500 */
[----:B--2---:R0:W-:Y:S04]  /*18270*/  STL [R1+0x4c], R26 ;  /* 0x00004c1a01007387 */ /* 0x0041e80000100800 */
[----:B0-----:R-:W2:Y:S04]  /*18280*/  LDL.LU R26, [R1+0x3b2c] ;  /* 0x003b2c00011a7983 */ /* 0x001ea80000300800 */
[----:B------:R-:W3:Y:S04]  /*18290*/  LDL R4, [R1+0x10f8] ;  /* 0x0010f80001047983 */ /* 0x000ee80000100800 */
[----:B------:R-:W3:Y:S01]  /*182a0*/  LDL R5, [R1+0x14d4] ;  /* 0x0014d40001057983 */ /* 0x000ee20000100800 */
[----:B------:R-:W-:-:S02]  /*182b0*/  PRMT R29, RZ, 0x7610, R29 ;  /* 0x00007610ff1d7816 */ /* 0x000fc4000000001d */
[----:B------:R-:W-:Y:S01]  /*182c0*/  PRMT R27, RZ, 0x7610, R27 ;  /* 0x00007610ff1b7816 */ /* 0x000fe2000000001b */
[----:B------:R0:W-:Y:S04]  /*182d0*/  STS.U16 [R19+0x4300], R24 ;  /* 0x0043001813007388 */ /* 0x0001e80000000400 */
[----:B0-----:R-:W2:Y:S01]  /*182e0*/  LDL.LU R24, [R1+0x3b28] ;  /* 0x003b280001187983 */ /* 0x001ea20000300800 */
[----:B---3--:R-:W-:-:S04]  /*182f0*/  @!P0 LOP3.LUT R5, R5, R4, RZ, 0x3c, !PT ;  /* 0x0000000405058212 */ /* 0x008fc800078e3cff */
[----:B------:R-:W-:-:S04]  /*18300*/  @!P0 LOP3.LUT R4, R5, R4, RZ, 0x3c, !PT ;  /* 0x0000000405048212 */ /* 0x000fc800078e3cff */
[----:B------:R-:W-:-:S05]  /*18310*/  @!P0 LOP3.LUT R5, R5, R4, RZ, 0x3c, !PT ;  /* 0x0000000405058212 */ /* 0x000fca00078e3cff */
[----:B------:R0:W3:Y:S02]  /*18320*/  @!P0 LDG.E.U16 R29, [R4.64] ;  /* 0x00000006041d8981 */ /* 0x0000e4000c1e1500 */
[----:B0-----:R-:W-:Y:S02]  /*18330*/  @!P0 IMAD.MOV.U32 R4, RZ, RZ, R18 ;  /* 0x000000ffff048224 */ /* 0x001fe400078e0012 */
[----:B----4-:R-:W-:Y:S01]  /*18340*/  @!P0 IMAD.MOV.U32 R5, RZ, RZ, R28 ;  /* 0x000000ffff058224 */ /* 0x010fe200078e001c */
[----:B------:R-:W4:Y:S04]  /*18350*/  LDL R18, [R1+0x1460] ;  /* 0x0014600001127983 */ /* 0x000f280000100800 */
[----:B------:R-:W4:Y:S04]  /*18360*/  LDL.LU R28, [R1+0x5c0] ;  /* 0x0005c000011c7983 */ /* 0x000f280000300800 */
[----:B------:R0:W4:Y:S04]  /*18370*/  @!P0 LDG.E.U16 R27, [R4.64] ;  /* 0x00000006041b8981 */ /* 0x000128000c1e1500 */
[----:B0-----:R-:W4:Y:S04]  /*18380*/  LDL R4, [R1+0x149c] ;  /* 0x00149c0001047983 */ /* 0x001f280000100800 */
[----:B------:R-:W4:Y:S01]  /*18390*/  LDL R5, [R1+0x14a0] ;  /* 0x0014a00001057983 */ /* 0x000f220000100800 */
[----:B--2---:R-:W-:-:S03]  /*183a0*/  PRMT R26, RZ, 0x7610, R26 ;  /* 0x00007610ff1a7816 */ /* 0x004fc6000000001a */
[----:B---3--:R0:W-:Y:S04]  /*183b0*/  STL [R1+0x48], R29 ;  /* 0x0000481d01007387 */ /* 0x0081e80000100800 */
[----:B0-----:R-:W2:Y:S04]  /*183c0*/  LDL R29, [R1+0x1440] ;  /* 0x00144000011d7983 */ /* 0x001ea80000100800 */
[----:B----4-:R0:W-:Y:S04]  /*183d0*/  STL [R1+0x44], R27 ;  /* 0x0000441b01007387 */ /* 0x0101e80000100800 */
[----:B0-----:R-:W3:Y:S01]  /*183e0*/  LDL.LU R27, [R1+0x5c4] ;  /* 0x0005c400011b7983 */ /* 0x001ee20000300800 */
[----:B------:R-:W-:-:S04]  /*183f0*/  @!P0 LOP3.LUT R5, R5, R4, RZ, 0x3c, !PT ;  /* 0x0000000405058212 */ /* 0x000fc800078e3cff */
[----:B------:R-:W-:-:S04]  /*18400*/  @!P0 LOP3.LUT R4, R5, R4, RZ, 0x3c, !PT ;  /* 0x0000000405048212 */ /* 0x000fc800078e3cff */
[----:B------:R-:W-:-:S05]  /*18410*/  @!P0 LOP3.LUT R5, R5, R4, RZ, 0x3c, !PT ;  /* 0x0000000405058212 */ /* 0x000fca00078e3cff */
[----:B------:R0:W4:Y:S04]  /*18420*/  @!P0 LDG.E.U16 R26, [R4.64] ;  /* 0x00000006041a8981 */ /* 0x000128000c1e1500 */
[----:B0-----:R-:W2:Y:S04]  /*18430*/  LDL R4, [R1+0x147c] ;  /* 0x00147c0001047983 */ /* 0x001ea80000100800 */
[----:B------:R-:W2:Y:S01]  /*18440*/  LDL R5, [R1+0x1480] ;  /* 0x0014800001057983 */ /* 0x000ea20000100800 */
[----:B------:R-:W-:-:S03]  /*18450*/  PRMT R24, RZ, 0x7610, R24 ;  /* 0x00007610ff187816 */ /* 0x000fc60000000018 */
[----:B----4-:R0:W-:Y:S04]  /*18460*/  STL [R1+0x40], R26 ;  /* 0x0000401a01007387 */ /* 0x0101e80000100800 */
[----:B0-----:R-:W4:Y:S01]  /*18470*/  LDL.LU R26, [R1+0x4d4] ;  /* 0x0004d400011a7983 */ /* 0x001f220000300800 */
[----:B--2---:R-:W-:-:S04]  /*18480*/  @!P0 LOP3.LUT R5, R5, R4, RZ, 0x3c, !PT ;  /* 0x0000000405058212 */ /* 0x004fc800078e3cff */
[----:B------:R-:W-:-:S04]  /*18490*/  @!P0 LOP3.LUT R4, R5, R4, RZ, 0x3c, !PT ;  /* 0x0000000405048212 */ /* 0x000fc800078e3cff */
[----:B------:R-:W-:-:S05]  /*184a0*/  @!P0 LOP3.LUT R5, R5, R4, RZ, 0x3c, !PT ;  /* 0x0000000405058212 */ /* 0x000fca00078e3cff */
[----:B------:R0:W2:Y:S04]  /*184b0*/  @!P0 LDG.E.U16 R24, [R4.64] ;  /* 0x0000000604188981 */ /* 0x0000a8000c1e1500 */
[----:B0-----:R-:W2:Y:S01]  /*184c0*/  LDL R5, [R1+0x145c] ;  /* 0x00145c0001057983 */ /* 0x001ea20000100800 */
[----:B------:R-:W-:Y:S01]  /*184d0*/  PRMT R10, RZ, 0x7610, R10 ;  /* 0x00007610ff0a7816 */ /* 0x000fe2000000000a */
[----:B------:R-:W-:-:S05]  /*184e0*/  @!P0 IMAD.MOV.U32 R4, RZ, RZ, R18 ;  /* 0x000000ffff048224 */ /* 0x000fca00078e0012 */
[----:B--2---:R-:W2:Y:S04]  /*184f0*/  @!P0 LDG.E.U16 R10, [R4.64] ;  /* 0x00000006040a8981 */ /* 0x004ea8000c1e1500 */
[----:B------:R0:W-:Y:S04]  /*18500*/  STL [R1+0x3c], R24 ;  /* 0x00003c1801007387 */ /* 0x0001e80000100800 */
[----:B0-----:R-:W3:Y:S04]  /*18510*/  LDL.LU R24, [R1+0x4dc] ;  /* 0x0004dc0001187983 */ /* 0x001ee80000300800 */
[----:B------:R-:W3:Y:S04]  /*18520*/  LDL.LU R18, [R1+0x430] ;  /* 0x0004300001127983 */ /* 0x000ee80000300800 */
[----:B--2---:R0:W-:Y:S04]  /*18530*/  STL [R1+0x38], R10 ;  /* 0x0000380a01007387 */ /* 0x0041e80000100800 */
[----:B0-----:R-:W2:Y:S04]  /*18540*/  LDL.LU R10, [R1+0x3b24] ;  /* 0x003b2400010a7983 */ /* 0x001ea80000300800 */
[----:B------:R-:W2:Y:S01]  /*18550*/  LDL R5, [R1+0x143c] ;  /* 0x00143c0001057983 */ /* 0x000ea20000100800 */
[----:B------:R-:W-:Y:S01]  /*18560*/  PRMT R11, RZ, 0x7610, R11 ;  /* 0x00007610ff0b7816 */ /* 0x000fe2000000000b */
[----:B------:R-:W-:-:S02]  /*18570*/  @!P0 IMAD.MOV.U32 R4, RZ, RZ, R29 ;  /* 0x000000ffff048224 */ /* 0x000fc400078e001d */
[----:B------:R-:W3:Y:S04]  /*18580*/  LDL.LU R29, [R1+0x438] ;  /* 0x00043800011d7983 */ /* 0x000ee80000300800 */
[----:B--2---:R-:W2:Y:S04]  /*18590*/  @!P0 LDG.E.U16 R11, [R4.64] ;  /* 0x00000006040b8981 */ /* 0x004ea8000c1e1500 */
[----:B------:R-:W-:Y:S04]  /*185a0*/  STS.U16 [R19+0x5200], R20 ;  /* 0x0052001413007388 */ /* 0x000fe80000000400 */
[----:B--2---:R0:W-:Y:S04]  /*185b0*/  STL [R1+0x34], R11 ;  /* 0x0000340b01007387 */ /* 0x0041e80000100800 */
[----:B0-----:R-:W2:Y:S04]  /*185c0*/  LDL.LU R11, [R1+0x3b20] ;  /* 0x003b2000010b7983 */ /* 0x001ea80000300800 */
[----:B------:R-:W3:Y:S04]  /*185d0*/  LDL R4, [R1+0x141c] ;  /* 0x00141c0001047983 */ /* 0x000ee80000100800 */
[----:B------:R-:W3:Y:S04]  /*185e0*/  LDL R5, [R1+0x1420] ;  /* 0x0014200001057983 */ /* 0x000ee80000100800 */
[----:B------:R-:W-:Y:S04]  /*185f0*/  STS.U16 [R19+0x5300], R21 ;  /* 0x0053001513007388 */ /* 0x000fe80000000400 */
[----:B------:R-:W-:Y:S04]  /*18600*/  STS.U16 [R19+0x6200], R14 ;  /* 0x0062000e13007388 */ /* 0x000fe80000000400 */
[----:B------:R-:W-:Y:S04]  /*18610*/  STS.U16 [R19+0x6300], R15 ;  /* 0x0063000f13007388 */ /* 0x000fe80000000400 */
[----:B------:R-:W-:Y:S04]  /*18620*/  STS.U16 [R19+0x7200], R10 ;  /* 0x0072000a13007388 */ /* 0x000fe80000000400 */
[----:B--2---:R0:W-:Y:S04]  /*18630*/  STS.U16 [R19+0x7300], R11 ;  /* 0x0073000b13007388 */ /* 0x0041e80000000400 */
[----:B0-----:R-:W2:Y:S01]  /*18640*/  LDL.LU R19, [R1+0x3b1c] ;  /* 0x003b1c0001137983 */ /* 0x001ea20000300800 */
[----:B---3--:R-:W-:-:S04]  /*18650*/  @!P0 LOP3.LUT R5, R5, R4, RZ, 0x3c, !PT ;  /* 0x0000000405058212 */ /* 0x008fc800078e3cff */
[----:B------:R-:W-:-:S04]  /*18660*/  @!P0 LOP3.LUT R4, R5, R4, RZ, 0x3c, !PT ;  /* 0x0000000405048212 */ /* 0x000fc800078e3cff */
[----:B------:R-:W-:Y:S02]  /*18670*/  @!P0 LOP3.LUT R5, R5, R4, RZ, 0x3c, !PT ;  /* 0x0000000405058212 */ /* 0x000fe400078e3cff */
[----:B--2---:R-:W-:-:S06]  /*18680*/  PRMT R19, RZ, 0x7610, R19 ;  /* 0x00007610ff137816 */ /* 0x004fcc0000000013 */
[----:B------:R-:W2:Y:S01]  /*18690*/  @!P0 LDG.E.U16 R19, [R4.64] ;  /* 0x0000000604138981 */ /* 0x000ea2000c1e1500 */
[----:B------:R-:W-:-:S05]  /*186a0*/  LOP3.LUT R25, R25, 0x7f, RZ, 0xc0, !PT ;  /* 0x0000007f19197812 */ /* 0x000fca00078ec0ff */
[----:B------:R-:W-:-:S05]  /*186b0*/  IMAD.SHL.U32 R25, R25, 0x2, RZ ;  /* 0x0000000219197824 */ /* 0x000fca00078e00ff */
[----:B------:R-:W-:-:S05]  /*186c0*/  LOP3.LUT R25, R25, 0x20, RZ, 0x3c, !PT ;  /* 0x0000002019197812 */ /* 0x000fca00078e3cff */
        /* <DEDUP_REMOVED lines=22> */
[----:B----4-:R-:W-:Y:S04]  /*18830*/  STS.U16 [R25+0x1400], R26 ;  /* 0x0014001a19007388 */ /* 0x010fe80000000400 */
[----:B--2---:R0:W-:Y:S04]  /*18840*/  STL [R1+0x28], R27 ;  /* 0x0000281b01007387 */ /* 0x0041e80000100800 */
[----:B0-----:R-:W2:Y:S04]  /*18850*/  LDL.LU R27, [R1+0x3b08] ;  /* 0x003b0800011b7983 */ /* 0x001ea80000300800 */
[----:B------:R-:W3:Y:S04]  /*18860*/  LDL R4, [R1+0x13bc] ;  /* 0x0013bc0001047983 */ /* 0x000ee80000100800 */
[----:B------:R-:W3:Y:S04]  /*18870*/  LDL R5, [R1+0x13c0] ;  /* 0x0013c00001057983 */ /* 0x000ee80000100800 */
[----:B------:R-:W4:Y:S01]  /*18880*/  LDL.LU R26, [R1+0x3b04] ;  /* 0x003b0400011a7983 */ /* 0x000f220000300800 */
[----:B---3--:R-:W-:-:S04]  /*18890*/  @!P0 LOP3.LUT R5, R5, R4, RZ, 0x3c, !PT ;  /* 0x0000000405058212 */ /* 0x008fc800078e3cff */
[C---:B------:R-:W-:Y:S02]  /*188a0*/  @!P0 LOP3.LUT R4, R5.reuse, R4, RZ, 0x3c, !PT ;  /* 0x0000000405048212 */ /* 0x040fe400078e3cff */
[----:B----4-:R-:W-:Y:S02]  /*188b0*/  PRMT R26, RZ, 0x7610, R26 ;  /* 0x00007610ff1a7816 */ /* 0x010fe4000000001a */
[----:B------:R-:W-:-:S05]  /*188c0*/  @!P0 LOP3.LUT R5, R5, R4, RZ, 0x3c, !PT ;  /* 0x0000000405058212 */ /* 0x000fca00078e3cff */
[----:B------:R-:W3:Y:S04]  /*188d0*/  @!P0 LDG.E.U16 R26, [R4.64] ;  /* 0x00000006041a8981 */ /* 0x000ee8000c1e1500 */
[----:B------:R-:W-:Y:S04]  /*188e0*/  STS.U16 [R25+0x1500], R24 ;  /* 0x0015001819007388 */ /* 0x000fe80000000400 */
[----:B---3--:R0:W-:Y:S04]  /*188f0*/  STL [R1+0x24], R26 ;  /* 0x0000241a01007387 */ /* 0x0081e80000100800 */
[----:B0-----:R-:W3:Y:S04]  /*18900*/  LDL.LU R26, [R1+0x3b00] ;  /* 0x003b0000011a7983 */ /* 0x001ee80000300800 */
[----:B------:R-:W4:Y:S04]  /*18910*/  LDL R4, [R1+0x139c] ;  /* 0x00139c0001047983 */ /* 0x000f280000100800 */
[----:B------:R-:W4:Y:S04]  /*18920*/  LDL R5, [R1+0x13a0] ;  /* 0x0013a00001057983 */ /* 0x000f280000100800 */
[----:B------:R-:W2:Y:S01]  /*18930*/  LDL.LU R24, [R1+0x3afc] ;  /* 0x003afc0001187983 */ /* 0x000ea20000300800 */
[----:B----4-:R-:W-:-:S04]  /*18940*/  @!P0 LOP3.LUT R5, R5, R4, RZ, 0x3c, !PT ;  /* 0x0000000405058212 */ /* 0x010fc800078e3cff */
[C---:B------:R-:W-:Y:S02]  /*18950*/  @!P0 LOP3.LUT R4, R5.reuse, R4, RZ, 0x3c, !PT ;  /* 0x0000000405048212 */ /* 0x040fe400078e3cff */
[----:B--2---:R-:W-:Y:S02]  /*18960*/  PRMT R24, RZ, 0x7610, R24 ;  /* 0x00007610ff187816 */ /* 0x004fe40000000018 */
        /* <DEDUP_REMOVED lines=11> */
[----:B------:R0:W-:Y:S04]  /*18a20*/  STS.U16 [R25+0x2400], R18 ;  /* 0x0024001219007388 */ /* 0x0001e80000000400 */
[----:B0-----:R-:W4:Y:S04]  /*18a30*/  LDL R18, [R1+0x1320] ;  /* 0x0013200001127983 */ /* 0x001f280000100800 */
[----:B--2---:R0:W-:Y:S04]  /*18a40*/  STL [R1+0x1c], R24 ;  /* 0x00001c1801007387 */ /* 0x0041e80000100800 */
[----:B0-----:R-:W2:Y:S04]  /*18a50*/  LDL.LU R24, [R1+0x3af4] ;  /* 0x003af40001187983 */ /* 0x001ea80000300800 */
[----:B------:R-:W3:Y:S04]  /*18a60*/  LDL R4, [R1+0x135c] ;  /* 0x00135c0001047983 */ /* 0x000ee80000100800 */
[----:B------:R-:W3:Y:S01]  /*18a70*/  LDL R5, [R1+0x1360] ;  /* 0x0013600001057983 */ /* 0x000ee20000100800 */
[----:B--2---:R-:W-:-:S02]  /*18a80*/  PRMT R24, RZ, 0x7610, R24 ;  /* 0x00007610ff187816 */ /* 0x004fc40000000018 */
[----:B---3--:R-:W-:-:S04]  /*18a90*/  @!P0 LOP3.LUT R5, R5, R4, RZ, 0x3c, !PT ;  /* 0x0000000405058212 */ /* 0x008fc800078e3cff */
[----:B------:R-:W-:-:S04]  /*18aa0*/  @!P0 LOP3.LUT R4, R5, R4, RZ, 0x3c, !PT ;  /* 0x0000000405048212 */ /* 0x000fc800078e3cff */
[----:B------:R-:W-:-:S05]  /*18ab0*/  @!P0 LOP3.LUT R5, R5, R4, RZ, 0x3c, !PT ;  /* 0x0000000405058212 */ /* 0x000fca00078e3cff */
[----:B------:R-:W2:Y:S04]  /*18ac0*/  @!P0 LDG.E.U16 R24, [R4.64] ;  /* 0x0000000604188981 */ /* 0x000ea8000c1e1500 */
[----:B------:R0:W-:Y:S04]  /*18ad0*/  STS.U16 [R25+0x2500], R29 ;  /* 0x0025001d19007388 */ /* 0x0001e80000000400 */
[----:B0-----:R-:W3:Y:S04]  /*18ae0*/  LDL R29, [R1+0x1300] ;  /* 0x00130000011d7983 */ /* 0x001ee80000100800 */
[----:B--2---:R0:W-:Y:S04]  /*18af0*/  STL [R1+0x18], R24 ;  /* 0x0000181801007387 */ /* 0x0041e80000100800 */
[----:B0-----:R-:W2:Y:S04]  /*18b00*/  LDL.LU R24, [R1+0x3af0] ;  /* 0x003af00001187983 */ /* 0x001ea80000300800 */
[----:B------:R-:W2:Y:S04]  /*18b10*/  LDL R4, [R1+0x133c] ;  /* 0x00133c0001047983 */ /* 0x000ea80000100800 */
[----:B------:R-:W2:Y:S01]  /*18b20*/  LDL R5, [R1+0x1340] ;  /* 0x0013400001057983 */ /* 0x000ea20000100800 */
[----:B------:R-:W-:-:S02]  /*18b30*/  PRMT R0, RZ, 0x7610, R0 ;  /* 0x00007610ff007816 */ /* 0x000fc40000000000 */
[----:B--2---:R-:W-:-:S04]  /*18b40*/  @!P0 LOP3.LUT R5, R5, R4, RZ, 0x3c, !PT ;  /* 0x0000000405058212 */ /* 0x004fc800078e3cff */
[----:B------:R-:W-:-:S04]  /*18b50*/  @!P0 LOP3.LUT R4, R5, R4, RZ, 0x3c, !PT ;  /* 0x0000000405048212 */ /* 0x000fc800078e3cff */
[----:B------:R-:W-:-:S05]  /*18b60*/  @!P0 LOP3.LUT R5, R5, R4, RZ, 0x3c, !PT ;  /* 0x0000000405058212 */ /* 0x000fca00078e3cff */
[----:B------:R0:W2:Y:S04]  /*18b70*/  @!P0 LDG.E.U16 R0, [R4.64] ;  /* 0x0000000604008981 */ /* 0x0000a8000c1e1500 */
[----:B0-----:R-:W0:Y:S04]  /*18b80*/  S2R R5, SR_TID.X ;  /* 0x0000000000057919 */ /* 0x001e280000002100 */
[----:B------:R1:W-:Y:S04]  /*18b90*/  STS.U16 [R25+0x3400], R24 ;  /* 0x0034001819007388 */ /* 0x0003e80000000400 */
[----:B-1----:R-:W3:Y:S04]  /*18ba0*/  LDL.LU R25, [R1+0x3aec] ;  /* 0x003aec0001197983 */ /* 0x002ee80000300800 */
[----:B------:R-:W3:Y:S01]  /*18bb0*/  LDL.LU R24, [R1+0x3ae8] ;  /* 0x003ae80001187983 */ /* 0x000ee20000300800 */
[----:B0-----:R-:W-:-:S03]  /*18bc0*/  LOP3.LUT R4, R5, 0x7f, RZ, 0xc0, !PT ;  /* 0x0000007f05047812 */ /* 0x001fc600078ec0ff */
[----:B------:R-:W3:Y:S04]  /*18bd0*/  LDL R5, [R1+0x131c] ;  /* 0x00131c0001057983 */ /* 0x000ee80000100800 */
[----:B--2---:R0:W-:Y:S02]  /*18be0*/  STL [R1+0x3a6c], R0 ;  /* 0x003a6c0001007387 */ /* 0x0041e40000100800 */
[----:B0-----:R-:W-:Y:S02]  /*18bf0*/  IMAD.SHL.U32 R0, R4, 0x2, RZ ;  /* 0x0000000204007824 */ /* 0x001fe400078e00ff */
[----:B----4-:R-:W-:-:S03]  /*18c00*/  @!P0 IMAD.MOV.U32 R4, RZ, RZ, R18 ;  /* 0x000000ffff048224 */ /* 0x010fc600078e0012 */
[----:B------:R-:W-:-:S05]  /*18c10*/  LOP3.LUT R0, R0, 0x20, RZ, 0x3c, !PT ;  /* 0x0000002000007812 */ /* 0x000fca00078e3cff */
[----:B------:R0:W-:Y:S01]  /*18c20*/  STS.U16 [R0+0x3500], R26 ;  /* 0x0035001a00007388 */ /* 0x0001e20000000400 */
[----:B---3--:R-:W-:-:S03]  /*18c30*/  PRMT R24, RZ, 0x7610, R24 ;  /* 0x00007610ff187816 */ /* 0x008fc60000000018 */
[----:B0-----:R-:W2:Y:S04]  /*18c40*/  LDL.LU R26, [R1+0x3ae4] ;  /* 0x003ae400011a7983 */ /* 0x001ea80000300800 */
[----:B------:R-:W3:Y:S04]  /*18c50*/  LDL.LU R18, [R1+0x380] ;  /* 0x0003800001127983 */ /* 0x000ee80000300800 */
[----:B------:R0:W4:Y:S04]  /*18c60*/  @!P0 LDG.E.U16 R24, [R4.64] ;  /* 0x0000000604188981 */ /* 0x000128000c1e1500 */
[----:B0-----:R-:W2:Y:S01]  /*18c70*/  LDL R5, [R1+0x12fc] ;  /* 0x0012fc0001057983 */ /* 0x001ea20000100800 */
[----:B------:R-:W-:Y:S01]  /*18c80*/  PRMT R25, RZ, 0x7610, R25 ;  /* 0x00007610ff197816 */ /* 0x000fe20000000019 */
[----:B------:R-:W-:-:S02]  /*18c90*/  @!P0 IMAD.MOV.U32 R4, RZ, RZ, R29 ;  /* 0x000000ffff048224 */ /* 0x000fc400078e001d */
[----:B------:R0:W-:Y:S04]  /*18ca0*/  STS.U16 [R0+0x4400], R27 ;  /* 0x0044001b00007388 */ /* 0x0001e80000000400 */
[----:B--2---:R1:W2:Y:S04]  /*18cb0*/  @!P0 LDG.E.U16 R25, [R4.64] ;  /* 0x0000000604198981 */ /* 0x0042a8000c1e1500 */
[----:B----4-:R4:W-:Y:S04]  /*18cc0*/  STL [R1+0x3a70], R24 ;  /* 0x003a701801007387 */ /* 0x0109e80000100800 */
[----:B0-----:R-:W3:Y:S04]  /*18cd0*/  LDL.LU R27, [R1+0x3ae0] ;  /* 0x003ae000011b7983 */ /* 0x001ee80000300800 */
[----:B-1----:R-:W3:Y:S04]  /*18ce0*/  LDL R4, [R1+0x12dc] ;  /* 0x0012dc0001047983 */ /* 0x002ee80000100800 */
[----:B------:R-:W3:Y:S04]  /*18cf0*/  LDL R5, [R1+0x12e0] ;  /* 0x0012e00001057983 */ /* 0x000ee80000100800 */
[----:B------:R-:W3:Y:S04]  /*18d00*/  LDL R0, [R1+0x12c0] ;  /* 0x0012c00001007983 */ /* 0x000ee80000100800 */
[----:B------:R-:W3:Y:S04]  /*18d10*/  LDL R29, [R1+0x129c] ;  /* 0x00129c00011d7983 */ /* 0x000ee80000100800 */
[----:B----4-:R-:W4:Y:S01]  /*18d20*/  LDL R24, [R1+0x12a0] ;  /* 0x0012a00001187983 */ /* 0x010f220000100800 */
[----:B------:R-:W-:-:S03]  /*18d30*/  PRMT R26, RZ, 0x7610, R26 ;  /* 0x00007610ff1a7816 */ /* 0x000fc6000000001a */
[----:B--2---:R0:W-:Y:S04]  /*18d40*/  STL [R1+0x3a74], R25 ;  /* 0x003a741901007387 */ /* 0x0041e80000100800 */
[----:B0-----:R-:W0:Y:S01]  /*18d50*/  S2R R25, SR_TID.X ;  /* 0x0000000000197919 */ /* 0x001e220000002100 */
[----:B---3--:R-:W-:-:S04]  /*18d60*/  @!P0 LOP3.LUT R5, R5, R4, RZ, 0x3c, !PT ;  /* 0x0000000405058212 */ /* 0x008fc800078e3cff */
[----:B------:R-:W-:Y:S02]  /*18d70*/  @!P0 LOP3.LUT R4, R5, R4, RZ, 0x3c, !PT ;  /* 0x0000000405048212 */ /* 0x000fe400078e3cff */
[----:B0-----:R-:W-:-:S05]  /*18d80*/  LOP3.LUT R25, R25, 0x7f, RZ, 0xc0, !PT ;  /* 0x0000007f19197812 */ /* 0x001fca00078ec0ff */
[----:B------:R-:W-:Y:S01]  /*18d90*/  IMAD.SHL.U32 R25, R25, 0x2, RZ ;  /* 0x0000000219197824 */ /* 0x000fe200078e00ff */
[----:B------:R-:W-:-:S04]  /*18da0*/  @!P0 LOP3.LUT R5, R5, R4, RZ, 0x3c, !PT ;  /* 0x0000000405058212 */ /* 0x000fc800078e3cff */
[----:B------:R-:W-:Y:S01]  /*18db0*/  LOP3.LUT R25, R25, 0x20, RZ, 0x3c, !PT ;  /* 0x0000002019197812 */ /* 0x000fe200078e3cff */
[----:B------:R0:W2:Y:S04]  /*18dc0*/  @!P0 LDG.E.U16 R26, [R4.64] ;  /* 0x00000006041a8981 */ /* 0x0000a8000c1e1500 */
[----:B------:R1:W-:Y:S04]  /*18dd0*/  STS.U16 [R25+0x4500], R28 ;  /* 0x0045001c19007388 */ /* 0x0003e80000000400 */
[----:B-1----:R-:W3:Y:S04]  /*18de0*/  LDL.LU R28, [R1+0x3adc] ;  /* 0x003adc00011c7983 */ /* 0x002ee80000300800 */
[----:B0-----:R-:W3:Y:S04]  /*18df0*/  LDL.LU R4, [R1+0x3b0] ;  /* 0x0003b00001047983 */ /* 0x001ee80000300800 */
[----:B------:R-:W4:Y:S01]  /*18e00*/  LDL R5, [R1+0x12bc] ;  /* 0x0012bc0001057983 */ /* 0x000f220000100800 */
[----:B------:R-:W-:-:S03]  /*18e10*/  PRMT R27, RZ, 0x7610, R27 ;  /* 0x00007610ff1b7816 */ /* 0x000fc6000000001b */
[----:B--2---:R0:W-:Y:S04]  /*18e20*/  STL [R1+0x3a78], R26 ;  /* 0x003a781a01007387 */ /* 0x0041e80000100800 */
[----:B0-----:R-:W2:Y:S04]  /*18e30*/  LDL.LU R26, [R1+0x3b4] ;  /* 0x0003b400011a7983 */ /* 0x001ea80000300800 */
[----:B---3--:R0:W-:Y:S02]  /*18e40*/  STS.U16 [R25+0x5400], R4 ;  /* 0x0054000419007388 */ /* 0x0081e40000000400 */
[----:B0-----:R-:W-:Y:S01]  /*18e50*/  @!P0 IMAD.MOV.U32 R4, RZ, RZ, R0 ;  /* 0x000000ffff048224 */ /* 0x001fe200078e0000 */
[----:B------:R-:W-:Y:S01]  /*18e60*/  PRMT R28, RZ, 0x7610, R28 ;  /* 0x00007610ff1c7816 */ /* 0x000fe2000000001c */
[----:B------:R-:W3:Y:S04]  /*18e70*/  LDL R0, [R1+0x1260] ;  /* 0x0012600001007983 */ /* 0x000ee80000100800 */
[----:B----4-:R0:W4:Y:S02]  /*18e80*/  @!P0 LDG.E.U16 R27, [R4.64] ;  /* 0x00000006041b8981 */ /* 0x010124000c1e1500 */
[----:B0-----:R-:W-:-:S02]  /*18e90*/  @!P0 IMAD.MOV.U32 R4, RZ, RZ, R24 ;  /* 0x000000ffff048224 */ /* 0x001fc400078e0018 */
[----:B------:R-:W-:-:S05]  /*18ea0*/  @!P0 IMAD.MOV.U32 R5, RZ, RZ, R29 ;  /* 0x000000ffff058224 */ /* 0x000fca00078e001d */
[----:B------:R0:W3:Y:S04]  /*18eb0*/  @!P0 LDG.E.U16 R28, [R4.64] ;  /* 0x00000006041c8981 */ /* 0x0000e8000c1e1500 */
[----:B--2---:R1:W-:Y:S04]  /*18ec0*/  STS.U16 [R25+0x5500], R26 ;  /* 0x0055001a19007388 */ /* 0x0043e80000000400 */
[----:B----4-:R2:W-:Y:S04]  /*18ed0*/  STL [R1+0x3a7c], R27 ;  /* 0x003a7c1b01007387 */ /* 0x0105e80000100800 */
[----:B-1----:R-:W4:Y:S04]  /*18ee0*/  LDL R26, [R1+0x123c] ;  /* 0x00123c00011a7983 */ /* 0x002f280000100800 */
[----:B------:R-:W4:Y:S04]  /*18ef0*/  LDL R24, [R1+0x1240] ;  /* 0x0012400001187983 */ /* 0x000f280000100800 */
[----:B--2---:R-:W2:Y:S04]  /*18f00*/  LDL R27, [R1+0x125c] ;  /* 0x00125c00011b7983 */ /* 0x004ea80000100800 */
[----:B------:R-:W2:Y:S04]  /*18f10*/  LDL.LU R29, [R1+0x5fc] ;  /* 0x0005fc00011d7983 */ /* 0x000ea80000300800 */
[----:B0-----:R-:W2:Y:S04]  /*18f20*/  LDL R4, [R1+0x127c] ;  /* 0x00127c0001047983 */ /* 0x001ea80000100800 */
[----:B------:R-:W2:Y:S01]  /*18f30*/  LDL R5, [R1+0x1280] ;  /* 0x0012800001057983 */ /* 0x000ea20000100800 */
[----:B------:R-:W-:-:S03]  /*18f40*/  PRMT R23, RZ, 0x7610, R23 ;  /* 0x00007610ff177816 */ /* 0x000fc60000000017 */
[----:B---3--:R0:W-:Y:S04]  /*18f50*/  STL [R1+0x3a80], R28 ;  /* 0x003a801c01007387 */ /* 0x0081e80000100800 */
[----:B0-----:R-:W3:Y:S01]  /*18f60*/  LDL.LU R28, [R1+0x384] ;  /* 0x00038400011c7983 */ /* 0x001ee20000300800 */
[----:B--2---:R-:W-:-:S04]  /*18f70*/  @!P0 LOP3.LUT R5, R5, R4, RZ, 0x3c, !PT ;  /* 0x0000000405058212 */ /* 0x004fc800078e3cff */
[----:B------:R-:W-:-:S04]  /*18f80*/  @!P0 LOP3.LUT R4, R5, R4, RZ, 0x3c, !PT ;  /* 0x0000000405048212 */ /* 0x000fc800078e3cff */
[----:B------:R-:W-:-:S05]  /*18f90*/  @!P0 LOP3.LUT R5, R5, R4, RZ, 0x3c, !PT ;  /* 0x0000000405058212 */ /* 0x000fca00078e3cff */
[----:B------:R0:W2:Y:S04]  /*18fa0*/  @!P0 LDG.E.U16 R23, [R4.64] ;  /* 0x0000000604178981 */ /* 0x0000a8000c1e1500 */
[----:B------:R1:W-:Y:S04]  /*18fb0*/  STS.U16 [R25+0x6400], R18 ;  /* 0x0064001219007388 */ /* 0x0003e80000000400 */
[----:B---3--:R-:W-:Y:S01]  /*18fc0*/  STS.U16 [R25+0x6500], R28 ;  /* 0x0065001c19007388 */ /* 0x008fe20000000400 */
[----:B0-----:R-:W-:-:S03]  /*18fd0*/  @!P0 IMAD.MOV.U32 R4, RZ, RZ, R0 ;  /* 0x000000ffff048224 */ /* 0x001fc600078e0000 */
[----:B-1----:R-:W3:Y:S04]  /*18fe0*/  LDL.LU R18, [R1+0x3ad8] ;  /* 0x003ad80001127983 */ /* 0x002ee80000300800 */
[----:B--2---:R0:W-:Y:S04]  /*18ff0*/  STL [R1+0x3a84], R23 ;  /* 0x003a841701007387 */ /* 0x0041e80000100800 */
[----:B0-----:R-:W2:Y:S04]  /*19000*/  LDL.LU R23, [R1+0x604] ;  /* 0x0006040001177983 */ /* 0x001ea80000300800 */
[----:B------:R-:W2:Y:S04]  /*19010*/  LDL R28, [R1+0x121c] ;  /* 0x00121c00011c7983 */ /* 0x000ea80000100800 */
[----:B------:R-:W3:Y:S01]  /*19020*/  LDL R0, [R1+0x1220] ;  /* 0x0012200001007983 */ /* 0x000ee20000100800 */
[----:B------:R-:W-:Y:S01]  /*19030*/  PRMT R22, RZ, 0x7610, R22 ;  /* 0x00007610ff167816 */ /* 0x000fe20000000016 */
[----:B------:R-:W-:Y:S01]  /*19040*/  @!P0 IMAD.MOV.U32 R5, RZ, RZ, R27 ;  /* 0x000000ffff058224 */ /* 0x000fe200078e001b */
[----:B------:R-:W-:-:S04]  /*19050*/  PRMT R21, RZ, 0x7610, R21 ;  /* 0x00007610ff157816 */ /* 0x000fc80000000015 */
[----:B------:R4:W3:Y:S01]  /*19060*/  @!P0 LDG.E.U16 R22, [R4.64] ;  /* 0x0000000604168981 */ /* 0x0008e2000c1e1500 */
[----:B------:R-:W-:Y:S01]  /*19070*/  PRMT R20, RZ, 0x7610, R20 ;  /* 0x00007610ff147816 */ /* 0x000fe20000000014 */
[----:B----4-:R-:W-:Y:S02]  /*19080*/  @!P0 IMAD.MOV.U32 R4, RZ, RZ, R24 ;  /* 0x000000ffff048224 */ /* 0x010fe400078e0018 */
[----:B------:R-:W-:-:S05]  /*19090*/  @!P0 IMAD.MOV.U32 R5, RZ, RZ, R26 ;  /* 0x000000ffff058224 */ /* 0x000fca00078e001a */
[----:B------:R2:W4:Y:S02]  /*190a0*/  @!P0 LDG.E.U16 R21, [R4.64] ;  /* 0x0000000604158981 */ /* 0x000524000c1e1500 */
[----:B--2---:R-:W-:Y:S02]  /*190b0*/  @!P0 IMAD.MOV.U32 R5, RZ, RZ, R28 ;  /* 0x000000ffff058224 */ /* 0x004fe400078e001c */
[----:B---3--:R-:W-:-:S05]  /*190c0*/  @!P0 IMAD.MOV.U32 R4, RZ, RZ, R0 ;  /* 0x000000ffff048224 */ /* 0x008fca00078e0000 */
[----:B------:R-:W2:Y:S04]  /*190d0*/  @!P0 LDG.E.U16 R20, [R4.64] ;  /* 0x0000000604148981 */ /* 0x000ea8000c1e1500 */
[----:B------:R-:W0:Y:S04]  /*190e0*/  S2R R24, SR_TID.X ;  /* 0x0000000000187919 */ /* 0x000e280000002100 */
[----:B------:R1:W-:Y:S04]  /*190f0*/  STL [R1+0x3a88], R22 ;  /* 0x003a881601007387 */ /* 0x0003e80000100800 */
[----:B------:R-:W3:Y:S04]  /*19100*/  LDL R26, [R1+0x11fc] ;  /* 0x0011fc00011a7983 */ /* 0x000ee80000100800 */
[----:B------:R-:W-:Y:S04]  /*19110*/  STS.U16 [R25+0x7400], R18 ;  /* 0x0074001219007388 */ /* 0x000fe80000000400 */
[----:B-1----:R-:W3:Y:S04]  /*19120*/  LDL R22, [R1+0x1200] ;  /* 0x0012000001167983 */ /* 0x002ee80000100800 */
[----:B----4-:R1:W-:Y:S01]  /*19130*/  STL [R1+0x3a8c], R21 ;  /* 0x003a8c1501007387 */ /* 0x0103e20000100800 */
[----:B0-----:R-:W-:-:S03]  /*19140*/  LOP3.LUT R24, R24, 0x7f, RZ, 0xc0, !PT ;  /* 0x0000007f18187812 */ /* 0x001fc600078ec0ff */
[----:B------:R0:W-:Y:S02]  /*19150*/  STS.U16 [R25+0x7500], R19 ;  /* 0x0075001319007388 */ /* 0x0001e40000000400 */
[----:B------:R-:W-:Y:S02]  /*19160*/  IMAD.SHL.U32 R27, R24, 0x2, RZ ;  /* 0x00000002181b7824 */ /* 0x000fe400078e00ff */
[----:B-1----:R-:W4:Y:S04]  /*19170*/  LDL.LU R21, [R1+0x5e0] ;  /* 0x0005e00001157983 */ /* 0x002f280000300800 */
[----:B0-----:R-:W4:Y:S04]  /*19180*/  LDL.LU R25, [R1+0x5e8] ;  /* 0x0005e80001197983 */ /* 0x001f280000300800 */
[----:B------:R-:W4:Y:S04]  /*19190*/  LDL R24, [R1+0x11e0] ;  /* 0x0011e00001187983 */ /* 0x000f280000100800 */
[----:B------:R-:W4:Y:S04]  /*191a0*/  LDL.LU R28, [R1+0x5b8] ;  /* 0x0005b800011c7983 */ /* 0x000f280000300800 */
[----:B--2---:R0:W-:Y:S01]  /*191b0*/  STL [R1+0x3a90], R20 ;  /* 0x003a901401007387 */ /* 0x0041e20000100800 */
[----:B------:R-:W-:-:S02]  /*191c0*/  PRMT R19, RZ, 0x7610, R19 ;  /* 0x00007610ff137816 */ /* 0x000fc40000000013 */
[----:B------:R-:W-:Y:S01]  /*191d0*/  PRMT R18, RZ, 0x7610, R18 ;  /* 0x00007610ff127816 */ /* 0x000fe20000000012 */
[----:B------:R-:W2:Y:S01]  /*191e0*/  LDL R0, [R1+0x11c0] ;  /* 0x0011c00001007983 */ /* 0x000ea20000100800 */
[----:B0-----:R-:W2:Y:S01]  /*191f0*/  LDL R20, [R1+0x11dc] ;  /* 0x0011dc0001147983 */ /* 0x001ea20000100800 */
[----:B---3--:R-:W-:Y:S02]  /*19200*/  @!P0 IMAD.MOV.U32 R5, RZ, RZ, R26 ;  /* 0x000000ffff058224 */ /* 0x008fe400078e001a */
[----:B------:R-:W-:-:S05]  /*19210*/  @!P0 IMAD.MOV.U32 R4, RZ, RZ, R22 ;  /* 0x000000ffff048224 */ /* 0x000fca00078e0016 */
[----:B------:R4:W3:Y:S02]  /*19220*/  @!P0 LDG.E.U16 R19, [R4.64] ;  /* 0x0000000604138981 */ /* 0x0008e4000c1e1500 */
[----:B----4-:R-:W-:Y:S02]  /*19230*/  @!P0 IMAD.MOV.U32 R4, RZ, RZ, R24 ;  /* 0x000000ffff048224 */ /* 0x010fe400078e0018 */
[----:B--2---:R-:W-:-:S05]  /*19240*/  @!P0 IMAD.MOV.U32 R5, RZ, RZ, R20 ;  /* 0x000000ffff058224 */ /* 0x004fca00078e0014 */
[----:B------:R0:W2:Y:S01]  /*19250*/  @!P0 LDG.E.U16 R18, [R4.64] ;  /* 0x0000000604128981 */ /* 0x0000a2000c1e1500 */
[----:B------:R-:W-:-:S05]  /*19260*/  LOP3.LUT R27, R27, 0x30, RZ, 0x3c, !PT ;  /* 0x000000301b1b7812 */ /* 0x000fca00078e3cff */
[----:B------:R1:W-:Y:S01]  /*19270*/  STS.U16 [R27+0x600], R29 ;  /* 0x0006001d1b007388 */ /* 0x0003e20000000400 */
[----:B------:R4:W-:Y:S03]  /*19280*/  STS.U16 [R27+0x700], R23 ;  /* 0x000700171b007388 */ /* 0x0009e60000000400 */
[----:B-1----:R-:W2:Y:S01]  /*19290*/  LDL R29, [R1+0x11bc] ;  /* 0x0011bc00011d7983 */ /* 0x002ea20000100800 */
[----:B------:R-:W2:Y:S02]  /*192a0*/  LDL.LU R26, [R1+0x5bc] ;  /* 0x0005bc00011a7983 */ /* 0x000ea40000300800 */
[----:B---3--:R-:W-:Y:S02]  /*192b0*/  STL [R1+0x3a94], R19 ;  /* 0x003a941301007387 */ /* 0x008fe40000100800 */
[----:B----4-:R-:W3:Y:S01]  /*192c0*/  LDL R23, [R1+0x119c] ;  /* 0x00119c0001177983 */ /* 0x010ee20000100800 */
[----:B------:R-:W4:Y:S01]  /*192d0*/  LDL R22, [R1+0x11a0] ;  /* 0x0011a00001167983 */ /* 0x000f220000100800 */
[----:B------:R-:W3:Y:S03]  /*192e0*/  LDL.LU R24, [R1+0x4c8] ;  /* 0x0004c80001187983 */ /* 0x000ee60000300800 */
[----:B------:R1:W-:Y:S01]  /*192f0*/  STS.U16 [R27+0x1600], R21 ;  /* 0x001600151b007388 */ /* 0x0003e20000000400 */
[----:B0-----:R-:W-:-:S03]  /*19300*/  @!P0 IMAD.MOV.U32 R4, RZ, RZ, R0 ;  /* 0x000000ffff048224 */ /* 0x001fc600078e0000 */
[----:B--2---:R0:W-:Y:S01]  /*19310*/  STL [R1+0x3a98], R18 ;  /* 0x003a981201007387 */ /* 0x0041e20000100800 */
[----:B-1----:R-:W2:Y:S02]  /*19320*/  LDL R21, [R1+0x117c] ;  /* 0x00117c0001157983 */ /* 0x002ea40000100800 */
[----:B------:R-:W2:Y:S02]  /*19330*/  LDL R20, [R1+0x1180] ;  /* 0x0011800001147983 */ /* 0x000ea40000100800 */
[----:B------:R-:W2:Y:S01]  /*19340*/  LDL R19, [R1+0x115c] ;  /* 0x00115c0001137983 */ /* 0x000ea20000100800 */
[----:B------:R-:W2:Y:S01]  /*19350*/  LDL R0, [R1+0x1160] ;  /* 0x0011600001007983 */ /* 0x000ea20000100800 */
[----:B------:R-:W-:Y:S02]  /*19360*/  PRMT R17, RZ, 0x7610, R17 ;  /* 0x00007610ff117816 */ /* 0x000fe40000000011 */
[----:B------:R-:W-:Y:S01]  /*19370*/  PRMT R16, RZ, 0x7610, R16 ;  /* 0x00007610ff107816 */ /* 0x000fe20000000010 */
[----:B------:R-:W-:Y:S01]  /*19380*/  @!P0 IMAD.MOV.U32 R5, RZ, RZ, R29 ;  /* 0x000000ffff058224 */ /* 0x000fe200078e001d */
[----:B------:R-:W-:-:S02]  /*19390*/  PRMT R15, RZ, 0x7610, R15 ;  /* 0x00007610ff0f7816 */ /* 0x000fc4000000000f */
[----:B------:R-:W-:Y:S01]  /*193a0*/  PRMT R14, RZ, 0x7610, R14 ;  /* 0x00007610ff0e7816 */ /* 0x000fe2000000000e */
[----:B------:R-:W2:Y:S04]  /*193b0*/  LDL.LU R29, [R1+0x4cc] ;  /* 0x0004cc00011d7983 */ /* 0x000ea80000300800 */
[----:B------:R4:W2:Y:S02]  /*193c0*/  @!P0 LDG.E.U16 R17, [R4.64] ;  /* 0x0000000604118981 */ /* 0x0008a4000c1e1500 */
[----:B----4-:R-:W-:Y:S02]  /*193d0*/  @!P0 IMAD.MOV.U32 R4, RZ, RZ, R22 ;  /* 0x000000ffff048224 */ /* 0x010fe400078e0016 */
[----:B---3--:R-:W-:-:S05]  /*193e0*/  @!P0 IMAD.MOV.U32 R5, RZ, RZ, R23 ;  /* 0x000000ffff058224 */ /* 0x008fca00078e0017 */
[----:B------:R2:W3:Y:S02]  /*193f0*/  @!P0 LDG.E.U16 R16, [R4.64] ;  /* 0x0000000604108981 */ /* 0x0004e4000c1e1500 */
[----:B--2---:R-:W-:Y:S02]  /*19400*/  @!P0 IMAD.MOV.U32 R5, RZ, RZ, R21 ;  /* 0x000000ffff058224 */ /* 0x004fe400078e0015 */
[----:B------:R-:W-:-:S05]  /*19410*/  @!P0 IMAD.MOV.U32 R4, RZ, RZ, R20 ;  /* 0x000000ffff048224 */ /* 0x000fca00078e0014 */
[----:B------:R1:W2:Y:S02]  /*19420*/  @!P0 LDG.E.U16 R15, [R4.64] ;  /* 0x00000006040f8981 */ /* 0x0002a4000c1e1500 */
[----:B-1----:R-:W-:Y:S02]  /*19430*/  @!P0 IMAD.MOV.U32 R4, RZ, RZ, R0 ;  /* 0x000000ffff048224 */ /* 0x002fe400078e0000 */
[----:B------:R-:W-:-:S05]  /*19440*/  @!P0 IMAD.MOV.U32 R5, RZ, RZ, R19 ;  /* 0x000000ffff058224 */ /* 0x000fca00078e0013 */
[----:B------:R-:W4:Y:S04]  /*19450*/  @!P0 LDG.E.U16 R14, [R4.64] ;  /* 0x00000006040e8981 */ /* 0x000f28000c1e1500 */
[----:B------:R1:W-:Y:S01]  /*19460*/  STL [R1+0x3a9c], R17 ;  /* 0x003a9c1101007387 */ /* 0x0003e20000100800 */
[----:B0-----:R-:W4:Y:S03]  /*19470*/  LDL R18, [R1+0x113c] ;  /* 0x00113c0001127983 */ /* 0x001f260000100800 */
[----:B------:R0:W-:Y:S01]  /*19480*/  STS.U16 [R27+0x1700], R25 ;  /* 0x001700191b007388 */ /* 0x0001e20000000400 */
[----:B------:R0:W-:Y:S03]  /*19490*/  STS.U16 [R27+0x2600], R28 ;  /* 0x0026001c1b007388 */ /* 0x0001e60000000400 */
[----:B-1----:R-:W4:Y:S01]  /*194a0*/  LDL R17, [R1+0x1140] ;  /* 0x0011400001117983 */ /* 0x002f220000100800 */
[----:B0-----:R-:W4:Y:S02]  /*194b0*/  LDL.LU R25, [R1+0x418] ;  /* 0x0004180001197983 */ /* 0x001f240000300800 */
[----:B---3--:R0:W-:Y:S02]  /*194c0*/  STL [R1+0x3aa4], R16 ;  /* 0x003aa41001007387 */ /* 0x0081e40000100800 */
[----:B------:R-:W3:Y:S01]  /*194d0*/  LDL.LU R28, [R1+0x41c] ;  /* 0x00041c00011c7983 */ /* 0x000ee20000300800 */
[----:B------:R1:W-:Y:S04]  /*194e0*/  STS.U16 [R27+0x2700], R26 ;  /* 0x0027001a1b007388 */ /* 0x0003e80000000400 */
[----:B--2---:R2:W-:Y:S01]  /*194f0*/  STL [R1+0x3aa8], R15 ;  /* 0x003aa80f01007387 */ /* 0x0045e20000100800 */
[----:B0-----:R-:W3:Y:S02]  /*19500*/  LDL R16, [R1+0x111c] ;  /* 0x00111c0001107983 */ /* 0x001ee40000100800 */
[----:B------:R-:W3:Y:S02]  /*19510*/  LDL R0, [R1+0x1120] ;  /* 0x0011200001007983 */ /* 0x000ee40000100800 */
[----:B-1----:R-:W3:Y:S01]  /*19520*/  LDL.LU R26, [R1+0x3f0] ;  /* 0x0003f000011a7983 */ /* 0x002ee20000300800 */
[----:B----4-:R0:W-:Y:S01]  /*19530*/  STL [R1+0x3aac], R14 ;  /* 0x003aac0e01007387 */ /* 0x0101e20000100800 */
[----:B--2---:R-:W2:Y:S03]  /*19540*/  LDL R15, [R1+0x1104] ;  /* 0x00110400010f7983 */ /* 0x004ea60000100800 */
[----:B0-----:R-:W4:Y:S01]  /*19550*/  LDL R14, [R1+0x14e0] ;  /* 0x0014e000010e7983 */ /* 0x001f220000100800 */
[----:B------:R-:W-:Y:S01]  /*19560*/  PRMT R13, RZ, 0x7610, R13 ;  /* 0x00007610ff0d7816 */ /* 0x000fe2000000000d */
[----:B------:R-:W-:-:S02]  /*19570*/  @!P0 IMAD.MOV.U32 R4, RZ, RZ, R17 ;  /* 0x000000ffff048224 */ /* 0x000fc400078e0011 */
[----:B------:R-:W-:Y:S01]  /*19580*/  @!P0 IMAD.MOV.U32 R5, RZ, RZ, R18 ;  /* 0x000000ffff058224 */ /* 0x000fe200078e0012 */
[----:B------:R-:W-:Y:S01]  /*19590*/  PRMT R12, RZ, 0x7610, R12 ;  /* 0x00007610ff0c7816 */ /* 0x000fe2000000000c */
[----:B------:R-:W4:Y:S04]  /*195a0*/  LDL R18, [R1+0x10f4] ;  /* 0x0010f40001127983 */ /* 0x000f280000100800 */
[----:B------:R3:W4:Y:S04]  /*195b0*/  @!P0 LDG.E.U16 R13, [R4.64] ;  /* 0x00000006040d8981 */ /* 0x000728000c1e1500 */
[----:B------:R-:W4:Y:S01]  /*195c0*/  LDL R17, [R1+0x14d0] ;  /* 0x0014d00001117983 */ /* 0x000f220000100800 */
[----:B------:R-:W-:Y:S01]  /*195d0*/  PRMT R11, RZ, 0x7610, R11 ;  /* 0x00007610ff0b7816 */ /* 0x000fe2000000000b */
[----:B---3--:R-:W-:-:S02]  /*195e0*/  @!P0 IMAD.MOV.U32 R5, RZ, RZ, R16 ;  /* 0x000000ffff058224 */ /* 0x008fc400078e0010 */
[----:B------:R-:W-:-:S05]  /*195f0*/  @!P0 IMAD.MOV.U32 R4, RZ, RZ, R0 ;  /* 0x000000ffff048224 */ /* 0x000fca00078e0000 */
[----:B------:R2:W3:Y:S02]  /*19600*/  @!P0 LDG.E.U16 R12, [R4.64] ;  /* 0x00000006040c8981 */ /* 0x0004e4000c1e1500 */
[----:B--2---:R-:W-:Y:S02]  /*19610*/  @!P0 IMAD.MOV.U32 R5, RZ, RZ, R15 ;  /* 0x000000ffff058224 */ /* 0x004fe400078e000f */
[----:B----4-:R-:W-:-:S05]  /*19620*/  @!P0 IMAD.MOV.U32 R4, RZ, RZ, R14 ;  /* 0x000000ffff048224 */ /* 0x010fca00078e000e */
[----:B------:R0:W2:Y:S04]  /*19630*/  @!P0 LDG.E.U16 R11, [R4.64] ;  /* 0x00000006040b8981 */ /* 0x0000a8000c1e1500 */
[----:B------:R1:W-:Y:S01]  /*19640*/  STS.U16 [R27+0x3600], R24 ;  /* 0x003600181b007388 */ /* 0x0003e20000000400 */
[----:B------:R4:W-:Y:S01]  /*19650*/  STS.U16 [R27+0x3700], R29 ;  /* 0x0037001d1b007388 */ /* 0x0009e20000000400 */
[----:B------:R-:W-:Y:S01]  /*19660*/  PRMT R10, RZ, 0x7610, R10 ;  /* 0x00007610ff0a7816 */ /* 0x000fe2000000000a */
[----:B------:R0:W-:Y:S01]  /*19670*/  STS.U16 [R27+0x4600], R25 ;  /* 0x004600191b007388 */ /* 0x0001e20000000400 */
[----:B-1----:R-:W2:Y:S01]  /*19680*/  LDL.LU R24, [R1+0x3f8] ;  /* 0x0003f80001187983 */ /* 0x002ea20000300800 */
[----:B------:R1:W-:Y:S02]  /*19690*/  STL [R1+0x3ab0], R13 ;  /* 0x003ab00d01007387 */ /* 0x0003e40000100800 */
[----:B----4-:R-:W4:Y:S02]  /*196a0*/  LDL.LU R29, [R1+0x3d0] ;  /* 0x0003d000011d7983 */ /* 0x010f240000300800 */
[----:B------:R-:W4:Y:S01]  /*196b0*/  LDL R16, [R1+0x14b4] ;  /* 0x0014b40001107983 */ /* 0x000f220000100800 */
[----:B------:R-:W4:Y:S01]  /*196c0*/  LDL R0, [R1+0x14b8] ;  /* 0x0014b80001007983 */ /* 0x000f220000100800 */
[----:B0-----:R-:W-:-:S02]  /*196d0*/  @!P0 IMAD.MOV.U32 R4, RZ, RZ, R17 ;  /* 0x000000ffff048224 */ /* 0x001fc400078e0011 */
[----:B------:R-:W-:-:S05]  /*196e0*/  @!P0 IMAD.MOV.U32 R5, RZ, RZ, R18 ;  /* 0x000000ffff058224 */ /* 0x000fca00078e0012 */
[----:B------:R4:W4:Y:S04]  /*196f0*/  @!P0 LDG.E.U16 R10, [R4.64] ;  /* 0x00000006040a8981 */ /* 0x000928000c1e1500 */
[----:B---3--:R0:W-:Y:S01]  /*19700*/  STL [R1+0x3ab4], R12 ;  /* 0x003ab40c01007387 */ /* 0x0081e20000100800 */
[----:B------:R-:W3:Y:S02]  /*19710*/  LDL.LU R25, [R1+0x3d4] ;  /* 0x0003d40001197983 */ /* 0x000ee40000300800 */
[----:B------:R-:W3:Y:S02]  /*19720*/  LDL R15, [R1+0x1494] ;  /* 0x00149400010f7983 */ /* 0x000ee40000100800 */
[----:B------:R-:W3:Y:S01]  /*19730*/  LDL R14, [R1+0x1498] ;  /* 0x00149800010e7983 */ /* 0x000ee20000100800 */
[----:B--2---:R-:W-:Y:S01]  /*19740*/  STL [R1+0x3ab8], R11 ;  /* 0x003ab80b01007387 */ /* 0x004fe20000100800 */
[----:B-1----:R-:W2:Y:S02]  /*19750*/  LDL R13, [R1+0x1474] ;  /* 0x00147400010d7983 */ /* 0x002ea40000100800 */
[----:B0-----:R-:W2:Y:S01]  /*19760*/  LDL R12, [R1+0x1478] ;  /* 0x00147800010c7983 */ /* 0x001ea20000100800 */
[----:B------:R-:W-:-:S02]  /*19770*/  PRMT R9, RZ, 0x7610, R9 ;  /* 0x00007610ff097816 */ /* 0x000fc40000000009 */
[----:B------:R-:W-:Y:S01]  /*19780*/  PRMT R8, RZ, 0x7610, R8 ;  /* 0x00007610ff087816 */ /* 0x000fe20000000008 */
[----:B----4-:R-:W-:Y:S02]  /*19790*/  @!P0 IMAD.MOV.U32 R5, RZ, RZ, R16 ;  /* 0x000000ffff058224 */ /* 0x010fe400078e0010 */
[----:B------:R-:W-:-:S05]  /*197a0*/  @!P0 IMAD.MOV.U32 R4, RZ, RZ, R0 ;  /* 0x000000ffff048224 */ /* 0x000fca00078e0000 */
[----:B------:R3:W4:Y:S04]  /*197b0*/  @!P0 LDG.E.U16 R9, [R4.64] ;  /* 0x0000000604098981 */ /* 0x000728000c1e1500 */
[----:B------:R0:W-:Y:S01]  /*197c0*/  STL [R1+0x3abc], R10 ;  /* 0x003abc0a01007387 */ /* 0x0001e20000100800 */
[----:B------:R-:W4:Y:S03]  /*197d0*/  LDL R0, [R1+0x1458] ;  /* 0x0014580001007983 */ /* 0x000f260000100800 */
[----:B0-----:R-:W4:Y:S01]  /*197e0*/  LDL R10, [R1+0x1454] ;  /* 0x00145400010a7983 */ /* 0x001f220000100800 */
[----:B---3--:R-:W-:Y:S02]  /*197f0*/  @!P0 IMAD.MOV.U32 R5, RZ, RZ, R15 ;  /* 0x000000ffff058224 */ /* 0x008fe400078e000f */
[----:B------:R-:W-:-:S05]  /*19800*/  @!P0 IMAD.MOV.U32 R4, RZ, RZ, R14 ;  /* 0x000000ffff048224 */ /* 0x000fca00078e000e */
[----:B------:R2:W3:Y:S01]  /*19810*/  @!P0 LDG.E.U16 R8, [R4.64] ;  /* 0x0000000604088981 */ /* 0x0004e2000c1e1500 */
[----:B------:R-:W-:Y:S01]  /*19820*/  PRMT R7, RZ, 0x7610, R7 ;  /* 0x00007610ff077816 */ /* 0x000fe20000000007 */
[----:B--2---:R-:W-:Y:S02]  /*19830*/  @!P0 IMAD.MOV.U32 R5, RZ, RZ, R13 ;  /* 0x000000ffff058224 */ /* 0x004fe400078e000d */
[----:B------:R-:W-:-:S05]  /*19840*/  @!P0 IMAD.MOV.U32 R4, RZ, RZ, R12 ;  /* 0x000000ffff048224 */ /* 0x000fca00078e000c */
[----:B------:R0:W2:Y:S01]  /*19850*/  @!P0 LDG.E.U16 R7, [R4.64] ;  /* 0x0000000604078981 */ /* 0x0000a2000c1e1500 */
[----:B------:R-:W-:-:S03]  /*19860*/  PRMT R6, RZ, 0x7610, R6 ;  /* 0x00007610ff067816 */ /* 0x000fc60000000006 */
[----:B------:R-:W-:Y:S01]  /*19870*/  STS.U16 [R27+0x4700], R28 ;  /* 0x0047001c1b007388 */ /* 0x000fe20000000400 */
[----:B------:R-:W-:Y:S02]  /*19880*/  STS.U16 [R27+0x5600], R26 ;  /* 0x0056001a1b007388 */ /* 0x000fe40000000400 */
[----:B------:R1:W-:Y:S01]  /*19890*/  STS.U16 [R27+0x5700], R24 ;  /* 0x005700181b007388 */ /* 0x0003e20000000400 */
[----:B----4-:R-:W-:Y:S01]  /*198a0*/  STL [R1+0x3ac0], R9 ;  /* 0x003ac00901007387 */ /* 0x010fe20000100800 */
[----:B------:R-:W4:Y:S02]  /*198b0*/  LDL.LU R11, [R1+0x3a8] ;  /* 0x0003a800010b7983 */ /* 0x000f240000300800 */
[----:B0-----:R-:W-:Y:S02]  /*198c0*/  @!P0 IMAD.MOV.U32 R4, RZ, RZ, R0 ;  /* 0x000000ffff048224 */ /* 0x001fe400078e0000 */
[----:B------:R-:W-:-:S05]  /*198d0*/  @!P0 IMAD.MOV.U32 R5, RZ, RZ, R10 ;  /* 0x000000ffff058224 */ /* 0x000fca00078e000a */
[----:B------:R-:W4:Y:S04]  /*198e0*/  @!P0 LDG.E.U16 R6, [R4.64] ;  /* 0x0000000604068981 */ /* 0x000f28000c1e1500 */
[----:B---3--:R-:W-:Y:S01]  /*198f0*/  STL [R1+0x3ac4], R8 ;  /* 0x003ac40801007387 */ /* 0x008fe20000100800 */
[----:B-1----:R-:W3:Y:S03]  /*19900*/  LDL.LU R24, [R1+0x3ac] ;  /* 0x0003ac0001187983 */ /* 0x002ee60000300800 */
[----:B------:R0:W-:Y:S01]  /*19910*/  STS.U16 [R27+0x6600], R29 ;  /* 0x0066001d1b007388 */ /* 0x0001e20000000400 */
[----:B------:R-:W3:Y:S03]  /*19920*/  LDL.LU R12, [R1+0x634] ;  /* 0x00063400010c7983 */ /* 0x000ee60000300800 */
[----:B0-----:R-:W3:Y:S04]  /*19930*/  LDL.LU R29, [R1+0x630] ;  /* 0x00063000011d7983 */ /* 0x001ee80000300800 */
[----:B--2---:R0:W-:Y:S01]  /*19940*/  STL [R1+0x3ac8], R7 ;  /* 0x003ac80701007387 */ /* 0x0041e20000100800 */
[----:B------:R-:W2:Y:S02]  /*19950*/  LDL.LU R13, [R1+0x614] ;  /* 0x00061400010d7983 */ /* 0x000ea40000300800 */
[----:B------:R-:W2:Y:S02]  /*19960*/  LDL.LU R28, [R1+0x610] ;  /* 0x00061000011c7983 */ /* 0x000ea40000300800 */
[----:B------:R-:W2:Y:S01]  /*19970*/  LDL.LU R26, [R1+0x5ec] ;  /* 0x0005ec00011a7983 */ /* 0x000ea20000300800 */
[----:B------:R-:W2:Y:S04]  /*19980*/  LDL R8, [R1+0x1434] ;  /* 0x0014340001087983 */ /* 0x000ea80000100800 */
[----:B0-----:R-:W2:Y:S01]  /*19990*/  LDL R7, [R1+0x1438] ;  /* 0x0014380001077983 */ /* 0x001ea20000100800 */
[----:B------:R-:W2:Y:S02]  /*199a0*/  LDL.LU R14, [R1+0x5e4] ;  /* 0x0005e400010e7983 */ /* 0x000ea40000300800 */
[----:B------:R-:W2:Y:S02]  /*199b0*/  LDL.LU R15, [R1+0x5b4] ;  /* 0x0005b400010f7983 */ /* 0x000ea40000300800 */
[----:B------:R-:W2:Y:S01]  /*199c0*/  LDL.LU R16, [R1+0x5b0] ;  /* 0x0005b00001107983 */ /* 0x000ea20000300800 */
[----:B------:R-:W2:Y:S01]  /*199d0*/  LDL.LU R17, [R1+0x4c4] ;  /* 0x0004c40001117983 */ /* 0x000ea20000300800 */
[----:B------:R-:W2:Y:S02]  /*199e0*/  LDL.LU R18, [R1+0x4c0] ;  /* 0x0004c00001127983 */ /* 0x000ea40000300800 */
[----:B------:R-:W2:Y:S02]  /*199f0*/  LDL.LU R19, [R1+0x410] ;  /* 0x0004100001137983 */ /* 0x000ea40000300800 */
[----:B------:R-:W2:Y:S01]  /*19a00*/  LDL.LU R20, [R1+0x408] ;  /* 0x0004080001147983 */ /* 0x000ea20000300800 */
[----:B------:R-:W2:Y:S04]  /*19a10*/  LDL.LU R21, [R1+0x3dc] ;  /* 0x0003dc0001157983 */ /* 0x000ea80000300800 */
[----:B------:R0:W-:Y:S01]  /*19a20*/  STS.U16 [R27+0x6700], R25 ;  /* 0x006700191b007388 */ /* 0x0001e20000000400 */
[----:B------:R-:W2:Y:S02]  /*19a30*/  LDL.LU R23, [R1+0x3d8] ;  /* 0x0003d80001177983 */ /* 0x000ea40000300800 */
[----:B----4-:R-:W-:Y:S01]  /*19a40*/  STS.U16 [R27+0x7600], R11 ;  /* 0x0076000b1b007388 */ /* 0x010fe20000000400 */
[----:B0-----:R-:W4:Y:S01]  /*19a50*/  LDL.LU R25, [R1+0x3a4] ;  /* 0x0003a40001197983 */ /* 0x001f220000300800 */
[----:B------:R-:W4:Y:S02]  /*19a60*/  LDL.LU R0, [R1+0x3a0] ;  /* 0x0003a00001007983 */ /* 0x000f240000300800 */
[----:B------:R-:W-:Y:S01]  /*19a70*/  STL [R1+0x3acc], R6 ;  /* 0x003acc0601007387 */ /* 0x000fe20000100800 */
[----:B------:R-:W0:Y:S04]  /*19a80*/  S2R R22, SR_TID.X ;  /* 0x0000000000167919 */ /* 0x000e280000002100 */
[----:B---3--:R1:W-:Y:S04]  /*19a90*/  STS.U16 [R27+0x7700], R24 ;  /* 0x007700181b007388 */ /* 0x0083e80000000400 */
[----:B-1----:R-:W3:Y:S01]  /*19aa0*/  LDL.LU R27, [R1+0x62c] ;  /* 0x00062c00011b7983 */ /* 0x002ee20000300800 */
[----:B------:R-:W3:Y:S01]  /*19ab0*/  LDL.LU R24, [R1+0x628] ;  /* 0x0006280001187983 */ /* 0x000ee20000300800 */
[----:B0-----:R-:W-:Y:S01]  /*19ac0*/  LOP3.LUT R22, R22, 0x7f, RZ, 0xc0, !PT ;  /* 0x0000007f16167812 */ /* 0x001fe200078ec0ff */
[----:B--2---:R-:W-:-:S04]  /*19ad0*/  @!P0 IMAD.MOV.U32 R5, RZ, RZ, R8 ;  /* 0x000000ffff058224 */ /* 0x004fc800078e0008 */
[----:B------:R-:W-:-:S05]  /*19ae0*/  IMAD.SHL.U32 R8, R22, 0x2, RZ ;  /* 0x0000000216087824 */ /* 0x000fca00078e00ff */
[----:B------:R-:W-:Y:S02]  /*19af0*/  LOP3.LUT R8, R8, 0x40, RZ, 0x3c, !PT ;  /* 0x0000004008087812 */ /* 0x000fe400078e3cff */
[----:B------:R-:W-:-:S03]  /*19b00*/  PRMT R3, RZ, 0x7610, R3 ;  /* 0x00007610ff037816 */ /* 0x000fc60000000003 */
[----:B------:R-:W-:Y:S01]  /*19b10*/  STS.U16 [R8+0x800], R12 ;  /* 0x0008000c08007388 */ /* 0x000fe20000000400 */
[----:B------:R0:W-:Y:S02]  /*19b20*/  STS.U16 [R8+0x900], R29 ;  /* 0x0009001d08007388 */ /* 0x0001e40000000400 */
[----:B------:R-:W-:Y:S02]  /*19b30*/  STS.U16 [R8+0x1800], R13 ;  /* 0x0018000d08007388 */ /* 0x000fe40000000400 */
[----:B------:R1:W-:Y:S01]  /*19b40*/  STS.U16 [R8+0x1900], R28 ;  /* 0x0019001c08007388 */ /* 0x0003e20000000400 */
[----:B------:R2:W-:Y:S01]  /*19b50*/  STS.U16 [R8+0x2800], R26 ;  /* 0x0028001a08007388 */ /* 0x0005e20000000400 */
[----:B------:R-:W-:Y:S02]  /*19b60*/  @!P0 IMAD.MOV.U32 R4, RZ, RZ, R7 ;  /* 0x000000ffff048224 */ /* 0x000fe400078e0007 */
[----:B------:R-:W-:Y:S02]  /*19b70*/  STS.U16 [R8+0x2900], R14 ;  /* 0x0029000e08007388 */ /* 0x000fe40000000400 */
[----:B------:R-:W-:Y:S01]  /*19b80*/  STS.U16 [R8+0x3800], R15 ;  /* 0x0038000f08007388 */ /* 0x000fe20000000400 */
[----:B------:R-:W-:Y:S01]  /*19b90*/  STS.U16 [R8+0x3900], R16 ;  /* 0x0039001008007388 */ /* 0x000fe20000000400 */
[----:B------:R-:W-:Y:S02]  /*19ba0*/  STS.U16 [R8+0x4800], R17 ;  /* 0x0048001108007388 */ /* 0x000fe40000000400 */
[----:B------:R-:W-:Y:S01]  /*19bb0*/  STS.U16 [R8+0x4900], R18 ;  /* 0x0049001208007388 */ /* 0x000fe20000000400 */
[----:B------:R4:W3:Y:S04]  /*19bc0*/  @!P0 LDG.E.U16 R3, [R4.64] ;  /* 0x0000000604038981 */ /* 0x0008e8000c1e1500 */
[----:B0-----:R-:W3:Y:S01]  /*19bd0*/  LDL.LU R29, [R1+0x60c] ;  /* 0x00060c00011d7983 */ /* 0x001ee20000300800 */
[----:B------:R-:W-:Y:S02]  /*19be0*/  STS.U16 [R8+0x5800], R19 ;  /* 0x0058001308007388 */ /* 0x000fe40000000400 */
[----:B------:R-:W-:Y:S02]  /*19bf0*/  STS.U16 [R8+0x5900], R20 ;  /* 0x0059001408007388 */ /* 0x000fe40000000400 */
[----:B-1----:R-:W3:Y:S01]  /*19c00*/  LDL.LU R28, [R1+0x608] ;  /* 0x00060800011c7983 */ /* 0x002ee20000300800 */
[----:B------:R-:W-:Y:S04]  /*19c10*/  STS.U16 [R8+0x6800], R21 ;  /* 0x0068001508007388 */ /* 0x000fe80000000400 */
[----:B--2---:R-:W2:Y:S01]  /*19c20*/  LDL.LU R26, [R1+0x5dc] ;  /* 0x0005dc00011a7983 */ /* 0x004ea20000300800 */
[----:B------:R-:W-:Y:S02]  /*19c30*/  STS.U16 [R8+0x6900], R23 ;  /* 0x0069001708007388 */ /* 0x000fe40000000400 */
[----:B----4-:R-:W-:Y:S01]  /*19c40*/  IMAD.SHL.U32 R4, R22, 0x2, RZ ;  /* 0x0000000216047824 */ /* 0x010fe200078e00ff */
[----:B------:R0:W-:Y:S04]  /*19c50*/  STS.U16 [R8+0x7800], R25 ;  /* 0x0078001908007388 */ /* 0x0001e80000000400 */
[----:B------:R-:W4:Y:S01]  /*19c60*/  LDL.LU R6, [R1+0x5d8] ;  /* 0x0005d80001067983 */ /* 0x000f220000300800 */
[----:B------:R1:W-:Y:S01]  /*19c70*/  STS.U16 [R8+0x7900], R0 ;  /* 0x0079000008007388 */ /* 0x0003e20000000400 */
[----:B------:R-:W-:-:S02]  /*19c80*/  LOP3.LUT R4, R4, 0x50, RZ, 0x3c, !PT ;  /* 0x0000005004047812 */ /* 0x000fc400078e3cff */
[----:B0-----:R-:W4:Y:S01]  /*19c90*/  LDL.LU R25, [R1+0x5ac] ;  /* 0x0005ac0001197983 */ /* 0x001f220000300800 */
[----:B------:R-:W4:Y:S02]  /*19ca0*/  LDL.LU R7, [R1+0x5a8] ;  /* 0x0005a80001077983 */ /* 0x000f240000300800 */
[----:B-1----:R-:W4:Y:S02]  /*19cb0*/  LDL.LU R8, [R1+0x43c] ;  /* 0x00043c0001087983 */ /* 0x002f240000300800 */
[----:B------:R-:W4:Y:S01]  /*19cc0*/  LDL.LU R9, [R1+0x434] ;  /* 0x0004340001097983 */ /* 0x000f220000300800 */
[----:B------:R-:W4:Y:S01]  /*19cd0*/  LDL.LU R10, [R1+0x404] ;  /* 0x00040400010a7983 */ /* 0x000f220000300800 */
[----:B------:R-:W4:Y:S02]  /*19ce0*/  LDL.LU R11, [R1+0x400] ;  /* 0x00040000010b7983 */ /* 0x000f240000300800 */
[----:B------:R-:W4:Y:S02]  /*19cf0*/  LDL.LU R0, [R1+0x3cc] ;  /* 0x0003cc0001007983 */ /* 0x000f240000300800 */
[----:B------:R-:W4:Y:S01]  /*19d00*/  LDL.LU R12, [R1+0x3c8] ;  /* 0x0003c800010c7983 */ /* 0x000f220000300800 */
[----:B---3--:R-:W-:Y:S01]  /*19d10*/  STS.U16 [R4+0xa00], R27 ;  /* 0x000a001b04007388 */ /* 0x008fe20000000400 */
[----:B------:R0:W-:Y:S03]  /*19d20*/  STS.U16 [R4+0xb00], R24 ;  /* 0x000b001804007388 */ /* 0x0001e60000000400 */
[----:B0-----:R-:W3:Y:S01]  /*19d30*/  LDL.LU R24, [R1+0x39c] ;  /* 0x00039c0001187983 */ /* 0x001ee20000300800 */
[----:B------:R-:W3:Y:S02]  /*19d40*/  LDL.LU R13, [R1+0x398] ;  /* 0x00039800010d7983 */ /* 0x000ee40000300800 */
[----:B------:R-:W3:Y:S01]  /*19d50*/  LDL.LU R27, [R1+0x624] ;  /* 0x00062400011b7983 */ /* 0x000ee20000300800 */
[----:B------:R0:W-:Y:S01]  /*19d60*/  STS.U16 [R4+0x1a00], R29 ;  /* 0x001a001d04007388 */ /* 0x0001e20000000400 */
[----:B------:R1:W-:Y:S03]  /*19d70*/  STS.U16 [R4+0x1b00], R28 ;  /* 0x001b001c04007388 */ /* 0x0003e60000000400 */
[----:B--2---:R2:W-:Y:S04]  /*19d80*/  STS.U16 [R4+0x2a00], R26 ;  /* 0x002a001a04007388 */ /* 0x0045e80000000400 */
[----:B0-----:R-:W3:Y:S01]  /*19d90*/  LDL.LU R29, [R1+0x620] ;  /* 0x00062000011d7983 */ /* 0x001ee20000300800 */
[----:B------:R-:W3:Y:S02]  /*19da0*/  LDL.LU R14, [R1+0x600] ;  /* 0x00060000010e7983 */ /* 0x000ee40000300800 */
[----:B------:R-:W3:Y:S02]  /*19db0*/  LDL.LU R15, [R1+0x5f8] ;  /* 0x0005f800010f7983 */ /* 0x000ee40000300800 */
[----:B------:R-:W3:Y:S01]  /*19dc0*/  LDL.LU R16, [R1+0x5d4] ;  /* 0x0005d40001107983 */ /* 0x000ee20000300800 */
[----:B----4-:R-:W-:Y:S04]  /*19dd0*/  STS.U16 [R4+0x2b00], R6 ;  /* 0x002b000604007388 */ /* 0x010fe80000000400 */
[----:B------:R-:W4:Y:S01]  /*19de0*/  LDL.LU R17, [R1+0x5d0] ;  /* 0x0005d00001117983 */ /* 0x000f220000300800 */
[----:B------:R-:W4:Y:S02]  /*19df0*/  LDL.LU R18, [R1+0x5a4] ;  /* 0x0005a40001127983 */ /* 0x000f240000300800 */
[----:B------:R-:W4:Y:S02]  /*19e00*/  LDL.LU R19, [R1+0x5a0] ;  /* 0x0005a00001137983 */ /* 0x000f240000300800 */
[----:B------:R-:W4:Y:S01]  /*19e10*/  LDL.LU R20, [R1+0x42c] ;  /* 0x00042c0001147983 */ /* 0x000f220000300800 */
[----:B------:R-:W4:Y:S04]  /*19e20*/  LDL.LU R21, [R1+0x428] ;  /* 0x0004280001157983 */ /* 0x000f280000300800 */
[----:B------:R-:W-:Y:S01]  /*19e30*/  STS.U16 [R4+0x3a00], R25 ;  /* 0x003a001904007388 */ /* 0x000fe20000000400 */
[----:B------:R-:W-:Y:S02]  /*19e40*/  STS.U16 [R4+0x3b00], R7 ;  /* 0x003b000704007388 */ /* 0x000fe40000000400 */
[----:B------:R-:W-:Y:S02]  /*19e50*/  STS.U16 [R4+0x4a00], R8 ;  /* 0x004a000804007388 */ /* 0x000fe40000000400 */
[----:B------:R-:W-:Y:S01]  /*19e60*/  STS.U16 [R4+0x4b00], R9 ;  /* 0x004b000904007388 */ /* 0x000fe20000000400 */
[----:B------:R-:W-:Y:S04]  /*19e70*/  STS.U16 [R4+0x5a00], R10 ;  /* 0x005a000a04007388 */ /* 0x000fe80000000400 */
[----:B------:R-:W4:Y:S01]  /*19e80*/  LDL.LU R22, [R1+0x3fc] ;  /* 0x0003fc0001167983 */ /* 0x000f220000300800 */
[----:B------:R-:W-:Y:S02]  /*19e90*/  STS.U16 [R4+0x5b00], R11 ;  /* 0x005b000b04007388 */ /* 0x000fe40000000400 */
[----:B------:R-:W4:Y:S02]  /*19ea0*/  LDL.LU R23, [R1+0x3f4] ;  /* 0x0003f40001177983 */ /* 0x000f240000300800 */
[----:B------:R-:W-:Y:S01]  /*19eb0*/  STS.U16 [R4+0x6a00], R0 ;  /* 0x006a000004007388 */ /* 0x000fe20000000400 */
[----:B-1----:R-:W4:Y:S04]  /*19ec0*/  LDL.LU R28, [R1+0x3c4] ;  /* 0x0003c400011c7983 */ /* 0x002f280000300800 */
[----:B------:R-:W-:Y:S01]  /*19ed0*/  STS.U16 [R4+0x6b00], R12 ;  /* 0x006b000c04007388 */ /* 0x000fe20000000400 */
[----:B--2---:R-:W2:Y:S03]  /*19ee0*/  LDL.LU R26, [R1+0x3c0] ;  /* 0x0003c000011a7983 */ /* 0x004ea60000300800 */
[----:B---3--:R0:W-:Y:S04]  /*19ef0*/  STS.U16 [R4+0x7a00], R24 ;  /* 0x007a001804007388 */ /* 0x0081e80000000400 */
[----:B0-----:R-:W3:Y:S04]  /*19f00*/  LDL.LU R24, [R1+0x394] ;  /* 0x0003940001187983 */ /* 0x001ee80000300800 */
[----:B------:R-:W0:Y:S01]  /*19f10*/  S2R R25, SR_TID.X ;  /* 0x0000000000197919 */ /* 0x000e220000002100 */
[----:B------:R-:W-:Y:S01]  /*19f20*/  STS.U16 [R4+0x7b00], R13 ;  /* 0x007b000d04007388 */ /* 0x000fe20000000400 */
[----:B0-----:R-:W-:-:S05]  /*19f30*/  LOP3.LUT R25, R25, 0x7f, RZ, 0xc0, !PT ;  /* 0x0000007f19197812 */ /* 0x001fca00078ec0ff */
[----:B------:R-:W-:-:S05]  /*19f40*/  IMAD.SHL.U32 R0, R25, 0x2, RZ ;  /* 0x0000000219007824 */ /* 0x000fca00078e00ff */
[----:B------:R-:W-:-:S05]  /*19f50*/  LOP3.LUT R0, R0, 0x60, RZ, 0x3c, !PT ;  /* 0x0000006000007812 */ /* 0x000fca00078e3cff */
[----:B------:R0:W-:Y:S01]  /*19f60*/  STS.U16 [R0+0xc00], R27 ;  /* 0x000c001b00007388 */ /* 0x0001e20000000400 */
[----:B------:R1:W-:Y:S02]  /*19f70*/  STS.U16 [R0+0xd00], R29 ;  /* 0x000d001d00007388 */ /* 0x0003e40000000400 */
[----:B------:R-:W-:Y:S02]  /*19f80*/  STS.U16 [R0+0x1c00], R14 ;  /* 0x001c000e00007388 */ /* 0x000fe40000000400 */
[----:B------:R-:W-:Y:S01]  /*19f90*/  STS.U16 [R0+0x1d00], R15 ;  /* 0x001d000f00007388 */ /* 0x000fe20000000400 */
[----:B------:R-:W-:Y:S01]  /*19fa0*/  STS.U16 [R0+0x2c00], R16 ;  /* 0x002c001000007388 */ /* 0x000fe20000000400 */
[----:B----4-:R-:W-:Y:S02]  /*19fb0*/  STS.U16 [R0+0x2d00], R17 ;  /* 0x002d001100007388 */ /* 0x010fe40000000400 */
[----:B------:R-:W-:Y:S01]  /*19fc0*/  STS.U16 [R0+0x3c00], R18 ;  /* 0x003c001200007388 */ /* 0x000fe20000000400 */
[----:B0-----:R-:W4:Y:S01]  /*19fd0*/  LDL.LU R27, [R1+0x61c] ;  /* 0x00061c00011b7983 */ /* 0x001f220000300800 */
[----:B-1----:R-:W4:Y:S02]  /*19fe0*/  LDL.LU R29, [R1+0x618] ;  /* 0x00061800011d7983 */ /* 0x002f240000300800 */
[----:B------:R-:W4:Y:S02]  /*19ff0*/  LDL.LU R5, [R1+0x5f4] ;  /* 0x0005f40001057983 */ /* 0x000f240000300800 */
[----:B------:R-:W4:Y:S01]  /*1a000*/  LDL.LU R6, [R1+0x5f0] ;  /* 0x0005f00001067983 */ /* 0x000f220000300800 */
[----:B------:R-:W-:Y:S04]  /*1a010*/  STS.U16 [R0+0x3d00], R19 ;  /* 0x003d001300007388 */ /* 0x000fe80000000400 */
[----:B------:R-:W4:Y:S01]  /*1a020*/  LDL.LU R7, [R1+0x5cc] ;  /* 0x0005cc0001077983 */ /* 0x000f220000300800 */
[----:B------:R-:W-:Y:S02]  /*1a030*/  STS.U16 [R0+0x4c00], R20 ;  /* 0x004c001400007388 */ /* 0x000fe40000000400 */
[----:B------:R-:W4:Y:S02]  /*1a040*/  LDL.LU R8, [R1+0x5c8] ;  /* 0x0005c80001087983 */ /* 0x000f240000300800 */
[----:B------:R-:W-:Y:S01]  /*1a050*/  STS.U16 [R0+0x4d00], R21 ;  /* 0x004d001500007388 */ /* 0x000fe20000000400 */
[----:B------:R-:W4:Y:S04]  /*1a060*/  LDL.LU R9, [R1+0x4d8] ;  /* 0x0004d80001097983 */ /* 0x000f280000300800 */
[----:B------:R-:W-:Y:S01]  /*1a070*/  STS.U16 [R0+0x5c00], R22 ;  /* 0x005c001600007388 */ /* 0x000fe20000000400 */
[----:B------:R-:W4:Y:S02]  /*1a080*/  LDL.LU R10, [R1+0x4d0] ;  /* 0x0004d000010a7983 */ /* 0x000f240000300800 */
[----:B------:R-:W-:Y:S02]  /*1a090*/  STS.U16 [R0+0x5d00], R23 ;  /* 0x005d001700007388 */ /* 0x000fe40000000400 */
[----:B------:R-:W4:Y:S01]  /*1a0a0*/  LDL.LU R11, [R1+0x424] ;  /* 0x00042400010b7983 */ /* 0x000f220000300800 */
[----:B------:R-:W-:Y:S04]  /*1a0b0*/  STS.U16 [R0+0x6c00], R28 ;  /* 0x006c001c00007388 */ /* 0x000fe80000000400 */
[----:B------:R-:W4:Y:S01]  /*1a0c0*/  LDL.LU R12, [R1+0x3ec] ;  /* 0x0003ec00010c7983 */ /* 0x000f220000300800 */
[----:B--2---:R0:W-:Y:S02]  /*1a0d0*/  STS.U16 [R0+0x6d00], R26 ;  /* 0x006d001a00007388 */ /* 0x0041e40000000400 */
[----:B------:R-:W2:Y:S02]  /*1a0e0*/  LDL.LU R13, [R1+0x3e8] ;  /* 0x0003e800010d7983 */ /* 0x000ea40000300800 */
[----:B------:R-:W-:Y:S01]  /*1a0f0*/  IMAD.SHL.U32 R4, R25, 0x2, RZ ;  /* 0x0000000219047824 */ /* 0x000fe200078e00ff */
[----:B0-----:R-:W2:Y:S01]  /*1a100*/  LDL.LU R26, [R1+0x3bc] ;  /* 0x0003bc00011a7983 */ /* 0x001ea20000300800 */
[----:B------:R-:W2:Y:S03]  /*1a110*/  LDL.LU R25, [R1+0x3b8] ;  /* 0x0003b80001197983 */ /* 0x000ea60000300800 */
[----:B---3--:R-:W-:Y:S01]  /*1a120*/  STS.U16 [R0+0x7c00], R24 ;  /* 0x007c001800007388 */ /* 0x008fe20000000400 */
[----:B------:R0:W-:Y:S03]  /*1a130*/  STS.U16 [R0+0x7d00], R2 ;  /* 0x007d000200007388 */ /* 0x0001e60000000400 */
[----:B0-----:R-:W3:Y:S01]  /*1a140*/  LDL.LU R2, [R1+0x3ad4] ;  /* 0x003ad40001027983 */ /* 0x001ee20000300800 */
[----:B------:R-:W-:Y:S01]  /*1a150*/  LOP3.LUT R4, R4, 0x70, RZ, 0x3c, !PT ;  /* 0x0000007004047812 */ /* 0x000fe200078e3cff */
[----:B------:R-:W2:Y:S02]  /*1a160*/  LDL.LU R24, [R1+0x38c] ;  /* 0x00038c0001187983 */ /* 0x000ea40000300800 */
[----:B------:R-:W2:Y:S01]  /*1a170*/  LDL.LU R0, [R1+0x388] ;  /* 0x0003880001007983 */ /* 0x000ea20000300800 */
[----:B------:R-:W2:Y:S01]  /*1a180*/  LDL.LU R14, [R1+0xcc] ;  /* 0x0000cc00010e7983 */ /* 0x000ea20000300800 */
[----:B------:R-:W2:Y:S02]  /*1a190*/  LDL.LU R15, [R1+0xc8] ;  /* 0x0000c800010f7983 */ /* 0x000ea40000300800 */
        /* <DEDUP_REMOVED lines=8> */
[----:B------:R-:W2:Y:S01]  /*1a220*/  LDL.LU R28, [R1+0xa4] ;  /* 0x0000a400011c7983 */ /* 0x000ea20000300800 */
[----:B----4-:R0:W-:Y:S01]  /*1a230*/  STS.U16 [R4+0xe00], R27 ;  /* 0x000e001b04007388 */ /* 0x0101e20000000400 */
[----:B------:R1:W-:Y:S02]  /*1a240*/  STS.U16 [R4+0xf00], R29 ;  /* 0x000f001d04007388 */ /* 0x0003e40000000400 */
[----:B------:R-:W-:Y:S02]  /*1a250*/  STS.U16 [R4+0x1e00], R5 ;  /* 0x001e000504007388 */ /* 0x000fe40000000400 */
[----:B------:R-:W-:Y:S01]  /*1a260*/  STS.U16 [R4+0x1f00], R6 ;  /* 0x001f000604007388 */ /* 0x000fe20000000400 */
[----:B------:R-:W-:Y:S01]  /*1a270*/  STS.U16 [R4+0x2e00], R7 ;  /* 0x002e000704007388 */ /* 0x000fe20000000400 */
[----:B------:R-:W-:Y:S03]  /*1a280*/  STS.U16 [R4+0x2f00], R8 ;  /* 0x002f000804007388 */ /* 0x000fe60000000400 */
[----:B------:R-:W-:Y:S01]  /*1a290*/  STS.U16 [R4+0x3e00], R9 ;  /* 0x003e000904007388 */ /* 0x000fe20000000400 */
[----:B------:R-:W-:Y:S03]  /*1a2a0*/  STS.U16 [R4+0x3f00], R10 ;  /* 0x003f000a04007388 */ /* 0x000fe60000000400 */
[----:B0-----:R-:W4:Y:S04]  /*1a2b0*/  LDL.LU R27, [R1+0xa0] ;  /* 0x0000a000011b7983 */ /* 0x001f280000300800 */
[----:B------:R-:W-:Y:S01]  /*1a2c0*/  STS.U16 [R4+0x4e00], R11 ;  /* 0x004e000b04007388 */ /* 0x000fe20000000400 */
[----:B-1----:R-:W4:Y:S03]  /*1a2d0*/  LDL.LU R29, [R1+0x9c] ;  /* 0x00009c00011d7983 */ /* 0x002f260000300800 */
[----:B---3--:R0:W-:Y:S04]  /*1a2e0*/  STS.U16 [R4+0x4f00], R2 ;  /* 0x004f000204007388 */ /* 0x0081e80000000400 */
[----:B0-----:R-:W3:Y:S01]  /*1a2f0*/  LDL.LU R2, [R1+0x3ad0] ;  /* 0x003ad00001027983 */ /* 0x001ee20000300800 */
[----:B------:R-:W-:Y:S02]  /*1a300*/  STS.U16 [R4+0x5e00], R12 ;  /* 0x005e000c04007388 */ /* 0x000fe40000000400 */
[----:B--2---:R-:W-:Y:S02]  /*1a310*/  STS.U16 [R4+0x5f00], R13 ;  /* 0x005f000d04007388 */ /* 0x004fe40000000400 */
[----:B------:R0:W-:Y:S01]  /*1a320*/  STS.U16 [R4+0x6e00], R26 ;  /* 0x006e001a04007388 */ /* 0x0001e20000000400 */
[----:B------:R1:W-:Y:S01]  /*1a330*/  STS.U16 [R4+0x6f00], R25 ;  /* 0x006f001904007388 */ /* 0x0003e20000000400 */
[----:B------:R2:W-:Y:S02]  /*1a340*/  STS.U16 [R4+0x7e00], R24 ;  /* 0x007e001804007388 */ /* 0x0005e40000000400 */
[----:B------:R2:W-:Y:S01]  /*1a350*/  STS.U16 [R4+0x7f00], R0 ;  /* 0x007f000004007388 */ /* 0x0005e20000000400 */
[----:B0-----:R-:W4:Y:S01]  /*1a360*/  LDL.LU R26, [R1+0x98] ;  /* 0x00009800011a7983 */ /* 0x001f220000300800 */
[----:B-1----:R-:W4:Y:S02]  /*1a370*/  LDL.LU R25, [R1+0x94] ;  /* 0x0000940001197983 */ /* 0x002f240000300800 */
[----:B--2---:R-:W4:Y:S02]  /*1a380*/  LDL.LU R24, [R1+0x90] ;  /* 0x0000900001187983 */ /* 0x004f240000300800 */
[----:B------:R-:W4:Y:S01]  /*1a390*/  LDL.LU R0, [R1+0x8c] ;  /* 0x00008c0001007983 */ /* 0x000f220000300800 */
[----:B------:R-:W4:Y:S01]  /*1a3a0*/  LDL.LU R6, [R1+0x88] ;  /* 0x0000880001067983 */ /* 0x000f220000300800 */
[----:B------:R-:W4:Y:S02]  /*1a3b0*/  LDL.LU R7, [R1+0x84] ;  /* 0x0000840001077983 */ /* 0x000f240000300800 */
[----:B------:R-:W4:Y:S02]  /*1a3c0*/  LDL.LU R8, [R1+0x80] ;  /* 0x0000800001087983 */ /* 0x000f240000300800 */
[----:B------:R-:W4:Y:S01]  /*1a3d0*/  LDL.LU R9, [R1+0x7c] ;  /* 0x00007c0001097983 */ /* 0x000f220000300800 */
[----:B------:R-:W4:Y:S01]  /*1a3e0*/  LDL.LU R10, [R1+0x78] ;  /* 0x00007800010a7983 */ /* 0x000f220000300800 */
[----:B------:R-:W4:Y:S02]  /*1a3f0*/  LDL.LU R11, [R1+0x74] ;  /* 0x00007400010b7983 */ /* 0x000f240000300800 */
[----:B------:R-:W4:Y:S02]  /*1a400*/  LDL.LU R12, [R1+0x70] ;  /* 0x00007000010c7983 */ /* 0x000f240000300800 */
[----:B------:R-:W4:Y:S01]  /*1a410*/  LDL.LU R13, [R1+0x6c] ;  /* 0x00006c00010d7983 */ /* 0x000f220000300800 */
[----:B---3--:R0:W-:Y:S04]  /*1a420*/  STS.U16 [R2+0x8000], R14 ;  /* 0x0080000e02007388 */ /* 0x0081e80000000400 */
[----:B------:R1:W-:Y:S04]  /*1a430*/  STS.U16 [R2+0x8400], R15 ;  /* 0x0084000f02007388 */ /* 0x0003e80000000400 */
[----:B------:R3:W-:Y:S04]  /*1a440*/  STS.U16 [R2+0x8800], R16 ;  /* 0x0088001002007388 */ /* 0x0007e80000000400 */
[----:B----4-:R4:W-:Y:S04]  /*1a450*/  STS.U16 [R2+0xb000], R29 ;  /* 0x00b0001d02007388 */ /* 0x0109e80000000400 */
[----:B0-----:R-:W2:Y:S01]  /*1a460*/  LDL.LU R14, [R1+0x68] ;  /* 0x00006800010e7983 */ /* 0x001ea20000300800 */
[----:B-1----:R-:W2:Y:S02]  /*1a470*/  LDL.LU R15, [R1+0x64] ;  /* 0x00006400010f7983 */ /* 0x002ea40000300800 */
[----:B---3--:R-:W3:Y:S01]  /*1a480*/  LDL.LU R16, [R1+0x60] ;  /* 0x0000600001107983 */ /* 0x008ee20000300800 */
[----:B----4-:R-:W4:Y:S04]  /*1a490*/  LDL.LU R29, [R1+0x5c] ;  /* 0x00005c00011d7983 */ /* 0x010f280000300800 */
[----:B------:R0:W-:Y:S04]  /*1a4a0*/  STS.U16 [R2+0x8c00], R17 ;  /* 0x008c001102007388 */ /* 0x0001e80000000400 */
[----:B------:R1:W-:Y:S04]  /*1a4b0*/  STS.U16 [R2+0x9000], R18 ;  /* 0x0090001202007388 */ /* 0x0003e80000000400 */
[----:B------:R1:W-:Y:S04]  /*1a4c0*/  STS.U16 [R2+0x9400], R19 ;  /* 0x0094001302007388 */ /* 0x0003e80000000400 */
[----:B------:R1:W-:Y:S04]  /*1a4d0*/  STS.U16 [R2+0x9800], R20 ;  /* 0x0098001402007388 */ /* 0x0003e80000000400 */
[----:B------:R1:W-:Y:S04]  /*1a4e0*/  STS.U16 [R2+0x9c00], R21 ;  /* 0x009c001502007388 */ /* 0x0003e80000000400 */
[----:B------:R1:W-:Y:S04]  /*1a4f0*/  STS.U16 [R2+0xa000], R22 ;  /* 0x00a0001602007388 */ /* 0x0003e80000000400 */
[----:B0-----:R-:W4:Y:S01]  /*1a500*/  LDL.LU R17, [R1+0x54] ;  /* 0x0000540001117983 */ /* 0x001f220000300800 */
[----:B-1----:R-:W4:Y:S02]  /*1a510*/  LDL.LU R18, [R1+0x50] ;  /* 0x0000500001127983 */ /* 0x002f240000300800 */
[----:B------:R-:W4:Y:S02]  /*1a520*/  LDL.LU R19, [R1+0x4c] ;  /* 0x00004c0001137983 */ /* 0x000f240000300800 */
[----:B------:R-:W4:Y:S01]  /*1a530*/  LDL.LU R20, [R1+0x48] ;  /* 0x0000480001147983 */ /* 0x000f220000300800 */
[----:B------:R-:W4:Y:S04]  /*1a540*/  LDL.LU R21, [R1+0x44] ;  /* 0x0000440001157983 */ /* 0x000f280000300800 */
[----:B------:R0:W-:Y:S01]  /*1a550*/  STS.U16 [R2+0xa400], R23 ;  /* 0x00a4001702007388 */ /* 0x0001e20000000400 */
[----:B------:R-:W4:Y:S03]  /*1a560*/  LDL.LU R22, [R1+0x40] ;  /* 0x0000400001167983 */ /* 0x000f260000300800 */
[----:B------:R1:W-:Y:S04]  /*1a570*/  STS.U16 [R2+0xa800], R28 ;  /* 0x00a8001c02007388 */ /* 0x0003e80000000400 */
[----:B------:R1:W-:Y:S04]  /*1a580*/  STS.U16 [R2+0xac00], R27 ;  /* 0x00ac001b02007388 */ /* 0x0003e80000000400 */
[----:B------:R1:W-:Y:S04]  /*1a590*/  STS.U16 [R2+0xb400], R26 ;  /* 0x00b4001a02007388 */ /* 0x0003e80000000400 */
[----:B------:R1:W-:Y:S04]  /*1a5a0*/  STS.U16 [R2+0xb800], R25 ;  /* 0x00b8001902007388 */ /* 0x0003e80000000400 */
[----:B------:R1:W-:Y:S04]  /*1a5b0*/  STS.U16 [R2+0xbc00], R24 ;  /* 0x00bc001802007388 */ /* 0x0003e80000000400 */
[----:B0-----:R-:W4:Y:S01]  /*1a5c0*/  LDL.LU R23, [R1+0x3c] ;  /* 0x00003c0001177983 */ /* 0x001f220000300800 */
[----:B-1----:R-:W4:Y:S02]  /*1a5d0*/  LDL.LU R28, [R1+0x38] ;  /* 0x00003800011c7983 */ /* 0x002f240000300800 */
[----:B------:R-:W4:Y:S01]  /*1a5e0*/  LDL.LU R27, [R1+0x34] ;  /* 0x00003400011b7983 */ /* 0x000f220000300800 */
[----:B------:R-:W4:Y:S01]  /*1a5f0*/  LDL.LU R26, [R1+0x30] ;  /* 0x00003000011a7983 */ /* 0x000f220000300800 */
[----:B------:R-:W4:Y:S03]  /*1a600*/  LDL.LU R25, [R1+0x2c] ;  /* 0x00002c0001197983 */ /* 0x000f260000300800 */
[----:B------:R0:W-:Y:S01]  /*1a610*/  STS.U16 [R2+0xc000], R0 ;  /* 0x00c0000002007388 */ /* 0x0001e20000000400 */
[----:B------:R-:W4:Y:S03]  /*1a620*/  LDL.LU R24, [R1+0x28] ;  /* 0x0000280001187983 */ /* 0x000f260000300800 */
[----:B------:R1:W-:Y:S04]  /*1a630*/  STS.U16 [R2+0xc400], R6 ;  /* 0x00c4000602007388 */ /* 0x0003e80000000400 */
[----:B------:R1:W-:Y:S04]  /*1a640*/  STS.U16 [R2+0xc800], R7 ;  /* 0x00c8000702007388 */ /* 0x0003e80000000400 */
[----:B------:R1:W-:Y:S04]  /*1a650*/  STS.U16 [R2+0xcc00], R8 ;  /* 0x00cc000802007388 */ /* 0x0003e80000000400 */
[----:B------:R1:W-:Y:S04]  /*1a660*/  STS.U16 [R2+0xd000], R9 ;  /* 0x00d0000902007388 */ /* 0x0003e80000000400 */
[----:B0-----:R-:W4:Y:S01]  /*1a670*/  LDL.LU R0, [R1+0x24] ;  /* 0x0000240001007983 */ /* 0x001f220000300800 */
[----:B------:R-:W4:Y:S02]  /*1a680*/  LDL.LU R4, [R1+0x1c] ;  /* 0x00001c0001047983 */ /* 0x000f240000300800 */
[----:B------:R-:W4:Y:S02]  /*1a690*/  LDL.LU R5, [R1+0x18] ;  /* 0x0000180001057983 */ /* 0x000f240000300800 */
[----:B-1----:R-:W4:Y:S01]  /*1a6a0*/  LDL.LU R6, [R1+0x3acc] ;  /* 0x003acc0001067983 */ /* 0x002f220000300800 */
[----:B------:R-:W4:Y:S01]  /*1a6b0*/  LDL.LU R7, [R1+0x3ac8] ;  /* 0x003ac80001077983 */ /* 0x000f220000300800 */
[----:B------:R-:W4:Y:S02]  /*1a6c0*/  LDL.LU R8, [R1+0x3ac4] ;  /* 0x003ac40001087983 */ /* 0x000f240000300800 */
[----:B------:R-:W4:Y:S01]  /*1a6d0*/  LDL.LU R9, [R1+0x3ac0] ;  /* 0x003ac00001097983 */ /* 0x000f220000300800 */
        /* <DEDUP_REMOVED lines=8> */
[----:B--2---:R0:W-:Y:S04]  /*1a760*/  STS.U16 [R2+0xe400], R14 ;  /* 0x00e4000e02007388 */ /* 0x0041e80000000400 */
[----:B------:R1:W-:Y:S04]  /*1a770*/  STS.U16 [R2+0xe800], R15 ;  /* 0x00e8000f02007388 */ /* 0x0003e80000000400 */
[----:B---3--:R2:W-:Y:S04]  /*1a780*/  STS.U16 [R2+0xec00], R16 ;  /* 0x00ec001002007388 */ /* 0x0085e80000000400 */
[----:B----4-:R3:W-:Y:S04]  /*1a790*/  STS.U16 [R2+0xf000], R29 ;  /* 0x00f0001d02007388 */ /* 0x0107e80000000400 */
[----:B0-----:R-:W4:Y:S01]  /*1a7a0*/  LDL.LU R14, [R1+0x3aac] ;  /* 0x003aac00010e7983 */ /* 0x001f220000300800 */
[----:B-1----:R-:W4:Y:S02]  /*1a7b0*/  LDL.LU R15, [R1+0x3aa8] ;  /* 0x003aa800010f7983 */ /* 0x002f240000300800 */
[----:B--2---:R-:W2:Y:S01]  /*1a7c0*/  LDL.LU R16, [R1+0x3aa4] ;  /* 0x003aa40001107983 */ /* 0x004ea20000300800 */
[----:B---3--:R-:W3:Y:S04]  /*1a7d0*/  LDL.LU R29, [R1+0x3aa0] ;  /* 0x003aa000011d7983 */ /* 0x008ee80000300800 */
[----:B------:R0:W-:Y:S04]  /*1a7e0*/  STS.U16 [R2+0xf800], R17 ;  /* 0x00f8001102007388 */ /* 0x0001e80000000400 */
[----:B------:R1:W-:Y:S04]  /*1a7f0*/  STS.U16 [R2+0xfc00], R18 ;  /* 0x00fc001202007388 */ /* 0x0003e80000000400 */
[----:B0-----:R-:W2:Y:S01]  /*1a800*/  LDL.LU R17, [R1+0x3a9c] ;  /* 0x003a9c0001117983 */ /* 0x001ea20000300800 */
[----:B-1----:R-:W2:Y:S02]  /*1a810*/  LDL.LU R18, [R1+0x3a98] ;  /* 0x003a980001127983 */ /* 0x002ea40000300800 */
[----:B------:R-:W-:Y:S01]  /*1a820*/  STL [R1+0x1520], R2 ;  /* 0x0015200201007387 */ /* 0x000fe20000100800 */
[----:B---3--:R0:W-:Y:S02]  /*1a830*/  STS.U16 [R2+0xf400], R29 ;  /* 0x00f4001d02007388 */ /* 0x0081e40000000400 */
[----:B0-----:R-:W-:-:S02]  /*1a840*/  LOP3.LUT R29, R2, 0x20, RZ, 0x3c, !PT ;  /* 0x00000020021d7812 */ /* 0x001fc400078e3cff */
[----:B------:R-:W3:Y:S04]  /*1a850*/  LDL.LU R2, [R1+0x20] ;  /* 0x0000200001027983 */ /* 0x000ee80000300800 */
[----:B------:R0:W-:Y:S01]  /*1a860*/  STS.U16 [R29+0x8100], R19 ;  /* 0x008100131d007388 */ /* 0x0001e20000000400 */
[----:B------:R1:W-:Y:S02]  /*1a870*/  STS.U16 [R29+0x8500], R20 ;  /* 0x008500141d007388 */ /* 0x0003e40000000400 */
[----:B------:R2:W-:Y:S02]  /*1a880*/  STS.U16 [R29+0x8900], R21 ;  /* 0x008900151d007388 */ /* 0x0005e40000000400 */
[----:B------:R4:W-:Y:S01]  /*1a890*/  STS.U16 [R29+0x8d00], R22 ;  /* 0x008d00161d007388 */ /* 0x0009e20000000400 */
[----:B------:R4:W-:Y:S01]  /*1a8a0*/  STS.U16 [R29+0x9100], R23 ;  /* 0x009100171d007388 */ /* 0x0009e20000000400 */
[----:B------:R4:W-:Y:S03]  /*1a8b0*/  STS.U16 [R29+0x9500], R28 ;  /* 0x0095001c1d007388 */ /* 0x0009e60000000400 */
[----:B0-----:R-:W3:Y:S01]  /*1a8c0*/  LDL.LU R19, [R1+0x3a94] ;  /* 0x003a940001137983 */ /* 0x001ee20000300800 */
[----:B-1----:R-:W3:Y:S02]  /*1a8d0*/  LDL.LU R20, [R1+0x3a90] ;  /* 0x003a900001147983 */ /* 0x002ee40000300800 */
[----:B--2---:R-:W2:Y:S02]  /*1a8e0*/  LDL.LU R21, [R1+0x3a8c] ;  /* 0x003a8c0001157983 */ /* 0x004ea40000300800 */
[----:B----4-:R-:W4:Y:S01]  /*1a8f0*/  LDL.LU R22, [R1+0x3a88] ;  /* 0x003a880001167983 */ /* 0x010f220000300800 */
[----:B------:R-:W2:Y:S01]  /*1a900*/  LDL.LU R23, [R1+0x3a84] ;  /* 0x003a840001177983 */ /* 0x000ea20000300800 */
[----:B------:R-:W2:Y:S03]  /*1a910*/  LDL.LU R28, [R1+0x3a80] ;  /* 0x003a8000011c7983 */ /* 0x000ea60000300800 */
[----:B------:R0:W-:Y:S01]  /*1a920*/  STS.U16 [R29+0x9900], R27 ;  /* 0x0099001b1d007388 */ /* 0x0001e20000000400 */
[----:B------:R1:W-:Y:S02]  /*1a930*/  STS.U16 [R29+0x9d00], R26 ;  /* 0x009d001a1d007388 */ /* 0x0003e40000000400 */
[----:B------:R1:W-:Y:S02]  /*1a940*/  STS.U16 [R29+0xa100], R25 ;  /* 0x00a100191d007388 */ /* 0x0003e40000000400 */
[----:B------:R1:W-:Y:S01]  /*1a950*/  STS.U16 [R29+0xa500], R24 ;  /* 0x00a500181d007388 */ /* 0x0003e20000000400 */
[----:B------:R1:W-:Y:S04]  /*1a960*/  STS.U16 [R29+0xa900], R0 ;  /* 0x00a900001d007388 */ /* 0x0003e80000000400 */
[----:B0-----:R-:W2:Y:S01]  /*1a970*/  LDL.LU R27, [R1+0x3a7c] ;  /* 0x003a7c00011b7983 */ /* 0x001ea20000300800 */
[----:B-1----:R-:W2:Y:S03]  /*1a980*/  LDL.LU R26, [R1+0x3a78] ;  /* 0x003a7800011a7983 */ /* 0x002ea60000300800 */
[----:B------:R-:W2:Y:S01]  /*1a990*/  LDL.LU R25, [R1+0x3a74] ;  /* 0x003a740001197983 */ /* 0x000ea20000300800 */
[----:B------:R-:W2:Y:S03]  /*1a9a0*/  LDL.LU R24, [R1+0x3a70] ;  /* 0x003a700001187983 */ /* 0x000ea60000300800 */
[----:B------:R-:W2:Y:S04]  /*1a9b0*/  LDL.LU R0, [R1+0x3a6c] ;  /* 0x003a6c0001007983 */ /* 0x000ea80000300800 */
[----:B---3--:R-:W-:Y:S01]  /*1a9c0*/  STS.U16 [R29+0xad00], R2 ;  /* 0x00ad00021d007388 */ /* 0x008fe20000000400 */
[----:B------:R-:W-:Y:S02]  /*1a9d0*/  STS.U16 [R29+0xb100], R4 ;  /* 0x00b100041d007388 */ /* 0x000fe40000000400 */
[----:B------:R-:W-:Y:S01]  /*1a9e0*/  STS.U16 [R29+0xb500], R5 ;  /* 0x00b500051d007388 */ /* 0x000fe20000000400 */
[----:B--2---:R0:W-:Y:S01]  /*1a9f0*/  STS.U16 [R29+0xb900], R0 ;  /* 0x00b900001d007388 */ /* 0x0041e20000000400 */
[----:B------:R1:W-:Y:S02]  /*1aa00*/  STS.U16 [R29+0xbd00], R24 ;  /* 0x00bd00181d007388 */ /* 0x0003e40000000400 */
[----:B------:R2:W-:Y:S02]  /*1aa10*/  STS.U16 [R29+0xc100], R25 ;  /* 0x00c100191d007388 */ /* 0x0005e40000000400 */
[----:B------:R3:W-:Y:S01]  /*1aa20*/  STS.U16 [R29+0xc500], R26 ;  /* 0x00c5001a1d007388 */ /* 0x0007e20000000400 */
[----:B0-----:R-:W4:Y:S01]  /*1aa30*/  LDL.LU R0, [R1+0x3a68] ;  /* 0x003a680001007983 */ /* 0x001f220000300800 */
[----:B-1----:R-:W4:Y:S02]  /*1aa40*/  LDL.LU R24, [R1+0x3a64] ;  /* 0x003a640001187983 */ /* 0x002f240000300800 */
[----:B--2---:R-:W2:Y:S02]  /*1aa50*/  LDL.LU R25, [R1+0x3a60] ;  /* 0x003a600001197983 */ /* 0x004ea40000300800 */
[----:B---3--:R-:W3:Y:S01]  /*1aa60*/  LDL.LU R26, [R1+0x3a5c] ;  /* 0x003a5c00011a7983 */ /* 0x008ee20000300800 */
[----:B------:R0:W-:Y:S04]  /*1aa70*/  STS.U16 [R29+0xc900], R27 ;  /* 0x00c9001b1d007388 */ /* 0x0001e80000000400 */
[----:B0-----:R-:W2:Y:S01]  /*1aa80*/  LDL.LU R27, [R1+0x3a58] ;  /* 0x003a5800011b7983 */ /* 0x001ea20000300800 */
[----:B------:R-:W2:Y:S02]  /*1aa90*/  LDL R5, [R1+0x1100] ;  /* 0x0011000001057983 */ /* 0x000ea40000100800 */
[----:B------:R-:W2:Y:S02]  /*1aaa0*/  LDL R4, [R1+0x14dc] ;  /* 0x0014dc0001047983 */ /* 0x000ea40000100800 */
[----:B------:R0:W-:Y:S02]  /*1aab0*/  STS.U16 [R29+0xcd00], R28 ;  /* 0x00cd001c1d007388 */ /* 0x0001e40000000400 */
[----:B0-----:R-:W4:Y:S01]  /*1aac0*/  LDL R28, [R1+0x14f0] ;  /* 0x0014f000011c7983 */ /* 0x001f220000100800 */
[----:B---3--:R-:W-:-:S06]  /*1aad0*/  PRMT R26, RZ, 0x7610, R26 ;  /* 0x00007610ff1a7816 */ /* 0x008fcc000000001a */
[----:B--2---:R-:W2:Y:S04]  /*1aae0*/  @!P0 LDG.E.U16 R26, [R4.64] ;  /* 0x00000006041a8981 */ /* 0x004ea8000c1e1500 */
[----:B------:R-:W-:Y:S01]  /*1aaf0*/  STS.U16 [R29+0xd100], R23 ;  /* 0x00d100171d007388 */ /* 0x000fe20000000400 */
[----:B----4-:R-:W-:Y:S03]  /*1ab00*/  STS.U16 [R29+0xd500], R22 ;  /* 0x00d500161d007388 */ /* 0x010fe60000000400 */
[----:B------:R-:W-:Y:S01]  /*1ab10*/  STS.U16 [R29+0xd900], R21 ;  /* 0x00d900151d007388 */ /* 0x000fe20000000400 */
[----:B------:R-:W-:Y:S03]  /*1ab20*/  STS.U16 [R29+0xdd00], R20 ;  /* 0x00dd00141d007388 */ /* 0x000fe60000000400 */
[----:B------:R-:W-:Y:S01]  /*1ab30*/  STS.U16 [R29+0xe100], R19 ;  /* 0x00e100131d007388 */ /* 0x000fe20000000400 */
[----:B------:R-:W-:Y:S02]  /*1ab40*/  STS.U16 [R29+0xe500], R18 ;  /* 0x00e500121d007388 */ /* 0x000fe40000000400 */
[----:B------:R-:W-:Y:S02]  /*1ab50*/  STS.U16 [R29+0xe900], R17 ;  /* 0x00e900111d007388 */ /* 0x000fe40000000400 */
[----:B------:R-:W-:Y:S01]  /*1ab60*/  STS.U16 [R29+0xed00], R16 ;  /* 0x00ed00101d007388 */ /* 0x000fe20000000400 */
[----:B------:R-:W-:Y:S01]  /*1ab70*/  STS.U16 [R29+0xf100], R15 ;  /* 0x00f1000f1d007388 */ /* 0x000fe20000000400 */
[----:B------:R-:W-:Y:S02]  /*1ab80*/  STS.U16 [R29+0xf500], R14 ;  /* 0x00f5000e1d007388 */ /* 0x000fe40000000400 */
[----:B------:R-:W-:Y:S02]  /*1ab90*/  STS.U16 [R29+0xf900], R13 ;  /* 0x00f9000d1d007388 */ /* 0x000fe40000000400 */
[----:B------:R0:W-:Y:S01]  /*1aba0*/  STS.U16 [R29+0xfd00], R12 ;  /* 0x00fd000c1d007388 */ /* 0x0001e20000000400 */
[----:B------:R-:W-:Y:S01]  /*1abb0*/  STS.U16 [R28+0x8200], R11 ;  /* 0x0082000b1c007388 */ /* 0x000fe20000000400 */
[----:B------:R-:W-:Y:S02]  /*1abc0*/  STS.U16 [R28+0x8600], R10 ;  /* 0x0086000a1c007388 */ /* 0x000fe40000000400 */
[----:B------:R-:W-:Y:S02]  /*1abd0*/  STS.U16 [R28+0x8a00], R9 ;  /* 0x008a00091c007388 */ /* 0x000fe40000000400 */
[----:B------:R-:W-:Y:S01]  /*1abe0*/  STS.U16 [R28+0x8e00], R8 ;  /* 0x008e00081c007388 */ /* 0x000fe20000000400 */
[----:B------:R-:W-:Y:S04]  /*1abf0*/  STL [R1+0x39e4], R23 ;  /* 0x0039e41701007387 */ /* 0x000fe80000100800 */
[----:B------:R-:W-:Y:S01]  /*1ac00*/  STS.U16 [R28+0x9200], R7 ;  /* 0x009200071c007388 */ /* 0x000fe20000000400 */
[----:B------:R-:W3:Y:S02]  /*1ac10*/  LDL.LU R2, [R1+0x1114] ;  /* 0x0011140001027983 */ /* 0x000ee40000300800 */
[----:B------:R-:W-:Y:S02]  /*1ac20*/  STS.U16 [R28+0x9600], R6 ;  /* 0x009600061c007388 */ /* 0x000fe40000000400 */
[----:B------:R1:W-:Y:S01]  /*1ac30*/  STS.U16 [R28+0x9a00], R3 ;  /* 0x009a00031c007388 */ /* 0x0003e20000000400 */
[----:B0-----:R-:W4:Y:S04]  /*1ac40*/  LDL.LU R29, [R1+0x110c] ;  /* 0x00110c00011d7983 */ /* 0x001f280000300800 */
[----:B-1----:R-:W3:Y:S04]  /*1ac50*/  LDL.LU R28, [R1+0x3a54] ;  /* 0x003a5400011c7983 */ /* 0x002ee80000300800 */
[----:B--2---:R0:W-:Y:S04]  /*1ac60*/  STL [R1+0x94], R26 ;  /* 0x0000941a01007387 */ /* 0x0041e80000100800 */
[----:B0-----:R-:W2:Y:S01]  /*1ac70*/  LDL.LU R26, [R1+0x3a50] ;  /* 0x003a5000011a7983 */ /* 0x001ea20000300800 */
[----:B------:R-:W2:Y:S02]  /*1ac80*/  LDL R4, [R1+0x10f0] ;  /* 0x0010f00001047983 */ /* 0x000ea40000100800 */
[----:B------:R-:W2:Y:S01]  /*1ac90*/  LDL R5, [R1+0x14cc] ;  /* 0x0014cc0001057983 */ /* 0x000ea20000100800 */
[----:B------:R-:W-:-:S02]  /*1aca0*/  PRMT R27, RZ, 0x7610, R27 ;  /* 0x00007610ff1b7816 */ /* 0x000fc4000000001b */
[----:B--2---:R-:W-:-:S04]  /*1acb0*/  @!P0 LOP3.LUT R5, R5, R4, RZ, 0x3c, !PT ;  /* 0x0000000405058212 */ /* 0x004fc800078e3cff */
[----:B------:R-:W-:-:S04]  /*1acc0*/  @!P0 LOP3.LUT R4, R5, R4, RZ, 0x3c, !PT ;  /* 0x0000000405048212 */ /* 0x000fc800078e3cff */
[----:B------:R-:W-:-:S05]  /*1acd0*/  @!P0 LOP3.LUT R5, R5, R4, RZ, 0x3c, !PT ;  /* 0x0000000405058212 */ /* 0x000fca00078e3cff */
[----:B------:R-:W2:Y:S04]  /*1ace0*/  @!P0 LDG.E.U16 R27, [R4.64] ;  /* 0x00000006041b8981 */ /* 0x000ea8000c1e1500 */
[----:B--2---:R0:W-:Y:S04]  /*1acf0*/  STL [R1+0x90], R27 ;  /* 0x0000901b01007387 */ /* 0x0041e80000100800 */
[----:B0-----:R-:W2:Y:S01]  /*1ad00*/  LDL.LU R27, [R1+0x3a4c] ;  /* 0x003a4c00011b7983 */ /* 0x001ea20000300800 */
[----:B------:R-:W2:Y:S02]  /*1ad10*/  LDL R4, [R1+0x14ac] ;  /* 0x0014ac0001047983 */ /* 0x000ea40000100800 */
[----:B------:R-:W2:Y:S01]  /*1ad20*/  LDL R5, [R1+0x14b0] ;  /* 0x0014b00001057983 */ /* 0x000ea20000100800 */
[----:B---3--:R-:W-:-:S02]  /*1ad30*/  PRMT R28, RZ, 0x7610, R28 ;  /* 0x00007610ff1c7816 */ /* 0x008fc4000000001c */
[----:B--2---:R-:W-:-:S04]  /*1ad40*/  @!P0 LOP3.LUT R5, R5, R4, RZ, 0x3c, !PT ;  /* 0x0000000405058212 */ /* 0x004fc800078e3cff */
[----:B------:R-:W-:-:S04]  /*1ad50*/  @!P0 LOP3.LUT R4, R5, R4, RZ, 0x3c, !PT ;  /* 0x0000000405048212 */ /* 0x000fc800078e3cff */
[----:B------:R-:W-:-:S05]  /*1ad60*/  @!P0 LOP3.LUT R5, R5, R4, RZ, 0x3c, !PT ;  /* 0x0000000405058212 */ /* 0x000fca00078e3cff */
[----:B------:R-:W2:Y:S04]  /*1ad70*/  @!P0 LDG.E.U16 R28, [R4.64] ;  /* 0x00000006041c8981 */ /* 0x000ea8000c1e1500 */
[----:B--2---:R0:W-:Y:S04]  /*1ad80*/  STL [R1+0x8c], R28 ;  /* 0x00008c1c01007387 */ /* 0x0041e80000100800 */
[----:B0-----:R-:W2:Y:S01]  /*1ad90*/  LDL.LU R28, [R1+0x3a48] ;  /* 0x003a4800011c7983 */ /* 0x001ea20000300800 */
[----:B------:R-:W3:Y:S02]  /*1ada0*/  LDL R4, [R1+0x148c] ;  /* 0x00148c0001047983 */ /* 0x000ee40000100800 */
[----:B------:R-:W3:Y:S01]  /*1adb0*/  LDL R5, [R1+0x1490] ;  /* 0x0014900001057983 */ /* 0x000ee20000100800 */
[----:B------:R-:W-:-:S02]  /*1adc0*/  PRMT R27, RZ, 0x7610, R27 ;  /* 0x00007610ff1b7816 */ /* 0x000fc4000000001b */
[----:B---3--:R-:W-:-:S04]  /*1add0*/  @!P0 LOP3.LUT R5, R5, R4, RZ, 0x3c, !PT ;  /* 0x0000000405058212 */ /* 0x008fc800078e3cff */
[----:B------:R-:W-:-:S04]  /*1ade0*/  @!P0 LOP3.LUT R4, R5, R4, RZ, 0x3c, !PT ;  /* 0x0000000405048212 */ /* 0x000fc800078e3cff */
[----:B------:R-:W-:-:S05]  /*1adf0*/  @!P0 LOP3.LUT R5, R5, R4, RZ, 0x3c, !PT ;  /* 0x0000000405058212 */ /* 0x000fca00078e3cff */
[----:B------:R-:W3:Y:S04]  /*1ae00*/  @!P0 LDG.E.U16 R27, [R4.64] ;  /* 0x00000006041b8981 */ /* 0x000ee8000c1e1500 */
[----:B---3--:R0:W-:Y:S04]  /*1ae10*/  STL [R1+0x88], R27 ;  /* 0x0000881b01007387 */ /* 0x0081e80000100800 */
[----:B0-----:R-:W3:Y:S01]  /*1ae20*/  LDL.LU R27, [R1+0x3a44] ;  /* 0x003a4400011b7983 */ /* 0x001ee20000300800 */
[----:B------:R-:W3:Y:S02]  /*1ae30*/  LDL R4, [R1+0x146c] ;  /* 0x00146c0001047983 */ /* 0x000ee40000100800 */
[----:B------:R-:W3:Y:S01]  /*1ae40*/  LDL R5, [R1+0x1470] ;  /* 0x0014700001057983 */ /* 0x000ee20000100800 */
[----:B--2---:R-:W-:-:S02]  /*1ae50*/  PRMT R28, RZ, 0x7610, R28 ;  /* 0x00007610ff1c7816 */ /* 0x004fc4000000001c */
[----:B---3--:R-:W-:-:S04]  /*1ae60*/  @!P0 LOP3.LUT R5, R5, R4, RZ, 0x3c, !PT ;  /* 0x0000000405058212 */ /* 0x008fc800078e3cff */
        /* <DEDUP_REMOVED lines=200> */
[----:B------:R0:W2:Y:S04]  /*1baf0*/  @!P0 LDG.E.U16 R28, [R4.64] ;  /* 0x00000006041c8981 */ /* 0x0000a8000c1e1500 */
        /* <DEDUP_REMOVED lines=8> */
[----:B---3--:R0:W-:Y:S04]  /*1bb80*/  STL [R1+0x28], R26 ;  /* 0x0000281a01007387 */ /* 0x0081e80000100800 */
[----:B0-----:R-:W2:Y:S01]  /*1bb90*/  LDL.LU R26, [R1+0x39e8] ;  /* 0x0039e800011a7983 */ /* 0x001ea20000300800 */
[----:B------:R-:W3:Y:S02]  /*1bba0*/  LDL R4, [R1+0x12cc] ;  /* 0x0012cc0001047983 */ /* 0x000ee40000100800 */
[----:B------:R-:W3:Y:S01]  /*1bbb0*/  LDL R5, [R1+0x12d0] ;  /* 0x0012d00001057983 */ /* 0x000ee20000100800 */
[----:B------:R-:W-:-:S02]  /*1bbc0*/  PRMT R27, RZ, 0x7610, R27 ;  /* 0x00007610ff1b7816 */ /* 0x000fc4000000001b */
[----:B---3--:R-:W-:-:S04]  /*1bbd0*/  @!P0 LOP3.LUT R5, R5, R4, RZ, 0x3c, !PT ;  /* 0x0000000405058212 */ /* 0x008fc800078e3cff */
[----:B------:R-:W-:-:S04]  /*1bbe0*/  @!P0 LOP3.LUT R4, R5, R4, RZ, 0x3c, !PT ;  /* 0x0000000405048212 */ /* 0x000fc800078e3cff */
[----:B------:R-:W-:-:S05]  /*1bbf0*/  @!P0 LOP3.LUT R5, R5, R4, RZ, 0x3c, !PT ;  /* 0x0000000405058212 */ /* 0x000fca00078e3cff */
[----:B------:R0:W3:Y:S04]  /*1bc00*/  @!P0 LDG.E.U16 R27, [R4.64] ;  /* 0x00000006041b8981 */ /* 0x0000e8000c1e1500 */
[----:B0-----:R-:W2:Y:S04]  /*1bc10*/  LDL R4, [R1+0x12b4] ;  /* 0x0012b40001047983 */ /* 0x001ea80000100800 */
[----:B------:R-:W2:Y:S01]  /*1bc20*/  LDL R5, [R1+0x12b8] ;  /* 0x0012b80001057983 */ /* 0x000ea20000100800 */
[----:B------:R-:W-:Y:S02]  /*1bc30*/  PRMT R28, RZ, 0x7610, R28 ;  /* 0x00007610ff1c7816 */ /* 0x000fe4000000001c */
[----:B--2---:R-:W-:-:S04]  /*1bc40*/  @!P0 LOP3.LUT R5, R5, R4, RZ, 0x3c, !PT ;  /* 0x0000000405058212 */ /* 0x004fc800078e3cff */
[----:B------:R-:W-:-:S04]  /*1bc50*/  @!P0 LOP3.LUT R4, R5, R4, RZ, 0x3c, !PT ;  /* 0x0000000405048212 */ /* 0x000fc800078e3cff */
[----:B------:R-:W-:Y:S01]  /*1bc60*/  @!P0 LOP3.LUT R5, R5, R4, RZ, 0x3c, !PT ;  /* 0x0000000405058212 */ /* 0x000fe200078e3cff */
[----:B---3--:R0:W-:Y:S04]  /*1bc70*/  STL [R1+0x39b0], R27 ;  /* 0x0039b01b01007387 */ /* 0x0081e80000100800 */
[----:B------:R1:W2:Y:S04]  /*1bc80*/  @!P0 LDG.E.U16 R28, [R4.64] ;  /* 0x00000006041c8981 */ /* 0x0002a8000c1e1500 */
[----:B-1----:R-:W3:Y:S04]  /*1bc90*/  LDL R4, [R1+0x12ac] ;  /* 0x0012ac0001047983 */ /* 0x002ee80000100800 */
[----:B------:R-:W3:Y:S01]  /*1bca0*/  LDL R5, [R1+0x12b0] ;  /* 0x0012b00001057983 */ /* 0x000ee20000100800 */
[----:B------:R-:W-:-:S02]  /*1bcb0*/  PRMT R26, RZ, 0x7610, R26 ;  /* 0x00007610ff1a7816 */ /* 0x000fc4000000001a */
[----:B---3--:R-:W-:-:S04]  /*1bcc0*/  @!P0 LOP3.LUT R5, R5, R4, RZ, 0x3c, !PT ;  /* 0x0000000405058212 */ /* 0x008fc800078e3cff */
[----:B------:R-:W-:-:S04]  /*1bcd0*/  @!P0 LOP3.LUT R4, R5, R4, RZ, 0x3c, !PT ;  /* 0x0000000405048212 */ /* 0x000fc800078e3cff */
[----:B------:R-:W-:Y:S01]  /*1bce0*/  @!P0 LOP3.LUT R5, R5, R4, RZ, 0x3c, !PT ;  /* 0x0000000405058212 */ /* 0x000fe200078e3cff */
[----:B--2---:R1:W-:Y:S04]  /*1bcf0*/  STL [R1+0x39c4], R28 ;  /* 0x0039c41c01007387 */ /* 0x0043e80000100800 */
[----:B------:R2:W3:Y:S01]  /*1bd00*/  @!P0 LDG.E.U16 R26, [R4.64] ;  /* 0x00000006041a8981 */ /* 0x0004e2000c1e1500 */
[----:B0-----:R-:W-:-:S03]  /*1bd10*/  PRMT R27, RZ, 0x7610, R27 ;  /* 0x00007610ff1b7816 */ /* 0x001fc6000000001b */
[----:B-1----:R-:W3:Y:S04]  /*1bd20*/  LDL R28, [R1+0x1270] ;  /* 0x00127000011c7983 */ /* 0x002ee80000100800 */
[----:B--2---:R-:W2:Y:S04]  /*1bd30*/  LDL R4, [R1+0x1294] ;  /* 0x0012940001047983 */ /* 0x004ea80000100800 */
[----:B------:R-:W2:Y:S02]  /*1bd40*/  LDL R5, [R1+0x1298] ;  /* 0x0012980001057983 */ /* 0x000ea40000100800 */
        /* <DEDUP_REMOVED lines=19> */
[----:B------:R-:W-:-:S05]  /*1be80*/  @!P0 LOP3.LUT R5, R5, R4, RZ, 0x3c, !PT ;  /* 0x0000000405058212 */ /* 0x000fca00078e3cff */
[----:B------:R0:W2:Y:S04]  /*1be90*/  @!P0 LDG.E.U16 R26, [R4.64] ;  /* 0x00000006041a8981 */ /* 0x0000a8000c1e1500 */
[----:B---3--:R1:W-:Y:S01]  /*1bea0*/  STL [R1+0x39b8], R25 ;  /* 0x0039b81901007387 */ /* 0x0083e20000100800 */
[----:B------:R-:W-:Y:S01]  /*1beb0*/  PRMT R24, RZ, 0x7610, R24 ;  /* 0x00007610ff187816 */ /* 0x000fe20000000018 */
[----:B0-----:R-:W-:Y:S02]  /*1bec0*/  @!P0 IMAD.MOV.U32 R4, RZ, RZ, R28 ;  /* 0x000000ffff048224 */ /* 0x001fe400078e001c */
[----:B------:R-:W-:-:S05]  /*1bed0*/  @!P0 IMAD.MOV.U32 R5, RZ, RZ, R27 ;  /* 0x000000ffff058224 */ /* 0x000fca00078e001b */
[----:B------:R0:W3:Y:S04]  /*1bee0*/  @!P0 LDG.E.U16 R24, [R4.64] ;  /* 0x0000000604188981 */ /* 0x0000e8000c1e1500 */
[----:B--2---:R2:W-:Y:S01]  /*1bef0*/  STL [R1+0x39cc], R26 ;  /* 0x0039cc1a01007387 */ /* 0x0045e20000100800 */
[----:B0-----:R-:W4:Y:S01]  /*1bf00*/  LDL R5, [R1+0x1254] ;  /* 0x0012540001057983 */ /* 0x001f220000100800 */
[----:B-1----:R-:W-:Y:S01]  /*1bf10*/  PRMT R25, RZ, 0x7610, R25 ;  /* 0x00007610ff197816 */ /* 0x002fe20000000019 */
[----:B------:R-:W4:Y:S01]  /*1bf20*/  LDL R28, [R1+0x11f4] ;  /* 0x0011f400011c7983 */ /* 0x000f220000100800 */
[----:B------:R-:W4:Y:S04]  /*1bf30*/  LDL R27, [R1+0x11f8] ;  /* 0x0011f800011b7983 */ /* 0x000f280000100800 */
[----:B--2---:R-:W2:Y:S04]  /*1bf40*/  LDL R26, [R1+0x1258] ;  /* 0x00125800011a7983 */ /* 0x004ea80000100800 */
[----:B---3--:R0:W-:Y:S01]  /*1bf50*/  STL [R1+0x39bc], R24 ;  /* 0x0039bc1801007387 */ /* 0x0081e20000100800 */
[----:B------:R-:W-:-:S03]  /*1bf60*/  PRMT R23, RZ, 0x7610, R23 ;  /* 0x00007610ff177816 */ /* 0x000fc60000000017 */
[----:B0-----:R-:W3:Y:S01]  /*1bf70*/  LDL R24, [R1+0x11d8] ;  /* 0x0011d80001187983 */ /* 0x001ee20000100800 */
[----:B--2---:R-:W-:-:S03]  /*1bf80*/  @!P0 IMAD.MOV.U32 R4, RZ, RZ, R26 ;  /* 0x000000ffff048224 */ /* 0x004fc600078e001a */
[----:B------:R-:W2:Y:S04]  /*1bf90*/  LDL R26, [R1+0x11d4] ;  /* 0x0011d400011a7983 */ /* 0x000ea80000100800 */
[----:B----4-:R0:W4:Y:S04]  /*1bfa0*/  @!P0 LDG.E.U16 R25, [R4.64] ;  /* 0x0000000604198981 */ /* 0x010128000c1e1500 */
[----:B0-----:R-:W2:Y:S04]  /*1bfb0*/  LDL R4, [R1+0x1234] ;  /* 0x0012340001047983 */ /* 0x001ea80000100800 */
[----:B------:R-:W2:Y:S02]  /*1bfc0*/  LDL R5, [R1+0x1238] ;  /* 0x0012380001057983 */ /* 0x000ea40000100800 */
[----:B--2---:R-:W-:-:S04]  /*1bfd0*/  @!P0 LOP3.LUT R5, R5, R4, RZ, 0x3c, !PT ;  /* 0x0000000405058212 */ /* 0x004fc800078e3cff */
[----:B------:R-:W-:-:S04]  /*1bfe0*/  @!P0 LOP3.LUT R4, R5, R4, RZ, 0x3c, !PT ;  /* 0x0000000405048212 */ /* 0x000fc800078e3cff */
[----:B------:R-:W-:-:S05]  /*1bff0*/  @!P0 LOP3.LUT R5, R5, R4, RZ, 0x3c, !PT ;  /* 0x0000000405058212 */ /* 0x000fca00078e3cff */
[----:B------:R-:W2:Y:S04]  /*1c000*/  @!P0 LDG.E.U16 R23, [R4.64] ;  /* 0x0000000604178981 */ /* 0x000ea8000c1e1500 */
[----:B----4-:R0:W-:Y:S04]  /*1c010*/  STL [R1+0x39d0], R25 ;  /* 0x0039d01901007387 */ /* 0x0101e80000100800 */
[----:B0-----:R-:W4:Y:S04]  /*1c020*/  LDL R25, [R1+0x1218] ;  /* 0x0012180001197983 */ /* 0x001f280000100800 */
[----:B--2---:R0:W-:Y:S04]  /*1c030*/  STL [R1+0x4], R23 ;  /* 0x0000041701007387 */ /* 0x0041e80000100800 */
[----:B0-----:R-:W2:Y:S01]  /*1c040*/  LDL.LU R23, [R1+0x39e4] ;  /* 0x0039e40001177983 */ /* 0x001ea20000300800 */
[----:B------:R-:W3:Y:S01]  /*1c050*/  LDL R5, [R1+0x1214] ;  /* 0x0012140001057983 */ /* 0x000ee20000100800 */
[----:B------:R-:W-:Y:S01]  /*1c060*/  PRMT R0, RZ, 0x7610, R0 ;  /* 0x00007610ff007816 */ /* 0x000fe20000000000 */
[----:B----4-:R-:W-:Y:S01]  /*1c070*/  @!P0 IMAD.MOV.U32 R4, RZ, RZ, R25 ;  /* 0x000000ffff048224 */ /* 0x010fe200078e0019 */
[----:B--2---:R-:W-:-:S04]  /*1c080*/  PRMT R23, RZ, 0x7610, R23 ;  /* 0x00007610ff177816 */ /* 0x004fc80000000017 */
[----:B---3--:R0:W2:Y:S02]  /*1c090*/  @!P0 LDG.E.U16 R0, [R4.64] ;  /* 0x0000000604008981 */ /* 0x0080a4000c1e1500 */
[----:B0-----:R-:W-:Y:S02]  /*1c0a0*/  @!P0 IMAD.MOV.U32 R4, RZ, RZ, R27 ;  /* 0x000000ffff048224 */ /* 0x001fe400078e001b */
[----:B------:R-:W-:-:S05]  /*1c0b0*/  @!P0 IMAD.MOV.U32 R5, RZ, RZ, R28 ;  /* 0x000000ffff058224 */ /* 0x000fca00078e001c */
[----:B------:R0:W3:Y:S01]  /*1c0c0*/  @!P0 LDG.E.U16 R23, [R4.64] ;  /* 0x0000000604178981 */ /* 0x0000e2000c1e1500 */
[----:B------:R-:W-:Y:S01]  /*1c0d0*/  PRMT R22, RZ, 0x7610, R22 ;  /* 0x00007610ff167816 */ /* 0x000fe20000000016 */
[----:B0-----:R-:W-:Y:S02]  /*1c0e0*/  @!P0 IMAD.MOV.U32 R4, RZ, RZ, R24 ;  /* 0x000000ffff048224 */ /* 0x001fe400078e0018 */
[----:B------:R-:W-:-:S05]  /*1c0f0*/  @!P0 IMAD.MOV.U32 R5, RZ, RZ, R26 ;  /* 0x000000ffff058224 */ /* 0x000fca00078e001a */
[----:B------:R0:W4:Y:S04]  /*1c100*/  @!P0 LDG.E.U16 R22, [R4.64] ;  /* 0x0000000604168981 */ /* 0x000128000c1e1500 */
[----:B--2---:R1:W-:Y:S01]  /*1c110*/  STL [R1+0x39d4], R0 ;  /* 0x0039d40001007387 */ /* 0x0043e20000100800 */
[----:B------:R-:W2:Y:S02]  /*1c120*/  LDL R28, [R1+0x1174] ;  /* 0x00117400011c7983 */ /* 0x000ea40000100800 */
[----:B------:R-:W2:Y:S01]  /*1c130*/  LDL R27, [R1+0x1178] ;  /* 0x00117800011b7983 */ /* 0x000ea20000100800 */
[----:B-1----:R-:W2:Y:S04]  /*1c140*/  LDL R0, [R1+0x1198] ;  /* 0x0011980001007983 */ /* 0x002ea80000100800 */
[----:B---3--:R1:W-:Y:S01]  /*1c150*/  STL [R1+0x39d8], R23 ;  /* 0x0039d81701007387 */ /* 0x0083e20000100800 */
[----:B0-----:R-:W3:Y:S02]  /*1c160*/  LDL R4, [R1+0x11b4] ;  /* 0x0011b40001047983 */ /* 0x001ee40000100800 */
[----:B------:R-:W3:Y:S01]  /*1c170*/  LDL R5, [R1+0x11b8] ;  /* 0x0011b80001057983 */ /* 0x000ee20000100800 */
[----:B------:R-:W-:Y:S01]  /*1c180*/  PRMT R21, RZ, 0x7610, R21 ;  /* 0x00007610ff157816 */ /* 0x000fe20000000015 */
[----:B------:R-:W2:Y:S04]  /*1c190*/  LDL R26, [R1+0x1154] ;  /* 0x00115400011a7983 */ /* 0x000ea80000100800 */
[----:B------:R-:W2:Y:S04]  /*1c1a0*/  LDL R24, [R1+0x1158] ;  /* 0x0011580001187983 */ /* 0x000ea80000100800 */
[----:B------:R-:W2:Y:S04]  /*1c1b0*/  LDL R25, [R1+0x1134] ;  /* 0x0011340001197983 */ /* 0x000ea80000100800 */
[----:B-1----:R-:W2:Y:S01]  /*1c1c0*/  LDL R23, [R1+0x1138] ;  /* 0x0011380001177983 */ /* 0x002ea20000100800 */
[----:B---3--:R-:W-:-:S04]  /*1c1d0*/  @!P0 LOP3.LUT R5, R5, R4, RZ, 0x3c, !PT ;  /* 0x0000000405058212 */ /* 0x008fc800078e3cff */
[----:B------:R-:W-:-:S04]  /*1c1e0*/  @!P0 LOP3.LUT R4, R5, R4, RZ, 0x3c, !PT ;  /* 0x0000000405048212 */ /* 0x000fc800078e3cff */
[----:B------:R-:W-:-:S05]  /*1c1f0*/  @!P0 LOP3.LUT R5, R5, R4, RZ, 0x3c, !PT ;  /* 0x0000000405058212 */ /* 0x000fca00078e3cff */
[----:B------:R2:W3:Y:S04]  /*1c200*/  @!P0 LDG.E.U16 R21, [R4.64] ;  /* 0x0000000604158981 */ /* 0x0004e8000c1e1500 */
[----:B----4-:R0:W-:Y:S04]  /*1c210*/  STL [R1+0x39dc], R22 ;  /* 0x0039dc1601007387 */ /* 0x0101e80000100800 */
[----:B0-----:R-:W4:Y:S01]  /*1c220*/  LDL R22, [R1+0x1194] ;  /* 0x0011940001167983 */ /* 0x001f220000100800 */
[----:B--2---:R-:W-:Y:S01]  /*1c230*/  @!P0 IMAD.MOV.U32 R4, RZ, RZ, R0 ;  /* 0x000000ffff048224 */ /* 0x004fe200078e0000 */
[----:B------:R-:W-:-:S02]  /*1c240*/  PRMT R20, RZ, 0x7610, R20 ;  /* 0x00007610ff147816 */ /* 0x000fc40000000014 */
[----:B------:R-:W-:Y:S01]  /*1c250*/  PRMT R19, RZ, 0x7610, R19 ;  /* 0x00007610ff137816 */ /* 0x000fe20000000013 */
[----:B---3--:R0:W-:Y:S01]  /*1c260*/  STL [R1+0x39e0], R21 ;  /* 0x0039e01501007387 */ /* 0x0081e20000100800 */
[----:B------:R-:W2:Y:S01]  /*1c270*/  LDL R0, [R1+0x1118] ;  /* 0x0011180001007983 */ /* 0x000ea20000100800 */
[----:B------:R-:W-:Y:S02]  /*1c280*/  PRMT R18, RZ, 0x7610, R18 ;  /* 0x00007610ff127816 */ /* 0x000fe40000000012 */
[----:B------:R-:W-:Y:S02]  /*1c290*/  PRMT R17, RZ, 0x7610, R17 ;  /* 0x00007610ff117816 */ /* 0x000fe40000000011 */
[----:B------:R-:W-:Y:S01]  /*1c2a0*/  PRMT R16, RZ, 0x7610, R16 ;  /* 0x00007610ff107816 */ /* 0x000fe20000000010 */
[----:B0-----:R-:W3:Y:S01]  /*1c2b0*/  LDL R21, [R1+0x11cc] ;  /* 0x0011cc0001157983 */ /* 0x001ee20000100800 */
[----:B----4-:R-:W-:Y:S02]  /*1c2c0*/  @!P0 IMAD.MOV.U32 R5, RZ, RZ, R22 ;  /* 0x000000ffff058224 */ /* 0x010fe400078e0016 */
[----:B------:R-:W4:Y:S03]  /*1c2d0*/  LDL R22, [R1+0x11f0] ;  /* 0x0011f00001167983 */ /* 0x000f260000100800 */
[----:B------:R0:W3:Y:S02]  /*1c2e0*/  @!P0 LDG.E.U16 R20, [R4.64] ;  /* 0x0000000604148981 */ /* 0x0000e4000c1e1500 */
[----:B0-----:R-:W-:-:S02]  /*1c2f0*/  @!P0 IMAD.MOV.U32 R4, RZ, RZ, R27 ;  /* 0x000000ffff048224 */ /* 0x001fc400078e001b */
[----:B------:R-:W-:Y:S01]  /*1c300*/  @!P0 IMAD.MOV.U32 R5, RZ, RZ, R28 ;  /* 0x000000ffff058224 */ /* 0x000fe200078e001c */
[----:B------:R-:W3:Y:S04]  /*1c310*/  LDL R27, [R1+0x1230] ;  /* 0x00123000011b7983 */ /* 0x000ee80000100800 */
[----:B------:R-:W3:Y:S04]  /*1c320*/  LDL R28, [R1+0x122c] ;  /* 0x00122c00011c7983 */ /* 0x000ee80000100800 */
[----:B------:R0:W3:Y:S02]  /*1c330*/  @!P0 LDG.E.U16 R19, [R4.64] ;  /* 0x0000000604138981 */ /* 0x0000e4000c1e1500 */
[----:B0-----:R-:W-:-:S02]  /*1c340*/  @!P0 IMAD.MOV.U32 R4, RZ, RZ, R24 ;  /* 0x000000ffff048224 */ /* 0x001fc400078e0018 */
[----:B------:R-:W-:Y:S01]  /*1c350*/  @!P0 IMAD.MOV.U32 R5, RZ, RZ, R26 ;  /* 0x000000ffff058224 */ /* 0x000fe200078e001a */
[----:B------:R-:W3:Y:S04]  /*1c360*/  LDL R24, [R1+0x1250] ;  /* 0x0012500001187983 */ /* 0x000ee80000100800 */
[----:B------:R-:W4:Y:S04]  /*1c370*/  LDL R26, [R1+0x120c] ;  /* 0x00120c00011a7983 */ /* 0x000f280000100800 */
[----:B------:R0:W4:Y:S02]  /*1c380*/  @!P0 LDG.E.U16 R18, [R4.64] ;  /* 0x0000000604128981 */ /* 0x000124000c1e1500 */
[----:B0-----:R-:W-:-:S02]  /*1c390*/  @!P0 IMAD.MOV.U32 R4, RZ, RZ, R23 ;  /* 0x000000ffff048224 */ /* 0x001fc400078e0017 */
[----:B------:R-:W-:Y:S01]  /*1c3a0*/  @!P0 IMAD.MOV.U32 R5, RZ, RZ, R25 ;  /* 0x000000ffff058224 */ /* 0x000fe200078e0019 */
[----:B------:R-:W4:Y:S04]  /*1c3b0*/  LDL R23, [R1+0x11ec] ;  /* 0x0011ec0001177983 */ /* 0x000f280000100800 */
[----:B------:R-:W4:Y:S04]  /*1c3c0*/  LDL R25, [R1+0x1210] ;  /* 0x0012100001197983 */ /* 0x000f280000100800 */
[----:B------:R0:W4:Y:S02]  /*1c3d0*/  @!P0 LDG.E.U16 R17, [R4.64] ;  /* 0x0000000604118981 */ /* 0x000124000c1e1500 */
[----:B0-----:R-:W-:-:S02]  /*1c3e0*/  @!P0 IMAD.MOV.U32 R5, RZ, RZ, R2 ;  /* 0x000000ffff058224 */ /* 0x001fc400078e0002 */
[----:B--2---:R-:W-:Y:S02]  /*1c3f0*/  @!P0 IMAD.MOV.U32 R4, RZ, RZ, R0 ;  /* 0x000000ffff048224 */ /* 0x004fe400078e0000 */
[----:B------:R-:W2:Y:S01]  /*1c400*/  LDL R0, [R1+0x11d0] ;  /* 0x0011d00001007983 */ /* 0x000ea20000100800 */
[----:B------:R0:W-:Y:S03]  /*1c410*/  STL [R1+0x1524], R2 ;  /* 0x0015240201007387 */ /* 0x0001e60000100800 */
[----:B------:R1:W2:Y:S04]  /*1c420*/  @!P0 LDG.E.U16 R16, [R4.64] ;  /* 0x0000000604108981 */ /* 0x0002a8000c1e1500 */
[----:B0-----:R-:W2:Y:S01]  /*1c430*/  LDL.LU R2, [R1+0x114c] ;  /* 0x00114c0001027983 */ /* 0x001ea20000300800 */
[----:B-1----:R-:W2:Y:S01]  /*1c440*/  LDL R5, [R1+0x124c] ;  /* 0x00124c0001057983 */ /* 0x002ea20000100800 */
[----:B------:R-:W-:-:S02]  /*1c450*/  PRMT R15, RZ, 0x7610, R15 ;  /* 0x00007610ff0f7816 */ /* 0x000fc4000000000f */
[----:B------:R-:W-:Y:S02]  /*1c460*/  PRMT R14, RZ, 0x7610, R14 ;  /* 0x00007610ff0e7816 */ /* 0x000fe4000000000e */
[----:B------:R-:W-:Y:S02]  /*1c470*/  PRMT R13, RZ, 0x7610, R13 ;  /* 0x00007610ff0d7816 */ /* 0x000fe4000000000d */
[----:B------:R-:W-:Y:S01]  /*1c480*/  PRMT R12, RZ, 0x7610, R12 ;  /* 0x00007610ff0c7816 */ /* 0x000fe2000000000c */
[----:B---3--:R-:W-:Y:S02]  /*1c490*/  @!P0 IMAD.MOV.U32 R4, RZ, RZ, R24 ;  /* 0x000000ffff048224 */ /* 0x008fe400078e0018 */
[----:B------:R-:W3:Y:S01]  /*1c4a0*/  LDL R24, [R1+0x14f0] ;  /* 0x0014f00001187983 */ /* 0x000ee20000100800 */
[----:B------:R-:W-:-:S03]  /*1c4b0*/  PRMT R11, RZ, 0x7610, R11 ;  /* 0x00007610ff0b7816 */ /* 0x000fc6000000000b */
[----:B--2---:R0:W2:Y:S02]  /*1c4c0*/  @!P0 LDG.E.U16 R15, [R4.64] ;  /* 0x00000006040f8981 */ /* 0x0040a4000c1e1500 */
[----:B0-----:R-:W-:Y:S02]  /*1c4d0*/  @!P0 IMAD.MOV.U32 R4, RZ, RZ, R27 ;  /* 0x000000ffff048224 */ /* 0x001fe400078e001b */
[----:B------:R-:W-:-:S05]  /*1c4e0*/  @!P0 IMAD.MOV.U32 R5, RZ, RZ, R28 ;  /* 0x000000ffff058224 */ /* 0x000fca00078e001c */
[----:B------:R4:W2:Y:S02]  /*1c4f0*/  @!P0 LDG.E.U16 R14, [R4.64] ;  /* 0x00000006040e8981 */ /* 0x0008a4000c1e1500 */
[----:B----4-:R-:W-:Y:S02]  /*1c500*/  @!P0 IMAD.MOV.U32 R4, RZ, RZ, R25 ;  /* 0x000000ffff048224 */ /* 0x010fe400078e0019 */
[----:B------:R-:W-:-:S05]  /*1c510*/  @!P0 IMAD.MOV.U32 R5, RZ, RZ, R26 ;  /* 0x000000ffff058224 */ /* 0x000fca00078e001a */
[----:B------:R0:W4:Y:S02]  /*1c520*/  @!P0 LDG.E.U16 R13, [R4.64] ;  /* 0x00000006040d8981 */ /* 0x000124000c1e1500 */
[----:B0-----:R-:W-:Y:S02]  /*1c530*/  @!P0 IMAD.MOV.U32 R4, RZ, RZ, R22 ;  /* 0x000000ffff048224 */ /* 0x001fe400078e0016 */
[----:B------:R-:W-:-:S05]  /*1c540*/  @!P0 IMAD.MOV.U32 R5, RZ, RZ, R23 ;  /* 0x000000ffff058224 */ /* 0x000fca00078e0017 */
[----:B------:R0:W2:Y:S02]  /*1c550*/  @!P0 LDG.E.U16 R12, [R4.64] ;  /* 0x00000006040c8981 */ /* 0x0000a4000c1e1500 */
[----:B0-----:R-:W-:Y:S02]  /*1c560*/  @!P0 IMAD.MOV.U32 R5, RZ, RZ, R21 ;  /* 0x000000ffff058224 */ /* 0x001fe400078e0015 */
[----:B------:R-:W3:Y:S01]  /*1c570*/  LDL.LU R21, [R1+0x78] ;  /* 0x0000780001157983 */ /* 0x000ee20000300800 */
[----:B------:R-:W2:Y:S02]  /*1c580*/  LDL.LU R22, [R1+0x70] ;  /* 0x0000700001167983 */ /* 0x000ea40000300800 */
[----:B------:R-:W-:Y:S02]  /*1c590*/  @!P0 IMAD.MOV.U32 R4, RZ, RZ, R0 ;  /* 0x000000ffff048224 */ /* 0x000fe400078e0000 */
[----:B------:R-:W2:Y:S01]  /*1c5a0*/  LDL.LU R23, [R1+0x68] ;  /* 0x0000680001177983 */ /* 0x000ea20000300800 */
[----:B------:R-:W2:Y:S01]  /*1c5b0*/  LDL.LU R0, [R1+0x60] ;  /* 0x0000600001007983 */ /* 0x000ea20000300800 */
[----:B------:R-:W2:Y:S02]  /*1c5c0*/  LDL.LU R25, [R1+0x58] ;  /* 0x0000580001197983 */ /* 0x000ea40000300800 */
[----:B------:R-:W2:Y:S02]  /*1c5d0*/  LDL.LU R26, [R1+0x50] ;  /* 0x00005000011a7983 */ /* 0x000ea40000300800 */
[----:B------:R-:W2:Y:S01]  /*1c5e0*/  LDL.LU R27, [R1+0x48] ;  /* 0x00004800011b7983 */ /* 0x000ea20000300800 */
[----:B------:R-:W2:Y:S04]  /*1c5f0*/  LDL.LU R28, [R1+0x40] ;  /* 0x00004000011c7983 */ /* 0x000ea80000300800 */
[----:B------:R0:W2:Y:S04]  /*1c600*/  @!P0 LDG.E.U16 R11, [R4.64] ;  /* 0x00000006040b8981 */ /* 0x0000a8000c1e1500 */
[----:B0-----:R-:W2:Y:S04]  /*1c610*/  LDL R4, [R1+0x11ac] ;  /* 0x0011ac0001047983 */ /* 0x001ea80000100800 */
[----:B------:R-:W2:Y:S01]  /*1c620*/  LDL R5, [R1+0x11b0] ;  /* 0x0011b00001057983 */ /* 0x000ea20000100800 */
[----:B------:R-:W-:-:S02]  /*1c630*/  PRMT R10, RZ, 0x7610, R10 ;  /* 0x00007610ff0a7816 */ /* 0x000fc4000000000a */
[----:B--2---:R-:W-:-:S04]  /*1c640*/  @!P0 LOP3.LUT R5, R5, R4, RZ, 0x3c, !PT ;  /* 0x0000000405058212 */ /* 0x004fc800078e3cff */
[----:B------:R-:W-:-:S04]  /*1c650*/  @!P0 LOP3.LUT R4, R5, R4, RZ, 0x3c, !PT ;  /* 0x0000000405048212 */ /* 0x000fc800078e3cff */
[----:B------:R-:W-:-:S05]  /*1c660*/  @!P0 LOP3.LUT R5, R5, R4, RZ, 0x3c, !PT ;  /* 0x0000000405058212 */ /* 0x000fca00078e3cff */
[----:B------:R0:W2:Y:S04]  /*1c670*/  @!P0 LDG.E.U16 R10, [R4.64] ;  /* 0x00000006040a8981 */ /* 0x0000a8000c1e1500 */
[----:B0-----:R-:W2:Y:S04]  /*1c680*/  LDL R4, [R1+0x118c] ;  /* 0x00118c0001047983 */ /* 0x001ea80000100800 */
[----:B------:R-:W2:Y:S01]  /*1c690*/  LDL R5, [R1+0x1190] ;  /* 0x0011900001057983 */ /* 0x000ea20000100800 */
[----:B------:R-:W-:Y:S02]  /*1c6a0*/  PRMT R9, RZ, 0x7610, R9 ;  /* 0x00007610ff097816 */ /* 0x000fe40000000009 */
        /* <DEDUP_REMOVED lines=11> */
[----:B0-----:R-:W2:Y:S01]  /*1c760*/  LDL R5, [R1+0x1150] ;  /* 0x0011500001057983 */ /* 0x001ea20000100800 */
[----:B------:R-:W-:Y:S01]  /*1c770*/  PRMT R7, RZ, 0x7610, R7 ;  /* 0x00007610ff077816 */ /* 0x000fe20000000007 */
[----:B------:R0:W-:Y:S02]  /*1c780*/  STL [R1+0x1528], R2 ;  /* 0x0015280201007387 */ /* 0x0001e40000100800 */
[----:B--2---:R-:W-:Y:S02]  /*1c790*/  @!P0 IMAD.MOV.U32 R4, RZ, RZ, R5 ;  /* 0x000000ffff048224 */ /* 0x004fe400078e0005 */
[----:B------:R-:W-:-:S02]  /*1c7a0*/  @!P0 IMAD.MOV.U32 R5, RZ, RZ, R2 ;  /* 0x000000ffff058224 */ /* 0x000fc400078e0002 */
[----:B0-----:R-:W2:Y:S04]  /*1c7b0*/  LDL.LU R2, [R1+0x4] ;  /* 0x0000040001027983 */ /* 0x001ea80000300800 */
        /* <DEDUP_REMOVED lines=8> */
[----:B0-----:R-:W2:Y:S01]  /*1c840*/  LDL R5, [R1+0x1110] ;  /* 0x0011100001057983 */ /* 0x001ea20000100800 */
[----:B------:R-:W-:Y:S01]  /*1c850*/  PRMT R3, RZ, 0x7610, R3 ;  /* 0x00007610ff037816 */ /* 0x000fe20000000003 */
[----:B------:R0:W-:Y:S02]  /*1c860*/  STL [R1+0x152c], R29 ;  /* 0x00152c1d01007387 */ /* 0x0001e40000100800 */
[----:B---3--:R1:W-:Y:S01]  /*1c870*/  STS.U16 [R24+0x9e00], R21 ;  /* 0x009e001518007388 */ /* 0x0083e20000000400 */
[----:B------:R3:W-:Y:S02]  /*1c880*/  STS.U16 [R24+0xa200], R22 ;  /* 0x00a2001618007388 */ /* 0x0007e40000000400 */
[----:B------:R0:W-:Y:S02]  /*1c890*/  STS.U16 [R24+0xa600], R23 ;  /* 0x00a6001718007388 */ /* 0x0001e40000000400 */
[----:B------:R0:W-:Y:S01]  /*1c8a0*/  STS.U16 [R24+0xaa00], R0 ;  /* 0x00aa000018007388 */ /* 0x0001e20000000400 */
[----:B------:R0:W-:Y:S01]  /*1c8b0*/  STS.U16 [R24+0xae00], R25 ;  /* 0x00ae001918007388 */ /* 0x0001e20000000400 */
[----:B------:R0:W-:Y:S02]  /*1c8c0*/  STS.U16 [R24+0xb200], R26 ;  /* 0x00b2001a18007388 */ /* 0x0001e40000000400 */
[----:B------:R0:W-:Y:S02]  /*1c8d0*/  STS.U16 [R24+0xb600], R27 ;  /* 0x00b6001b18007388 */ /* 0x0001e40000000400 */
[----:B------:R0:W-:Y:S02]  /*1c8e0*/  STS.U16 [R24+0xba00], R28 ;  /* 0x00ba001c18007388 */ /* 0x0001e40000000400 */
[----:B--2---:R-:W-:-:S02]  /*1c8f0*/  @!P0 IMAD.MOV.U32 R4, RZ, RZ, R5 ;  /* 0x000000ffff048224 */ /* 0x004fc400078e0005 */
[----:B------:R-:W-:Y:S02]  /*1c900*/  @!P0 IMAD.MOV.U32 R5, RZ, RZ, R29 ;  /* 0x000000ffff058224 */ /* 0x000fe400078e001d */
[----:B0-----:R-:W2:Y:S04]  /*1c910*/  LDL.LU R29, [R1+0x28] ;  /* 0x00002800011d7983 */ /* 0x001ea80000300800 */
[----:B------:R0:W2:Y:S04]  /*1c920*/  @!P0 LDG.E.U16 R3, [R4.64] ;  /* 0x0000000604038981 */ /* 0x0000a8000c1e1500 */
[----:B0-----:R-:W2:Y:S01]  /*1c930*/  LDL.LU R4, [R1+0x38] ;  /* 0x0000380001047983 */ /* 0x001ea20000300800 */
[----:B------:R-:W4:Y:S02]  /*1c940*/  LDL.LU R5, [R1+0x30] ;  /* 0x0000300001057983 */ /* 0x000f240000300800 */
[----:B-1----:R-:W4:Y:S02]  /*1c950*/  LDL.LU R21, [R1+0x39e0] ;  /* 0x0039e00001157983 */ /* 0x002f240000300800 */
[----:B---3--:R-:W3:Y:S01]  /*1c960*/  LDL.LU R22, [R1+0x39dc] ;  /* 0x0039dc0001167983 */ /* 0x008ee20000300800 */
[----:B------:R-:W3:Y:S01]  /*1c970*/  LDL.LU R23, [R1+0x39d8] ;  /* 0x0039d80001177983 */ /* 0x000ee20000300800 */
[----:B------:R-:W3:Y:S02]  /*1c980*/  LDL.LU R0, [R1+0x39d4] ;  /* 0x0039d40001007983 */ /* 0x000ee40000300800 */
[----:B------:R-:W3:Y:S02]  /*1c990*/  LDL.LU R25, [R1+0x39d0] ;  /* 0x0039d00001197983 */ /* 0x000ee40000300800 */
[----:B------:R-:W3:Y:S01]  /*1c9a0*/  LDL.LU R26, [R1+0x39cc] ;  /* 0x0039cc00011a7983 */ /* 0x000ee20000300800 */
[----:B------:R-:W3:Y:S01]  /*1c9b0*/  LDL.LU R27, [R1+0x39c8] ;  /* 0x0039c800011b7983 */ /* 0x000ee20000300800 */
[----:B------:R-:W3:Y:S03]  /*1c9c0*/  LDL.LU R28, [R1+0x39c4] ;  /* 0x0039c400011c7983 */ /* 0x000ee60000300800 */
[----:B--2---:R-:W-:Y:S01]  /*1c9d0*/  STS.U16 [R24+0xbe00], R4 ;  /* 0x00be000418007388 */ /* 0x004fe20000000400 */
[----:B----4-:R-:W-:Y:S02]  /*1c9e0*/  STS.U16 [R24+0xc200], R5 ;  /* 0x00c2000518007388 */ /* 0x010fe40000000400 */
[----:B------:R-:W-:Y:S01]  /*1c9f0*/  STS.U16 [R24+0xc600], R29 ;  /* 0x00c6001d18007388 */ /* 0x000fe20000000400 */
[----:B---3--:R-:W-:Y:S01]  /*1ca00*/  STS.U16 [R24+0xca00], R28 ;  /* 0x00ca001c18007388 */ /* 0x008fe20000000400 */
[----:B------:R-:W-:Y:S02]  /*1ca10*/  STS.U16 [R24+0xce00], R27 ;  /* 0x00ce001b18007388 */ /* 0x000fe40000000400 */
[----:B------:R-:W-:Y:S02]  /*1ca20*/  STS.U16 [R24+0xd200], R26 ;  /* 0x00d2001a18007388 */ /* 0x000fe40000000400 */
[----:B------:R0:W-:Y:S01]  /*1ca30*/  STS.U16 [R24+0xd600], R25 ;  /* 0x00d6001918007388 */ /* 0x0001e20000000400 */
[----:B------:R-:W-:Y:S01]  /*1ca40*/  STS.U16 [R24+0xda00], R2 ;  /* 0x00da000218007388 */ /* 0x000fe20000000400 */
[----:B------:R1:W-:Y:S03]  /*1ca50*/  STS.U16 [R24+0xde00], R0 ;  /* 0x00de000018007388 */ /* 0x0003e60000000400 */
[----:B0-----:R-:W2:Y:S01]  /*1ca60*/  LDL.LU R25, [R1+0x94] ;  /* 0x0000940001197983 */ /* 0x001ea20000300800 */
[----:B------:R-:W3:Y:S02]  /*1ca70*/  LDL.LU R26, [R1+0x90] ;  /* 0x00009000011a7983 */ /* 0x000ee40000300800 */
[----:B------:R-:W4:Y:S02]  /*1ca80*/  LDL.LU R27, [R1+0x8c] ;  /* 0x00008c00011b7983 */ /* 0x000f240000300800 */
[----:B------:R-:W2:Y:S01]  /*1ca90*/  LDL.LU R28, [R1+0x88] ;  /* 0x00008800011c7983 */ /* 0x000ea20000300800 */
[----:B------:R-:W2:Y:S01]  /*1caa0*/  LDL.LU R4, [R1+0x44] ;  /* 0x0000440001047983 */ /* 0x000ea20000300800 */
[----:B------:R-:W2:Y:S02]  /*1cab0*/  LDL.LU R5, [R1+0x3c] ;  /* 0x00003c0001057983 */ /* 0x000ea40000300800 */
[----:B------:R-:W2:Y:S02]  /*1cac0*/  LDL.LU R29, [R1+0x34] ;  /* 0x00003400011d7983 */ /* 0x000ea40000300800 */
[----:B-1----:R-:W2:Y:S01]  /*1cad0*/  LDL.LU R0, [R1+0x39c0] ;  /* 0x0039c00001007983 */ /* 0x002ea20000300800 */
[----:B------:R-:W0:Y:S04]  /*1cae0*/  S2R R2, SR_TID.X ;  /* 0x0000000000027919 */ /* 0x000e280000002100 */
[----:B------:R1:W-:Y:S01]  /*1caf0*/  STS.U16 [R24+0xe200], R23 ;  /* 0x00e2001718007388 */ /* 0x0003e20000000400 */
[----:B------:R1:W-:Y:S02]  /*1cb00*/  STS.U16 [R24+0xe600], R22 ;  /* 0x00e6001618007388 */ /* 0x0003e40000000400 */
[----:B------:R1:W-:Y:S02]  /*1cb10*/  STS.U16 [R24+0xea00], R21 ;  /* 0x00ea001518007388 */ /* 0x0003e40000000400 */
[----:B------:R1:W-:Y:S01]  /*1cb20*/  STS.U16 [R24+0xee00], R20 ;  /* 0x00ee001418007388 */ /* 0x0003e20000000400 */
[----:B------:R1:W-:Y:S01]  /*1cb30*/  STS.U16 [R24+0xf200], R19 ;  /* 0x00f2001318007388 */ /* 0x0003e20000000400 */
[----:B------:R0:W-:Y:S03]  /*1cb40*/  STS.U16 [R24+0xf600], R18 ;  /* 0x00f6001218007388 */ /* 0x0001e60000000400 */
[----:B-1----:R-:W3:Y:S01]  /*1cb50*/  LDL.LU R23, [R1+0x4c] ;  /* 0x00004c0001177983 */ /* 0x002ee20000300800 */
[----:B------:R-:W3:Y:S02]  /*1cb60*/  LDL.LU R22, [R1+0x54] ;  /* 0x0000540001167983 */ /* 0x000ee40000300800 */
[----:B------:R-:W3:Y:S02]  /*1cb70*/  LDL.LU R21, [R1+0x5c] ;  /* 0x00005c0001157983 */ /* 0x000ee40000300800 */
[----:B------:R-:W3:Y:S01]  /*1cb80*/  LDL.LU R20, [R1+0x64] ;  /* 0x0000640001147983 */ /* 0x000ee20000300800 */
[----:B------:R-:W3:Y:S01]  /*1cb90*/  LDL.LU R19, [R1+0x6c] ;  /* 0x00006c0001137983 */ /* 0x000ee20000300800 */
[----:B0-----:R-:W-:-:S04]  /*1cba0*/  SHF.R.S32.HI R2, RZ, 0x6, R2 ;  /* 0x00000006ff027819 */ /* 0x001fc80000011402 */
[----:B------:R-:W-:Y:S01]  /*1cbb0*/  SGXT R2, R2, 0x1 ;  /* 0x000000010202781a */ /* 0x000fe20000000200 */
[----:B------:R0:W-:Y:S01]  /*1cbc0*/  STS.U16 [R24+0xfa00], R17 ;  /* 0x00fa001118007388 */ /* 0x0001e20000000400 */
[----:B------:R1:W-:Y:S02]  /*1cbd0*/  STS.U16 [R24+0xfe00], R16 ;  /* 0x00fe001018007388 */ /* 0x0003e40000000400 */
[----:B--2---:R-:W-:-:S05]  /*1cbe0*/  IMAD.SHL.U32 R0, R0, 0x2, RZ ;  /* 0x0000000200007824 */ /* 0x004fca00078e00ff */
[----:B------:R-:W-:Y:S02]  /*1cbf0*/  LOP3.LUT R0, R0, 0x90, R2, 0x78, !PT ;  /* 0x0000009000007812 */ /* 0x000fe400078e7802 */
[----:B------:R-:W2:Y:S01]  /*1cc00*/  LDL.LU R2, [R1+0x74] ;  /* 0x0000740001027983 */ /* 0x000ea20000300800 */
[----:B------:R-:W2:Y:S02]  /*1cc10*/  LDL.LU R18, [R1+0x7c] ;  /* 0x00007c0001127983 */ /* 0x000ea40000300800 */
[----:B0-----:R-:W2:Y:S02]  /*1cc20*/  LDL.LU R17, [R1+0x80] ;  /* 0x0000800001117983 */ /* 0x001ea40000300800 */
[----:B-1----:R-:W2:Y:S01]  /*1cc30*/  LDL.LU R24, [R1+0x39bc] ;  /* 0x0039bc0001187983 */ /* 0x002ea20000300800 */
[----:B------:R-:W2:Y:S01]  /*1cc40*/  LDL.LU R16, [R1+0x84] ;  /* 0x0000840001107983 */ /* 0x000ea20000300800 */
[----:B------:R-:W-:-:S05]  /*1cc50*/  LOP3.LUT R0, R0, 0x60, RZ, 0x3c, !PT ;  /* 0x0000006000007812 */ /* 0x000fca00078e3cff */
[----:B------:R0:W-:Y:S01]  /*1cc60*/  STS.U16 [R0+0x8300], R25 ;  /* 0x0083001900007388 */ /* 0x0001e20000000400 */
[----:B---3--:R1:W-:Y:S03]  /*1cc70*/  STS.U16 [R0+0x8700], R26 ;  /* 0x0087001a00007388 */ /* 0x0083e60000000400 */
[----:B----4-:R3:W-:Y:S01]  /*1cc80*/  STS.U16 [R0+0x8b00], R27 ;  /* 0x008b001b00007388 */ /* 0x0107e20000000400 */
[----:B------:R4:W-:Y:S03]  /*1cc90*/  STS.U16 [R0+0x8f00], R28 ;  /* 0x008f001c00007388 */ /* 0x0009e60000000400 */
[----:B0-----:R-:W2:Y:S01]  /*1cca0*/  LDL.LU R25, [R1+0x39b8] ;  /* 0x0039b80001197983 */ /* 0x001ea20000300800 */
[----:B-1----:R-:W2:Y:S03]  /*1ccb0*/  LDL.LU R26, [R1+0x39b4] ;  /* 0x0039b400011a7983 */ /* 0x002ea60000300800 */
[----:B---3--:R-:W3:Y:S01]  /*1ccc0*/  LDL.LU R27, [R1+0x39b0] ;  /* 0x0039b000011b7983 */ /* 0x008ee20000300800 */
[----:B----4-:R-:W4:Y:S03]  /*1ccd0*/  LDL.LU R28, [R1+0x39ac] ;  /* 0x0039ac00011c7983 */ /* 0x010f260000300800 */
[----:B--2---:R-:W-:Y:S01]  /*1cce0*/  STS.U16 [R0+0x9300], R16 ;  /* 0x0093001000007388 */ /* 0x004fe20000000400 */
[----:B------:R-:W-:Y:S02]  /*1ccf0*/  STS.U16 [R0+0x9700], R17 ;  /* 0x0097001100007388 */ /* 0x000fe40000000400 */
[----:B------:R-:W-:Y:S02]  /*1cd00*/  STS.U16 [R0+0x9b00], R18 ;  /* 0x009b001200007388 */ /* 0x000fe40000000400 */
[----:B------:R-:W-:Y:S01]  /*1cd10*/  STS.U16 [R0+0x9f00], R2 ;  /* 0x009f000200007388 */ /* 0x000fe20000000400 */
[----:B------:R-:W-:Y:S01]  /*1cd20*/  STS.U16 [R0+0xa300], R19 ;  /* 0x00a3001300007388 */ /* 0x000fe20000000400 */
[----:B------:R-:W-:Y:S02]  /*1cd30*/  STS.U16 [R0+0xa700], R20 ;  /* 0x00a7001400007388 */ /* 0x000fe40000000400 */
[----:B------:R-:W-:Y:S02]  /*1cd40*/  STS.U16 [R0+0xab00], R21 ;  /* 0x00ab001500007388 */ /* 0x000fe40000000400 */
[----:B------:R-:W-:Y:S01]  /*1cd50*/  STS.U16 [R0+0xaf00], R22 ;  /* 0x00af001600007388 */ /* 0x000fe20000000400 */
[----:B------:R-:W-:Y:S01]  /*1cd60*/  STS.U16 [R0+0xb300], R23 ;  /* 0x00b3001700007388 */ /* 0x000fe20000000400 */
[----:B------:R-:W-:Y:S02]  /*1cd70*/  STS.U16 [R0+0xb700], R4 ;  /* 0x00b7000400007388 */ /* 0x000fe40000000400 */
[----:B------:R-:W-:Y:S02]  /*1cd80*/  STS.U16 [R0+0xbb00], R5 ;  /* 0x00bb000500007388 */ /* 0x000fe40000000400 */
[----:B------:R-:W-:Y:S01]  /*1cd90*/  STS.U16 [R0+0xbf00], R29 ;  /* 0x00bf001d00007388 */ /* 0x000fe20000000400 */
[----:B----4-:R0:W-:Y:S04]  /*1cda0*/  STS.U16 [R0+0xc300], R28 ;  /* 0x00c3001c00007388 */ /* 0x0101e80000000400 */
[----:B0-----:R-:W2:Y:S01]  /*1cdb0*/  LDL.LU R28, [R1+0x39a8] ;  /* 0x0039a800011c7983 */ /* 0x001ea20000300800 */
[----:B------:R-:W4:Y:S02]  /*1cdc0*/  LDL R4, [R1+0xce0] ;  /* 0x000ce00001047983 */ /* 0x000f240000100800 */
[----:B---3--:R-:W-:Y:S02]  /*1cdd0*/  STS.U16 [R0+0xc700], R27 ;  /* 0x00c7001b00007388 */ /* 0x008fe40000000400 */
        /* <DEDUP_REMOVED lines=14> */
[----:B------:R-:W-:Y:S06]  /*1cec0*/  BAR.SYNC.DEFER_BLOCKING 0x0 ;  /* 0x0000000000007b1d */ /* 0x000fec0000010000 */
[----:B--2---:R-:W-:Y:S04]  /*1ced0*/  LDSM.16.MT88.4 R16, [R28] ;  /* 0x000000001c10783b */ /* 0x004fe80000004200 */
[----:B----4-:R-:W0:Y:S04]  /*1cee0*/  LDSM.16.M88.4 R8, [R4+0x8000] ;  /* 0x008000000408783b */ /* 0x010e280000000200 */
[----:B------:R-:W-:Y:S04]  /*1cef0*/  LDSM.16.M88.4 R24, [R4+0xa000] ;  /* 0x00a000000418783b */ /* 0x000fe80000000200 */
[----:B------:R-:W-:Y:S04]  /*1cf00*/  LDSM.16.M88.4 R12, [R4+0xa800] ;  /* 0x00a80000040c783b */ /* 0x000fe80000000200 */
[----:B0-----:R-:W-:Y:S01]  /*1cf10*/  STL.64 [R1+0xc0], R8 ;  /* 0x0000c00801007387 */ /* 0x001fe20000100a00 */
[----:B------:R-:W-:-:S02]  /*1cf20*/  IMAD.MOV.U32 R5, RZ, RZ, R8 ;  /* 0x000000ffff057224 */ /* 0x000fc400078e0008 */
[----:B------:R-:W-:Y:S02]  /*1cf30*/  STL.64 [R1+0xc8], R10 ;  /* 0x0000c80a01007387 */ /* 0x000fe40000100a00 */
[----:B------:R-:W-:Y:S02]  /*1cf40*/  IMAD.MOV.U32 R3, RZ, RZ, R9 ;  /* 0x000000ffff037224 */ /* 0x000fe400078e0009 */
[----:B------:R-:W0:Y:S04]  /*1cf50*/  LDSM.16.M88.4 R8, [R4+0x8800] ;  /* 0x008800000408783b */ /* 0x000e280000000200 */
[----:B0-----:R-:W-:Y:S01]  /*1cf60*/  STL.64 [R1+0xb0], R8 ;  /* 0x0000b00801007387 */ /* 0x001fe20000100a00 */
[----:B------:R-:W-:Y:S02]  /*1cf70*/  IMAD.MOV.U32 R7, RZ, RZ, R8 ;  /* 0x000000ffff077224 */ /* 0x000fe400078e0008 */
[----:B------:R-:W-:Y:S02]  /*1cf80*/  STL.64 [R1+0xb8], R10 ;  /* 0x0000b80a01007387 */ /* 0x000fe40000100a00 */
[----:B------:R-:W-:-:S02]  /*1cf90*/  IMAD.MOV.U32 R6, RZ, RZ, R9 ;  /* 0x000000ffff067224 */ /* 0x000fc400078e0009 */
[----:B------:R-:W0:Y:S04]  /*1cfa0*/  LDSM.16.M88.4 R8, [R4+0x9000] ;  /* 0x009000000408783b */ /* 0x000e280000000200 */
[----:B0-----:R-:W-:Y:S01]  /*1cfb0*/  STL.64 [R1+0xa0], R8 ;  /* 0x0000a00801007387 */ /* 0x001fe20000100a00 */
[----:B------:R-:W-:Y:S02]  /*1cfc0*/  IMAD.MOV.U32 R21, RZ, RZ, R8 ;  /* 0x000000ffff157224 */ /* 0x000fe400078e0008 */
[----:B------:R-:W-:Y:S02]  /*1cfd0*/  STL.64 [R1+0xa8], R10 ;  /* 0x0000a80a01007387 */ /* 0x000fe40000100a00 */
[----:B------:R-:W-:Y:S02]  /*1cfe0*/  IMAD.MOV.U32 R20, RZ, RZ, R9 ;  /* 0x000000ffff147224 */ /* 0x000fe400078e0009 */
[----:B------:R-:W0:Y:S04]  /*1cff0*/  LDSM.16.M88.4 R8, [R4+0x9800] ;  /* 0x009800000408783b */ /* 0x000e280000000200 */
[----:B0-----:R-:W-:Y:S01]  /*1d000*/  STL.64 [R1+0x90], R8 ;  /* 0x0000900801007387 */ /* 0x001fe20000100a00 */
[----:B------:R-:W-:Y:S02]  /*1d010*/  STL.64 [R1+0x98], R10 ;  /* 0x0000980a01007387 */ /* 0x000fe40000100a00 */
[----:B------:R-:W0:Y:S04]  /*1d020*/  LDSM.16.M88.4 R8, [R4+0xb000] ;  /* 0x00b000000408783b */ /* 0x000e280000000200 */
[----:B------:R-:W-:Y:S01]  /*1d030*/  STL.64 [R1+0x80], R24 ;  /* 0x0000801801007387 */ /* 0x000fe20000100a00 */
[----:B------:R-:W-:Y:S01]  /*1d040*/  STL.64 [R1+0x88], R26 ;  /* 0x0000881a01007387 */ /* 0x000fe20000100a00 */
[----:B------:R-:W-:Y:S02]  /*1d050*/  STL.64 [R1+0x70], R12 ;  /* 0x0000700c01007387 */ /* 0x000fe40000100a00 */
[----:B------:R-:W-:Y:S02]  /*1d060*/  STL.64 [R1+0x78], R14 ;  /* 0x0000780e01007387 */ /* 0x000fe40000100a00 */
[----:B------:R-:W1:Y:S04]  /*1d070*/  LDSM.16.M88.4 R12, [R4+0xb800] ;  /* 0x00b80000040c783b */ /* 0x000e680000000200 */
[----:B------:R-:W-:Y:S04]  /*1d080*/  LDSM.16.M88.4 R24, [R4+0xc000] ;  /* 0x00c000000418783b */ /* 0x000fe80000000200 */
[----:B0-----:R-:W-:Y:S01]  /*1d090*/  STL.64 [R1+0x60], R8 ;  /* 0x0000600801007387 */ /* 0x001fe20000100a00 */
[----:B------:R-:W-:-:S02]  /*1d0a0*/  IMAD.MOV.U32 R2, RZ, RZ, R8 ;  /* 0x000000ffff027224 */ /* 0x000fc400078e0008 */
[----:B------:R-:W-:Y:S02]  /*1d0b0*/  STL.64 [R1+0x68], R10 ;  /* 0x0000680a01007387 */ /* 0x000fe40000100a00 */
[----:B------:R-:W-:Y:S02]  /*1d0c0*/  IMAD.MOV.U32 R0, RZ, RZ, R9 ;  /* 0x000000ffff007224 */ /* 0x000fe400078e0009 */
[----:B------:R-:W0:Y:S04]  /*1d0d0*/  LDSM.16.M88.4 R8, [R4+0xc800] ;  /* 0x00c800000408783b */ /* 0x000e280000000200 */
[----:B-1----:R-:W-:Y:S01]  /*1d0e0*/  STL.64 [R1+0x50], R12 ;  /* 0x0000500c01007387 */ /* 0x002fe20000100a00 */
[----:B------:R-:W-:Y:S02]  /*1d0f0*/  STL.64 [R1+0x58], R14 ;  /* 0x0000580e01007387 */ /* 0x000fe40000100a00 */
[----:B------:R-:W1:Y:S01]  /*1d100*/  LDSM.16.M88.4 R12, [R4+0xd000] ;  /* 0x00d00000040c783b */ /* 0x000e620000000200 */
[----:B0-----:R-:W-:Y:S03]  /*1d110*/  STL.64 [R1+0x30], R8 ;  /* 0x0000300801007387 */ /* 0x001fe60000100a00 */
[----:B------:R-:W-:Y:S02]  /*1d120*/  STL.64 [R1+0x38], R10 ;  /* 0x0000380a01007387 */ /* 0x000fe40000100a00 */
[----:B------:R-:W0:Y:S04]  /*1d130*/  LDSM.16.M88.4 R8, [R4+0xd800] ;  /* 0x00d800000408783b */ /* 0x000e280000000200 */
[----:B------:R-:W-:Y:S01]  /*1d140*/  STL.64 [R1+0x40], R24 ;  /* 0x0000401801007387 */ /* 0x000fe20000100a00 */
[----:B-1----:R-:W-:Y:S01]  /*1d150*/  STL.64 [R1+0x20], R12 ;  /* 0x0000200c01007387 */ /* 0x002fe20000100a00 */
[----:B------:R-:W-:Y:S02]  /*1d160*/  STL.64 [R1+0x28], R14 ;  /* 0x0000280e01007387 */ /* 0x000fe40000100a00 */
[----:B------:R-:W-:Y:S02]  /*1d170*/  STL.64 [R1+0x48], R26 ;  /* 0x0000481a01007387 */ /* 0x000fe40000100a00 */
[----:B------:R-:W1:Y:S01]  /*1d180*/  LDSM.16.M88.4 R12, [R4+0xe800] ;  /* 0x00e80000040c783b */ /* 0x000e620000000200 */
[----:B0-----:R-:W-:Y:S03]  /*1d190*/  STL.64 [R1+0x10], R8 ;  /* 0x0000100801007387 */ /* 0x001fe60000100a00 */
[----:B------:R-:W-:Y:S02]  /*1d1a0*/  STL.64 [R1+0x18], R10 ;  /* 0x0000180a01007387 */ /* 0x000fe40000100a00 */
[----:B------:R-:W0:Y:S04]  /*1d1b0*/  LDSM.16.M88.4 R8, [R4+0xe000] ;  /* 0x00e000000408783b */ /* 0x000e280000000200 */
[----:B------:R2:W-:Y:S02]  /*1d1c0*/  STL.64 [R1+0x3988], R24 ;  /* 0x0039881801007387 */ /* 0x0005e40000100a00 */
[----:B--2---:R-:W-:-:S02]  /*1d1d0*/  IMAD.MOV.U32 R24, RZ, RZ, R7 ;  /* 0x000000ffff187224 */ /* 0x004fc400078e0007 */
[----:B------:R-:W-:-:S05]  /*1d1e0*/  IMAD.MOV.U32 R25, RZ, RZ, R6 ;  /* 0x000000ffff197224 */ /* 0x000fca00078e0006 */
[----:B------:R-:W-:Y:S01]  /*1d1f0*/  STL.64 [R1+0x3998], R24 ;  /* 0x0039981801007387 */ /* 0x000fe20000100a00 */
[----:B-1----:R-:W-:Y:S03]  /*1d200*/  STL [R1+0x3244], R14 ;  /* 0x0032440e01007387 */ /* 0x002fe60000100800 */
[----:B0-----:R-:W-:Y:S01]  /*1d210*/  STL.64 [R1], R8 ;  /* 0x0000000801007387 */ /* 0x001fe20000100a00 */
[----:B------:R-:W-:Y:S02]  /*1d220*/  STL.64 [R1+0x8], R10 ;  /* 0x0000080a01007387 */ /* 0x000fe40000100a00 */
[----:B------:R-:W-:Y:S02]  /*1d230*/  STL [R1+0x3240], R15 ;  /* 0x0032400f01007387 */ /* 0x000fe40000100800 */
[----:B------:R0:W-:Y:S01]  /*1d240*/  STL.64 [R1+0x3980], R12 ;  /* 0x0039800c01007387 */ /* 0x0001e20000100a00 */
[----:B------:R-:W1:Y:S04]  /*1d250*/  LDSM.16.M88.4 R8, [R4+0xf000] ;  /* 0x00f000000408783b */ /* 0x000e680000000200 */
[----:B0-----:R-:W2:Y:S01]  /*1d260*/  LDL.64 R12, [R1+0x90] ;  /* 0x00009000010c7983 */ /* 0x001ea20000100a00 */
[----:B------:R-:W-:-:S02]  /*1d270*/  IMAD.MOV.U32 R24, RZ, RZ, R5 ;  /* 0x000000ffff187224 */ /* 0x000fc400078e0005 */
[----:B------:R-:W0:Y:S04]  /*1d280*/  LDSM.16.M88.4 R4, [R4+0xf800] ;  /* 0x00f800000404783b */ /* 0x000e280000000200 */
[----:B------:R-:W-:Y:S01]  /*1d290*/  IMAD.MOV.U32 R25, RZ, RZ, R3 ;  /* 0x000000ffff197224 */ /* 0x000fe200078e0003 */
[----:B------:R-:W-:Y:S01]  /*1d2a0*/  LOP3.LUT R3, R28, 0x40, RZ, 0x3c, !PT ;  /* 0x000000401c037812 */ /* 0x000fe200078e3cff */
[----:B--2---:R-:W-:Y:S01]  /*1d2b0*/  STL.64 [R1+0x3990], R12 ;  /* 0x0039900c01007387 */ /* 0x004fe20000100a00 */
[----:B-1----:R-:W-:Y:S02]  /*1d2c0*/  STL [R1+0x315c], R10 ;  /* 0x00315c0a01007387 */ /* 0x002fe40000100800 */
[----:B------:R-:W-:Y:S02]  /*1d2d0*/  STL [R1+0x3158], R11 ;  /* 0x0031580b01007387 */ /* 0x000fe40000100800 */
[----:B------:R1:W-:Y:S02]  /*1d2e0*/  STL.64 [R1+0x39a0], R8 ;  /* 0x0039a00801007387 */ /* 0x0003e40000100a00 */
[----:B-1----:R-:W2:Y:S01]  /*1d2f0*/  LDL.LU.64 R8, [R1+0xa80] ;  /* 0x000a800001087983 */ /* 0x002ea20000300a00 */
[----:B------:R-:W2:Y:S02]  /*1d300*/  LDL.LU.64 R10, [R1+0xa88] ;  /* 0x000a8800010a7983 */ /* 0x000ea40000300a00 */
[----:B------:R-:W-:Y:S02]  /*1d310*/  STL [R1+0x3800], R28 ;  /* 0x0038001c01007387 */ /* 0x000fe40000100800 */
[----:B------:R-:W3:Y:S01]  /*1d320*/  LDL.LU.64 R12, [R1+0xa70] ;  /* 0x000a7000010c7983 */ /* 0x000ee20000300a00 */
[----:B------:R-:W3:Y:S01]  /*1d330*/  LDL.LU.64 R14, [R1+0xa78] ;  /* 0x000a7800010e7983 */ /* 0x000ee20000300a00 */
[----:B0-----:R0:W-:Y:S02]  /*1d340*/  STL [R1+0x390c], R5 ;  /* 0x00390c0501007387 */ /* 0x0011e40000100800 */
[----:B------:R-:W-:Y:S02]  /*1d350*/  STL [R1+0x3144], R6 ;  /* 0x0031440601007387 */ /* 0x000fe40000100800 */
[----:B------:R-:W-:Y:S01]  /*1d360*/  STL [R1+0x3140], R7 ;  /* 0x0031400701007387 */ /* 0x000fe20000100800 */
[----:B------:R1:W-:Y:S01]  /*1d370*/  STL [R1+0x3960], R4 ;  /* 0x0039600401007387 */ /* 0x0003e20000100800 */
[----:B0-----:R-:W-:-:S02]  /*1d380*/  IMAD.MOV.U32 R5, RZ, RZ, R20 ;  /* 0x000000ffff057224 */ /* 0x001fc400078e0014 */
[----:B-1----:R-:W-:Y:S02]  /*1d390*/  IMAD.MOV.U32 R4, RZ, RZ, R21 ;  /* 0x000000ffff047224 */ /* 0x002fe400078e0015 */
[----:B------:R-:W0:Y:S04]  /*1d3a0*/  LDSM.16.MT88.4 R20, [R3] ;  /* 0x000000000314783b */ /* 0x000e280000004200 */
[----:B0-----:R-:W-:Y:S01]  /*1d3b0*/  STL.64 [R1+0x3900], R22 ;  /* 0x0039001601007387 */ /* 0x001fe20000100a00 */
[----:B------:R0:W-:Y:S03]  /*1d3c0*/  STL.64 [R1+0x38f8], R20 ;  /* 0x0038f81401007387 */ /* 0x0001e60000100a00 */
[----:B0-----:R-:W4:Y:S01]  /*1d3d0*/  LDL.LU.64 R20, [R1+0xa60] ;  /* 0x000a600001147983 */ /* 0x001f220000300a00 */
[----:B------:R-:W4:Y:S02]  /*1d3e0*/  LDL.LU.64 R22, [R1+0xa68] ;  /* 0x000a680001167983 */ /* 0x000f240000300a00 */
[----:B------:R-:W-:Y:S01]  /*1d3f0*/  STL [R1+0x38e0], R3 ;  /* 0x0038e00301007387 */ /* 0x000fe20000100800 */
[----:B--2---:R-:W-:Y:S01]  /*1d400*/  HMMA.16816.F32.BF16 R24, R16, R24, R8 ;  /* 0x000000181018723c */ /* 0x004fe20000041808 */
[----:B------:R-:W2:Y:S11]  /*1d410*/  LDL.LU.64 R8, [R1+0x39a0] ;  /* 0x0039a00001087983 */ /* 0x000eb60000300a00 */
[----:B------:R-:W-:Y:S11]  /*1d420*/  @!UPT UIADD3 URZ, URZ, URZ, URZ ;  /* 0x0000003f3f3ff290 */ /* 0x000ff6000fffe03f */
[----:B------:R0:W-:Y:S04]  /*1d430*/  STL.64 [R1+0x750], R24 ;  /* 0x0007501801007387 */ /* 0x0001e80000100a00 */
[----:B0-----:R-:W3:Y:S01]  /*1d440*/  LDL.LU.64 R24, [R1+0x3998] ;  /* 0x0039980001187983 */ /* 0x001ee20000300a00 */
[----:B------:R-:W-:Y:S02]  /*1d450*/  IMAD.MOV.U32 R10, RZ, RZ, R26 ;  /* 0x000000ffff0a7224 */ /* 0x000fe400078e001a */
[----:B------:R-:W-:-:S05]  /*1d460*/  IMAD.MOV.U32 R11, RZ, RZ, R27 ;  /* 0x000000ffff0b7224 */ /* 0x000fca00078e001b */
[----:B------:R0:W-:Y:S01]  /*1d470*/  STL [R1+0x323c], R11 ;  /* 0x00323c0b01007387 */ /* 0x0001e20000100800 */
[----:B------:R1:W-:Y:S01]  /*1d480*/  STL [R1+0x3238], R10 ;  /* 0x0032380a01007387 */ /* 0x0003e20000100800 */
[C---:B----4-:R-:W-:Y:S11]  /*1d490*/  HMMA.16816.F32.BF16 R4, R16.reuse, R4, R20 ;  /* 0x000000041004723c */ /* 0x050ff60000041814 */
[----:B------:R-:W-:Y:S11]  /*1d4a0*/  @!UPT UIADD3 URZ, URZ, URZ, URZ ;  /* 0x0000003f3f3ff290 */ /* 0x000ff6000fffe03f */
[----:B------:R-:W-:Y:S02]  /*1d4b0*/  @!UPT UIADD3 URZ, URZ, URZ, URZ ;  /* 0x0000003f3f3ff290 */ /* 0x000fe4000fffe03f */
[----:B0-----:R-:W-:Y:S02]  /*1d4c0*/  IMAD.MOV.U32 R11, RZ, RZ, R6 ;  /* 0x000000ffff0b7224 */ /* 0x001fe400078e0006 */
[----:B-1----:R-:W-:Y:S01]  /*1d4d0*/  IMAD.MOV.U32 R10, RZ, RZ, R7 ;  /* 0x000000ffff0a7224 */ /* 0x002fe200078e0007 */
[----:B---3--:R-:W-:Y:S01]  /*1d4e0*/  HMMA.16816.F32.BF16 R24, R16, R24, R12 ;  /* 0x000000181018723c */ /* 0x008fe2000004180c */
[----:B------:R-:W3:Y:S11]  /*1d4f0*/  LDL.LU.64 R12, [R1+0x3990] ;  /* 0x00399000010c7983 */ /* 0x000ef60000300a00 */
[----:B------:R-:W-:Y:S11]  /*1d500*/  @!UPT UIADD3 URZ, URZ, URZ, URZ ;  /* 0x0000003f3f3ff290 */ /* 0x000ff6000fffe03f */
[----:B------:R0:W-:Y:S01]  /*1d510*/  STL.64 [R1+0x740], R24 ;  /* 0x0007401801007387 */ /* 0x0001e20000100a00 */
[----:B------:R-:W-:Y:S03]  /*1d520*/  STL.64 [R1+0x748], R26 ;  /* 0x0007481a01007387 */ /* 0x000fe60000100a00 */
[----:B0-----:R-:W4:Y:S01]  /*1d530*/  LDL.LU.64 R24, [R1+0x3988] ;  /* 0x0039880001187983 */ /* 0x001f220000300a00 */
[----:B------:R0:W-:Y:S02]  /*1d540*/  STL.64 [R1+0x730], R4 ;  /* 0x0007300401007387 */ /* 0x0001e40000100a00 */
[----:B------:R-:W4:Y:S02]  /*1d550*/  LDL.LU.64 R20, [R1+0x9f0] ;  /* 0x0009f00001147983 */ /* 0x000f240000300a00 */
[----:B------:R-:W4:Y:S02]  /*1d560*/  LDL.LU.64 R22, [R1+0x9f8] ;  /* 0x0009f80001167983 */ /* 0x000f240000300a00 */
[----:B0-----:R-:W-:-:S02]  /*1d570*/  IMAD.MOV.U32 R4, RZ, RZ, R2 ;  /* 0x000000ffff047224 */ /* 0x001fc400078e0002 */
[----:B------:R-:W-:-:S05]  /*1d580*/  IMAD.MOV.U32 R5, RZ, RZ, R0 ;  /* 0x000000ffff057224 */ /* 0x000fca00078e0000 */
[----:B------:R0:W-:Y:S04]  /*1d590*/  STL.64 [R1+0x3970], R4 ;  /* 0x0039700401007387 */ /* 0x0001e80000100a00 */
[----:B0-----:R-:W4:Y:S01]  /*1d5a0*/  LDL.LU.64 R4, [R1+0xa50] ;  /* 0x000a500001047983 */ /* 0x001f220000300a00 */
[----:B------:R-:W4:Y:S02]  /*1d5b0*/  LDL.LU.64 R6, [R1+0xa58] ;  /* 0x000a580001067983 */ /* 0x000f240000300a00 */
[----:B------:R-:W-:Y:S02]  /*1d5c0*/  STL [R1+0x324c], R10 ;  /* 0x00324c0a01007387 */ /* 0x000fe40000100800 */
[----:B------:R-:W-:Y:S01]  /*1d5d0*/  STL [R1+0x3248], R11 ;  /* 0x0032480b01007387 */ /* 0x000fe20000100800 */
[----:B--2---:R0:W-:Y:S04]  /*1d5e0*/  STL.64 [R1+0x3978], R8 ;  /* 0x0039780801007387 */ /* 0x0041e80000100a00 */
[----:B0-----:R-:W2:Y:S01]  /*1d5f0*/  LDL.64 R8, [R1+0x80] ;  /* 0x0000800001087983 */ /* 0x001ea20000100a00 */
[----:B---3--:R-:W-:-:S02]  /*1d600*/  IMAD.MOV.U32 R26, RZ, RZ, R12 ;  /* 0x000000ffff1a7224 */ /* 0x008fc400078e000c */
[----:B------:R-:W-:Y:S01]  /*1d610*/  IMAD.MOV.U32 R0, RZ, RZ, R13 ;  /* 0x000000ffff007224 */ /* 0x000fe200078e000d */
[C---:B----4-:R-:W-:Y:S01]  /*1d620*/  HMMA.16816.F32.BF16 R4, R16.reuse, R12, R4 ;  /* 0x0000000c1004723c */ /* 0x050fe20000041804 */
[----:B------:R-:W3:Y:S11]  /*1d630*/  LDL.LU.64 R12, [R1+0x3980] ;  /* 0x00398000010c7983 */ /* 0x000ef60000300a00 */
[----:B------:R-:W-:Y:S11]  /*1d640*/  @!UPT UIADD3 URZ, URZ, URZ, URZ ;  /* 0x0000003f3f3ff290 */ /* 0x000ff6000fffe03f */
[----:B------:R-:W-:Y:S01]  /*1d650*/  @!UPT UIADD3 URZ, URZ, URZ, URZ ;  /* 0x0000003f3f3ff290 */ /* 0x000fe2000fffe03f */
[----:B------:R-:W-:Y:S02]  /*1d660*/  IMAD.MOV.U32 R14, RZ, RZ, R6 ;  /* 0x000000ffff0e7224 */ /* 0x000fe400078e0006 */
[----:B------:R-:W-:Y:S01]  /*1d670*/  IMAD.MOV.U32 R15, RZ, RZ, R7 ;  /* 0x000000ffff0f7224 */ /* 0x000fe200078e0007 */
[----:B------:R0:W-:Y:S04]  /*1d680*/  STL.64 [R1+0x720], R4 ;  /* 0x0007200401007387 */ /* 0x0001e80000100a00 */
[----:B0-----:R-:W4:Y:S01]  /*1d690*/  LDL.LU.64 R4, [R1+0x9d0] ;  /* 0x0009d00001047983 */ /* 0x001f220000300a00 */
[----:B------:R-:W4:Y:S02]  /*1d6a0*/  LDL.LU.64 R6, [R1+0x9d8] ;  /* 0x0009d80001067983 */ /* 0x000f240000300a00 */
[----:B------:R-:W-:Y:S01]  /*1d6b0*/  STL.64 [R1+0x3928], R14 ;  /* 0x0039280e01007387 */ /* 0x000fe20000100a00 */
[----:B---3--:R0:W-:Y:S04]  /*1d6c0*/  STL.64 [R1+0x3920], R12 ;  /* 0x0039200c01007387 */ /* 0x0081e80000100a00 */
[----:B0-----:R-:W3:Y:S01]  /*1d6d0*/  LDL.64 R12, [R1+0x30] ;  /* 0x00003000010c7983 */ /* 0x001ee20000100a00 */
[----:B--2---:R-:W-:Y:S01]  /*1d6e0*/  HMMA.16816.F32.BF16 R20, R16, R8, R20 ;  /* 0x000000081014723c */ /* 0x004fe20000041814 */
[----:B------:R-:W-:-:S02]  /*1d6f0*/  IMAD.MOV.U32 R3, RZ, RZ, R8 ;  /* 0x000000ffff037224 */ /* 0x000fc400078e0008 */
[----:B------:R-:W-:Y:S01]  /*1d700*/  IMAD.MOV.U32 R27, RZ, RZ, R9 ;  /* 0x000000ffff1b7224 */ /* 0x000fe200078e0009 */
[----:B---3--:R0:W-:Y:S04]  /*1d710*/  STL.64 [R1+0x3950], R12 ;  /* 0x0039500c01007387 */ /* 0x0081e80000100a00 */
[----:B0-----:R-:W4:Y:S01]  /*1d720*/  LDL.64 R12, [R1+0x70] ;  /* 0x00007000010c7983 */ /* 0x001f220000100a00 */
[----:B------:R-:W-:Y:S02]  /*1d730*/  STL [R1+0x3908], R0 ;  /* 0x0039080001007387 */ /* 0x000fe40000100800 */
[----:B------:R-:W-:Y:S02]  /*1d740*/  STL [R1+0x38e4], R26 ;  /* 0x0038e41a01007387 */ /* 0x000fe40000100800 */
[----:B------:R-:W2:Y:S10]  /*1d750*/  LDL.LU.64 R8, [R1+0x3978] ;  /* 0x0039780001087983 */ /* 0x000eb40000300a00 */
[----:B------:R0:W-:Y:S04]  /*1d760*/  STL.64 [R1+0x710], R20 ;  /* 0x0007101401007387 */ /* 0x0001e80000100a00 */
[----:B0-----:R-:W3:Y:S01]  /*1d770*/  LDL.64 R20, [R1+0x20] ;  /* 0x0000200001147983 */ /* 0x001ee20000100a00 */
[----:B------:R-:W-:-:S03]  /*1d780*/  IMAD.MOV.U32 R11, RZ, RZ, R23 ;  /* 0x000000ffff0b7224 */ /* 0x000fc600078e0017 */
[----:B---3--:R0:W-:Y:S04]  /*1d790*/  STL.64 [R1+0x3958], R20 ;  /* 0x0039581401007387 */ /* 0x0081e80000100a00 */
[----:B0-----:R-:W3:Y:S01]  /*1d7a0*/  LDL.64 R20, [R1+0x50] ;  /* 0x0000500001147983 */ /* 0x001ee20000100a00 */
[C---:B----4-:R-:W-:Y:S01]  /*1d7b0*/  HMMA.16816.F32.BF16 R4, R16.reuse, R12, R4 ;  /* 0x0000000c1004723c */ /* 0x050fe20000041804 */
[----:B------:R-:W-:Y:S02]  /*1d7c0*/  IMAD.MOV.U32 R10, RZ, RZ, R22 ;  /* 0x000000ffff0a7224 */ /* 0x000fe400078e0016 */
[----:B------:R-:W-:Y:S01]  /*1d7d0*/  IMAD.MOV.U32 R26, RZ, RZ, R12 ;  /* 0x000000ffff1a7224 */ /* 0x000fe200078e000c */
[----:B---3--:R0:W-:Y:S04]  /*1d7e0*/  STL.64 [R1+0x3968], R20 ;  /* 0x0039681401007387 */ /* 0x0081e80000100a00 */
[----:B0-----:R-:W3:Y:S01]  /*1d7f0*/  LDL.LU.64 R20, [R1+0x9c0] ;  /* 0x0009c00001147983 */ /* 0x001ee20000300a00 */
[----:B------:R-:W3:Y:S02]  /*1d800*/  LDL.LU.64 R22, [R1+0x9c8] ;  /* 0x0009c80001167983 */ /* 0x000ee40000300a00 */
[----:B------:R0:W-:Y:S02]  /*1d810*/  STL [R1+0x3364], R11 ;  /* 0x0033640b01007387 */ /* 0x0001e40000100800 */
[----:B------:R-:W-:Y:S10]  /*1d820*/  STL [R1+0x3360], R10 ;  /* 0x0033600a01007387 */ /* 0x000ff40000100800 */
[----:B------:R1:W-:Y:S01]  /*1d830*/  STL.64 [R1+0x700], R4 ;  /* 0x0007000401007387 */ /* 0x0003e20000100a00 */
[----:B------:R-:W-:Y:S02]  /*1d840*/  STL.64 [R1+0x708], R6 ;  /* 0x0007080601007387 */ /* 0x000fe40000100a00 */
[----:B0-----:R-:W-:Y:S01]  /*1d850*/  IMAD.MOV.U32 R11, RZ, RZ, R13 ;  /* 0x000000ffff0b7224 */ /* 0x001fe200078e000d */
[----:B-1----:R-:W3:Y:S01]  /*1d860*/  LDL.LU.64 R4, [R1+0x3970] ;  /* 0x0039700001047983 */ /* 0x002ee20000300a00 */
[----:B------:R-:W4:Y:S02]  /*1d870*/  LDL.LU.64 R12, [R1+0x580] ;  /* 0x00058000010c7983 */ /* 0x000f240000300a00 */
[----:B------:R-:W4:Y:S02]  /*1d880*/  LDL.LU.64 R14, [R1+0x588] ;  /* 0x00058800010e7983 */ /* 0x000f240000300a00 */
[----:B------:R-:W-:Y:S01]  /*1d890*/  STL [R1+0x3938], R11 ;  /* 0x0039380b01007387 */ /* 0x000fe20000100800 */
[----:B--2---:R0:W-:Y:S04]  /*1d8a0*/  STL.64 [R1+0x3930], R8 ;  /* 0x0039300801007387 */ /* 0x0041e80000100a00 */
[----:B0-----:R-:W2:Y:S01]  /*1d8b0*/  LDL.64 R8, [R1+0x10] ;  /* 0x0000100001087983 */ /* 0x001ea20000100a00 */
[C---:B---3--:R-:W-:Y:S03]  /*1d8c0*/  HMMA.16816.F32.BF16 R4, R16.reuse, R4, R20 ;  /* 0x000000041004723c */ /* 0x048fe60000041814 */
[----:B--2---:R0:W-:Y:S04]  /*1d8d0*/  STL.64 [R1+0x3948], R8 ;  /* 0x0039480801007387 */ /* 0x0041e80000100a00 */
[----:B0-----:R-:W2:Y:S01]  /*1d8e0*/  LDL.LU.64 R8, [R1+0x590] ;  /* 0x0005900001087983 */ /* 0x001ea20000300a00 */
[----:B------:R-:W2:Y:S02]  /*1d8f0*/  LDL.LU.64 R10, [R1+0x598] ;  /* 0x00059800010a7983 */ /* 0x000ea40000300a00 */
[----:B------:R-:W2:Y:S11]  /*1d900*/  LDL.LU.64 R20, [R1+0x3968] ;  /* 0x0039680001147983 */ /* 0x000eb60000300a00 */
[----:B------:R-:W-:Y:S02]  /*1d910*/  @!UPT UIADD3 URZ, URZ, URZ, URZ ;  /* 0x0000003f3f3ff290 */ /* 0x000fe4000fffe03f */
[----:B------:R0:W-:Y:S01]  /*1d920*/  STL.64 [R1+0x7f0], R4 ;  /* 0x0007f00401007387 */ /* 0x0001e20000100a00 */
[----:B------:R1:W-:Y:S04]  /*1d930*/  STL.64 [R1+0x7f8], R6 ;  /* 0x0007f80601007387 */ /* 0x0003e80000100a00 */
[----:B0-----:R-:W3:Y:S01]  /*1d940*/  LDL.LU R4, [R1+0x3960] ;  /* 0x0039600001047983 */ /* 0x001ee20000300800 */
[C---:B----4-:R-:W-:Y:S08]  /*1d950*/  HMMA.16816.F32.BF16 R12, R16.reuse, R24, R12 ;  /* 0x00000018100c723c */ /* 0x050ff0000004180c */
[----:B--2---:R-:W-:Y:S01]  /*1d960*/  HMMA.16816.F32.BF16 R8, R16, R20, R8 ;  /* 0x000000141008723c */ /* 0x004fe20000041808 */
[----:B-1----:R-:W-:-:S02]  /*1d970*/  IMAD.MOV.U32 R7, RZ, RZ, R20 ;  /* 0x000000ffff077224 */ /* 0x002fc400078e0014 */
[----:B------:R-:W-:Y:S02]  /*1d980*/  IMAD.MOV.U32 R6, RZ, RZ, R21 ;  /* 0x000000ffff067224 */ /* 0x000fe400078e0015 */
[----:B------:R-:W2:Y:S11]  /*1d990*/  LDL.LU.64 R20, [R1+0x3958] ;  /* 0x0039580001147983 */ /* 0x000eb60000300a00 */
[----:B------:R-:W-:Y:S07]  /*1d9a0*/  @!UPT UIADD3 URZ, URZ, URZ, URZ ;  /* 0x0000003f3f3ff290 */ /* 0x000fee000fffe03f */
[----:B------:R0:W-:Y:S01]  /*1d9b0*/  STL.64 [R1+0x7e0], R8 ;  /* 0x0007e00801007387 */ /* 0x0001e20000100a00 */
[----:B------:R-:W-:Y:S02]  /*1d9c0*/  IMAD.MOV.U32 R29, RZ, RZ, R10 ;  /* 0x000000ffff1d7224 */ /* 0x000fe400078e000a */
[----:B------:R-:W-:Y:S01]  /*1d9d0*/  IMAD.MOV.U32 R2, RZ, RZ, R11 ;  /* 0x000000ffff027224 */ /* 0x000fe200078e000b */
[----:B0-----:R-:W2:Y:S01]  /*1d9e0*/  LDL.LU.64 R8, [R1+0x560] ;  /* 0x0005600001087983 */ /* 0x001ea20000300a00 */
[----:B------:R-:W2:Y:S02]  /*1d9f0*/  LDL.LU.64 R10, [R1+0x568] ;  /* 0x00056800010a7983 */ /* 0x000ea40000300a00 */
[----:B------:R-:W-:Y:S02]  /*1da00*/  STL.64 [R1+0x3940], R6 ;  /* 0x0039400601007387 */ /* 0x000fe40000100a00 */
[----:B---3--:R0:W-:Y:S02]  /*1da10*/  STL [R1+0x393c], R4 ;  /* 0x00393c0401007387 */ /* 0x0081e40000100800 */
[----:B0-----:R-:W3:Y:S01]  /*1da20*/  LDL.LU.64 R4, [R1+0x570] ;  /* 0x0005700001047983 */ /* 0x001ee20000300a00 */
[----:B------:R-:W3:Y:S02]  /*1da30*/  LDL.LU.64 R6, [R1+0x578] ;  /* 0x0005780001067983 */ /* 0x000ee40000300a00 */
[----:B------:R-:W-:Y:S02]  /*1da40*/  STL [R1+0x3314], R2 ;  /* 0x0033140201007387 */ /* 0x000fe40000100800 */
[----:B------:R-:W-:Y:S01]  /*1da50*/  STL [R1+0x3310], R29 ;  /* 0x0033101d01007387 */ /* 0x000fe20000100800 */
[----:B------:R0:W-:Y:S01]  /*1da60*/  STL.64 [R1+0x7d0], R12 ;  /* 0x0007d00c01007387 */ /* 0x0001e20000100a00 */
[----:B------:R-:W-:Y:S03]  /*1da70*/  STL.64 [R1+0x7d8], R14 ;  /* 0x0007d80e01007387 */ /* 0x000fe60000100a00 */
[----:B0-----:R-:W3:Y:S01]  /*1da80*/  LDL.LU.64 R12, [R1+0x3950] ;  /* 0x00395000010c7983 */ /* 0x001ee20000300a00 */
[----:B------:R0:W-:Y:S01]  /*1da90*/  STL.64 [R1+0x3858], R24 ;  /* 0x0038581801007387 */ /* 0x0001e20000100a00 */
[C---:B--2---:R-:W-:Y:S08]  /*1daa0*/  HMMA.16816.F32.BF16 R8, R16.reuse, R20, R8 ;  /* 0x000000141008723c */ /* 0x044ff00000041808 */
[----:B---3--:R-:W-:Y:S01]  /*1dab0*/  HMMA.16816.F32.BF16 R4, R16, R12, R4 ;  /* 0x0000000c1004723c */ /* 0x008fe20000041804 */
[----:B0-----:R-:W-:-:S02]  /*1dac0*/  IMAD.MOV.U32 R25, RZ, RZ, R12 ;  /* 0x000000ffff197224 */ /* 0x001fc400078e000c */
[----:B------:R-:W-:Y:S11]  /*1dad0*/  IMAD.MOV.U32 R24, RZ, RZ, R13 ;  /* 0x000000ffff187224 */ /* 0x000ff600078e000d */
[----:B------:R-:W-:Y:S09]  /*1dae0*/  @!UPT UIADD3 URZ, URZ, URZ, URZ ;  /* 0x0000003f3f3ff290 */ /* 0x000ff2000fffe03f */
[----:B------:R0:W-:Y:S01]  /*1daf0*/  STL.64 [R1+0x7c0], R4 ;  /* 0x0007c00401007387 */ /* 0x0001e20000100a00 */
[----:B------:R1:W-:Y:S03]  /*1db00*/  STL.64 [R1+0x7c8], R6 ;  /* 0x0007c80601007387 */ /* 0x0003e60000100a00 */
[----:B0-----:R-:W2:Y:S01]  /*1db10*/  LDL.LU.64 R4, [R1+0x550] ;  /* 0x0005500001047983 */ /* 0x001ea20000300a00 */
[----:B-1----:R-:W2:Y:S02]  /*1db20*/  LDL.LU.64 R6, [R1+0x558] ;  /* 0x0005580001067983 */ /* 0x002ea40000300a00 */
[----:B------:R-:W3:Y:S02]  /*1db30*/  LDL.LU.64 R12, [R1+0x540] ;  /* 0x00054000010c7983 */ /* 0x000ee40000300a00 */
[----:B------:R-:W3:Y:S01]  /*1db40*/  LDL.LU.64 R14, [R1+0x548] ;  /* 0x00054800010e7983 */ /* 0x000ee20000300a00 */
[----:B------:R-:W-:Y:S01]  /*1db50*/  STL.64 [R1+0x38f0], R26 ;  /* 0x0038f01a01007387 */ /* 0x000fe20000100a00 */
[----:B------:R0:W-:Y:S03]  /*1db60*/  STL.64 [R1+0x38e8], R24 ;  /* 0x0038e81801007387 */ /* 0x0001e60000100a00 */
[----:B0-----:R-:W3:Y:S01]  /*1db70*/  LDL.64 R24, [R1] ;  /* 0x0000000001187983 */ /* 0x001ee20000100a00 */
[----:B------:R0:W-:Y:S02]  /*1db80*/  STL.64 [R1+0x7b0], R8 ;  /* 0x0007b00801007387 */ /* 0x0001e40000100a00 */
[----:B------:R-:W-:Y:S01]  /*1db90*/  STL.64 [R1+0x7b8], R10 ;  /* 0x0007b80a01007387 */ /* 0x000fe20000100a00 */
[----:B0-----:R-:W2:Y:S01]  /*1dba0*/  LDL.LU.64 R8, [R1+0x3948] ;  /* 0x0039480001087983 */ /* 0x001ea20000300a00 */
[----:B------:R-:W-:-:S02]  /*1dbb0*/  IMAD.MOV.U32 R29, RZ, RZ, R20 ;  /* 0x000000ffff1d7224 */ /* 0x000fc400078e0014 */
[----:B------:R-:W-:Y:S02]  /*1dbc0*/  IMAD.MOV.U32 R28, RZ, RZ, R21 ;  /* 0x000000ffff1c7224 */ /* 0x000fe400078e0015 */
[----:B------:R-:W4:Y:S01]  /*1dbd0*/  LDL.LU.64 R20, [R1+0x360] ;  /* 0x0003600001147983 */ /* 0x000f220000300a00 */
[----:B------:R-:W4:Y:S01]  /*1dbe0*/  LDL.LU.64 R22, [R1+0x368] ;  /* 0x0003680001167983 */ /* 0x000f220000300a00 */
[C---:B---3--:R-:W-:Y:S08]  /*1dbf0*/  HMMA.16816.F32.BF16 R12, R16.reuse, R24, R12 ;  /* 0x00000018100c723c */ /* 0x048ff0000004180c */
[----:B--2---:R-:W-:Y:S01]  /*1dc00*/  HMMA.16816.F32.BF16 R4, R16, R8, R4 ;  /* 0x000000081004723c */ /* 0x004fe20000041804 */
[----:B----4-:R-:W-:Y:S01]  /*1dc10*/  STL.64 [R1+0x3918], R22 ;  /* 0x0039181601007387 */ /* 0x010fe20000100a00 */
[----:B------:R0:W-:Y:S02]  /*1dc20*/  STL.64 [R1+0x3910], R20 ;  /* 0x0039101401007387 */ /* 0x0001e40000100a00 */
[----:B------:R-:W-:Y:S01]  /*1dc30*/  IMAD.MOV.U32 R0, RZ, RZ, R9 ;  /* 0x000000ffff007224 */ /* 0x000fe200078e0009 */
[----:B0-----:R-:W2:Y:S01]  /*1dc40*/  LDL.LU.64 R20, [R1+0x370] ;  /* 0x0003700001147983 */ /* 0x001ea20000300a00 */
[----:B------:R-:W2:Y:S11]  /*1dc50*/  LDL.LU.64 R22, [R1+0x378] ;  /* 0x0003780001167983 */ /* 0x000eb60000300a00 */
[----:B------:R-:W-:Y:S06]  /*1dc60*/  @!UPT UIADD3 URZ, URZ, URZ, URZ ;  /* 0x0000003f3f3ff290 */ /* 0x000fec000fffe03f */
[----:B------:R-:W-:Y:S01]  /*1dc70*/  STL.64 [R1+0x7a0], R4 ;  /* 0x0007a00401007387 */ /* 0x000fe20000100a00 */
[----:B------:R0:W-:Y:S03]  /*1dc80*/  STL.64 [R1+0x7a8], R6 ;  /* 0x0007a80601007387 */ /* 0x0001e60000100a00 */
[----:B0-----:R-:W3:Y:S01]  /*1dc90*/  LDL.LU.64 R6, [R1+0x3940] ;  /* 0x0039400001067983 */ /* 0x001ee20000300a00 */
[----:B------:R-:W4:Y:S02]  /*1dca0*/  LDL.LU R4, [R1+0x393c] ;  /* 0x00393c0001047983 */ /* 0x000f240000300800 */
[----:B------:R-:W-:Y:S02]  /*1dcb0*/  IMAD.MOV.U32 R5, RZ, RZ, R8 ;  /* 0x000000ffff057224 */ /* 0x000fe400078e0008 */
[----:B------:R-:W2:Y:S01]  /*1dcc0*/  LDL.LU R11, [R1+0x3938] ;  /* 0x00393800010b7983 */ /* 0x000ea20000300800 */
[----:B------:R-:W2:Y:S01]  /*1dcd0*/  LDL.LU.64 R8, [R1+0x3930] ;  /* 0x0039300001087983 */ /* 0x000ea20000300a00 */
[----:B------:R-:W-:Y:S02]  /*1dce0*/  STL.64 [R1+0x790], R12 ;  /* 0x0007900c01007387 */ /* 0x000fe40000100a00 */
[----:B------:R0:W-:Y:S02]  /*1dcf0*/  STL.64 [R1+0x798], R14 ;  /* 0x0007980e01007387 */ /* 0x0001e40000100a00 */
[----:B0-----:R-:W2:Y:S01]  /*1dd00*/  LDL.LU.64 R14, [R1+0x3928] ;  /* 0x00392800010e7983 */ /* 0x001ea20000300a00 */
[----:B------:R-:W2:Y:S02]  /*1dd10*/  LDL.LU.64 R12, [R1+0x3920] ;  /* 0x00392000010c7983 */ /* 0x000ea40000300a00 */
[----:B------:R-:W-:-:S02]  /*1dd20*/  IMAD.MOV.U32 R10, RZ, RZ, R24 ;  /* 0x000000ffff0a7224 */ /* 0x000fc400078e0018 */
[----:B------:R-:W-:Y:S02]  /*1dd30*/  IMAD.MOV.U32 R2, RZ, RZ, R25 ;  /* 0x000000ffff027224 */ /* 0x000fe400078e0019 */
[----:B------:R-:W3:Y:S01]  /*1dd40*/  LDL.LU.64 R24, [R1+0x270] ;  /* 0x0002700001187983 */ /* 0x000ee20000300a00 */
[----:B------:R-:W3:Y:S01]  /*1dd50*/  LDL.LU.64 R26, [R1+0x278] ;  /* 0x00027800011a7983 */ /* 0x000ee20000300a00 */
[----:B--2---:R-:W-:Y:S11]  /*1dd60*/  HMMA.16816.F32.BF16 R20, R16, R12, R20 ;  /* 0x0000000c1014723c */ /* 0x004ff60000041814 */
[----:B------:R-:W-:Y:S11]  /*1dd70*/  @!UPT UIADD3 URZ, URZ, URZ, URZ ;  /* 0x0000003f3f3ff290 */ /* 0x000ff6000fffe03f */
[----:B------:R-:W-:Y:S01]  /*1dd80*/  @!UPT UIADD3 URZ, URZ, URZ, URZ ;  /* 0x0000003f3f3ff290 */ /* 0x000fe2000fffe03f */
[----:B------:R-:W-:Y:S01]  /*1dd90*/  STL.64 [R1+0x780], R20 ;  /* 0x0007801401007387 */ /* 0x000fe20000100a00 */
[----:B------:R0:W-:Y:S03]  /*1dda0*/  STL.64 [R1+0x788], R22 ;  /* 0x0007881601007387 */ /* 0x0001e60000100a00 */
[----:B0-----:R-:W2:Y:S01]  /*1ddb0*/  LDL.LU.64 R22, [R1+0x3918] ;  /* 0x0039180001167983 */ /* 0x001ea20000300a00 */
[----:B------:R-:W2:Y:S02]  /*1ddc0*/  LDL.LU.64 R20, [R1+0x3910] ;  /* 0x0039100001147983 */ /* 0x000ea40000300a00 */
[----:B------:R-:W-:Y:S02]  /*1ddd0*/  STL.64 [R1+0x3810], R14 ;  /* 0x0038100e01007387 */ /* 0x000fe40000100a00 */
[----:B------:R0:W-:Y:S02]  /*1dde0*/  STL.64 [R1+0x3808], R12 ;  /* 0x0038080c01007387 */ /* 0x0001e40000100a00 */
[----:B0-----:R-:W-:-:S02]  /*1ddf0*/  IMAD.MOV.U32 R12, RZ, RZ, R5 ;  /* 0x000000ffff0c7224 */ /* 0x001fc400078e0005 */
[----:B------:R-:W-:Y:S01]  /*1de00*/  IMAD.MOV.U32 R13, RZ, RZ, R0 ;  /* 0x000000ffff0d7224 */ /* 0x000fe200078e0000 */
[----:B------:R-:W4:Y:S01]  /*1de10*/  LDL.LU R5, [R1+0x390c] ;  /* 0x00390c0001057983 */ /* 0x000f220000300800 */
[----:B------:R-:W3:Y:S03]  /*1de20*/  LDL.LU R0, [R1+0x3908] ;  /* 0x0039080001007983 */ /* 0x000ee60000300800 */
[----:B------:R0:W-:Y:S04]  /*1de30*/  STL.64 [R1+0x3828], R12 ;  /* 0x0038280c01007387 */ /* 0x0001e80000100a00 */
[----:B0-----:R-:W4:Y:S01]  /*1de40*/  LDL.LU.64 R12, [R1+0x350] ;  /* 0x00035000010c7983 */ /* 0x001f220000300a00 */
[----:B------:R-:W4:Y:S01]  /*1de50*/  LDL.LU.64 R14, [R1+0x358] ;  /* 0x00035800010e7983 */ /* 0x000f220000300a00 */
[C---:B--2---:R-:W-:Y:S08]  /*1de60*/  HMMA.16816.F32.BF16 R20, R16.reuse, R8, R20 ;  /* 0x000000081014723c */ /* 0x044ff00000041814 */
[----:B----4-:R-:W-:Y:S11]  /*1de70*/  HMMA.16816.F32.BF16 R12, R16, R4, R12 ;  /* 0x00000004100c723c */ /* 0x010ff6000004180c */
[----:B------:R-:W-:Y:S04]  /*1de80*/  @!UPT UIADD3 URZ, URZ, URZ, URZ ;  /* 0x0000003f3f3ff290 */ /* 0x000fe8000fffe03f */
[----:B------:R-:W-:Y:S01]  /*1de90*/  STL.64 [R1+0x770], R20 ;  /* 0x0007701401007387 */ /* 0x000fe20000100a00 */
[----:B------:R0:W-:Y:S03]  /*1dea0*/  STL.64 [R1+0x778], R22 ;  /* 0x0007781601007387 */ /* 0x0001e60000100a00 */
[----:B0-----:R-:W3:Y:S01]  /*1deb0*/  LDL.LU.64 R22, [R1+0x3900] ;  /* 0x0039000001167983 */ /* 0x001ee20000300a00 */
[----:B------:R-:W3:Y:S02]  /*1dec0*/  LDL.LU.64 R20, [R1+0x38f8] ;  /* 0x0038f80001147983 */ /* 0x000ee40000300a00 */
[----:B------:R-:W-:Y:S02]  /*1ded0*/  STL.64 [R1+0x38d8], R8 ;  /* 0x0038d80801007387 */ /* 0x000fe40000100a00 */
[----:B------:R-:W2:Y:S01]  /*1dee0*/  LDL.64 R16, [R1+0xb0] ;  /* 0x0000b00001107983 */ /* 0x000ea20000100a00 */
[----:B------:R0:W-:Y:S01]  /*1def0*/  STL.64 [R1+0x6f0], R12 ;  /* 0x0006f00c01007387 */ /* 0x0001e20000100a00 */
[----:B------:R-:W-:Y:S02]  /*1df00*/  STL.64 [R1+0x6f8], R14 ;  /* 0x0006f80e01007387 */ /* 0x000fe40000100a00 */
[----:B0-----:R-:W-:-:S02]  /*1df10*/  IMAD.MOV.U32 R12, RZ, RZ, R29 ;  /* 0x000000ffff0c7224 */ /* 0x001fc400078e001d */
[----:B------:R-:W-:-:S05]  /*1df20*/  IMAD.MOV.U32 R13, RZ, RZ, R28 ;  /* 0x000000ffff0d7224 */ /* 0x000fca00078e001c */
[----:B------:R0:W-:Y:S04]  /*1df30*/  STL.64 [R1+0x3838], R12 ;  /* 0x0038380c01007387 */ /* 0x0001e80000100a00 */
[----:B0-----:R-:W3:Y:S02]  /*1df40*/  LDL.64 R12, [R1+0xc0] ;  /* 0x0000c000010c7983 */ /* 0x001ee40000100a00 */
[----:B---3--:R-:W-:Y:S11]  /*1df50*/  HMMA.16816.F32.BF16 R24, R20, R12, R24 ;  /* 0x0000000c1418723c */ /* 0x008ff60000041818 */
[----:B------:R-:W-:Y:S11]  /*1df60*/  @!UPT UIADD3 URZ, URZ, URZ, URZ ;  /* 0x0000003f3f3ff290 */ /* 0x000ff6000fffe03f */
[----:B------:R-:W-:Y:S01]  /*1df70*/  @!UPT UIADD3 URZ, URZ, URZ, URZ ;  /* 0x0000003f3f3ff290 */ /* 0x000fe2000fffe03f */
[----:B------:R-:W-:Y:S01]  /*1df80*/  STL.64 [R1+0x880], R24 ;  /* 0x0008801801007387 */ /* 0x000fe20000100a00 */
[----:B------:R0:W-:Y:S03]  /*1df90*/  STL.64 [R1+0x888], R26 ;  /* 0x0008881a01007387 */ /* 0x0001e60000100a00 */
[----:B0-----:R-:W3:Y:S01]  /*1dfa0*/  LDL.LU.64 R26, [R1+0x38f0] ;  /* 0x0038f000011a7983 */ /* 0x001ee20000300a00 */
[----:B------:R-:W4:Y:S02]  /*1dfb0*/  LDL.LU.64 R24, [R1+0x38e8] ;  /* 0x0038e80001187983 */ /* 0x000f240000300a00 */
[----:B------:R-:W-:Y:S02]  /*1dfc0*/  IMAD.MOV.U32 R28, RZ, RZ, R12 ;  /* 0x000000ffff1c7224 */ /* 0x000fe400078e000c */
[----:B------:R-:W-:Y:S02]  /*1dfd0*/  IMAD.MOV.U32 R29, RZ, RZ, R13 ;  /* 0x000000ffff1d7224 */ /* 0x000fe400078e000d */
[----:B----4-:R-:W-:-:S02]  /*1dfe0*/  IMAD.MOV.U32 R12, RZ, RZ, R25 ;  /* 0x000000ffff0c7224 */ /* 0x010fc400078e0019 */
[----:B------:R-:W-:Y:S02]  /*1dff0*/  IMAD.MOV.U32 R13, RZ, RZ, R24 ;  /* 0x000000ffff0d7224 */ /* 0x000fe400078e0018 */
[----:B------:R-:W-:Y:S02]  /*1e000*/  IMAD.MOV.U32 R24, RZ, RZ, R7 ;  /* 0x000000ffff187224 */ /* 0x000fe400078e0007 */
[----:B------:R-:W-:-:S05]  /*1e010*/  IMAD.MOV.U32 R25, RZ, RZ, R6 ;  /* 0x000000ffff197224 */ /* 0x000fca00078e0006 */
[----:B------:R0:W-:Y:S04]  /*1e020*/  STL.64 [R1+0x3870], R24 ;  /* 0x0038701801007387 */ /* 0x0001e80000100a00 */
[----:B0-----:R-:W4:Y:S04]  /*1e030*/  LDL.64 R24, [R1+0x60] ;  /* 0x0000600001187983 */ /* 0x001f280000100a00 */
[----:B----4-:R-:W-:Y:S01]  /*1e040*/  STL.64 [R1+0x3888], R24 ;  /* 0x0038881801007387 */ /* 0x010fe20000100a00 */
[----:B------:R0:W-:Y:S03]  /*1e050*/  STL.64 [R1+0x3850], R12 ;  /* 0x0038500c01007387 */ /* 0x0001e60000100a00 */
[----:B0-----:R-:W4:Y:S01]  /*1e060*/  LDL.LU.64 R12, [R1+0x260] ;  /* 0x00026000010c7983 */ /* 0x001f220000300a00 */
[----:B------:R-:W4:Y:S02]  /*1e070*/  LDL.LU.64 R14, [R1+0x268] ;  /* 0x00026800010e7983 */ /* 0x000f240000300a00 */
[----:B---3--:R-:W-:-:S02]  /*1e080*/  IMAD.MOV.U32 R24, RZ, RZ, R26 ;  /* 0x000000ffff187224 */ /* 0x008fc400078e001a */
[----:B------:R-:W-:Y:S02]  /*1e090*/  IMAD.MOV.U32 R25, RZ, RZ, R11 ;  /* 0x000000ffff197224 */ /* 0x000fe400078e000b */
[----:B--2---:R-:W-:Y:S02]  /*1e0a0*/  IMAD.MOV.U32 R7, RZ, RZ, R16 ;  /* 0x000000ffff077224 */ /* 0x004fe400078e0010 */
[----:B------:R-:W-:Y:S01]  /*1e0b0*/  IMAD.MOV.U32 R6, RZ, RZ, R17 ;  /* 0x000000ffff067224 */ /* 0x000fe200078e0011 */
[----:B----4-:R-:W-:Y:S11]  /*1e0c0*/  HMMA.16816.F32.BF16 R12, R20, R16, R12 ;  /* 0x00000010140c723c */ /* 0x010ff6000004180c */
[----:B------:R-:W-:Y:S11]  /*1e0d0*/  @!UPT UIADD3 URZ, URZ, URZ, URZ ;  /* 0x0000003f3f3ff290 */ /* 0x000ff6000fffe03f */
[----:B------:R-:W-:Y:S01]  /*1e0e0*/  @!UPT UIADD3 URZ, URZ, URZ, URZ ;  /* 0x0000003f3f3ff290 */ /* 0x000fe2000fffe03f */
[----:B------:R-:W-:Y:S01]  /*1e0f0*/  STL.64 [R1+0x870], R12 ;  /* 0x0008700c01007387 */ /* 0x000fe20000100a00 */
[----:B------:R-:W-:Y:S02]  /*1e100*/  STL.64 [R1+0x878], R14 ;  /* 0x0008780e01007387 */ /* 0x000fe40000100a00 */
[----:B------:R-:W2:Y:S02]  /*1e110*/  LDL.LU R26, [R1+0x38e4] ;  /* 0x0038e400011a7983 */ /* 0x000ea40000300800 */
[----:B------:R0:W-:Y:S02]  /*1e120*/  STL.64 [R1+0x38a0], R24 ;  /* 0x0038a01801007387 */ /* 0x0001e40000100a00 */
[----:B0-----:R-:W-:Y:S02]  /*1e130*/  IMAD.MOV.U32 R24, RZ, RZ, R3 ;  /* 0x000000ffff187224 */ /* 0x001fe400078e0003 */
[----:B------:R-:W-:Y:S01]  /*1e140*/  IMAD.MOV.U32 R25, RZ, RZ, R27 ;  /* 0x000000ffff197224 */ /* 0x000fe200078e001b */
[----:B------:R-:W3:Y:S04]  /*1e150*/  LDL.LU R3, [R1+0x38e0] ;  /* 0x0038e00001037983 */ /* 0x000ee80000300800 */
[----:B------:R0:W-:Y:S01]  /*1e160*/  STL.64 [R1+0x38b8], R24 ;  /* 0x0038b81801007387 */ /* 0x0001e20000100a00 */
[----:B------:R-:W4:Y:S02]  /*1e170*/  LDL.LU.64 R16, [R1+0xf0] ;  /* 0x0000f00001107983 */ /* 0x000f240000300a00 */
[----:B------:R-:W3:Y:S02]  /*1e180*/  LDL.LU.64 R18, [R1+0xf8] ;  /* 0x0000f80001127983 */ /* 0x000ee40000300a00 */
[----:B0-----:R-:W-:-:S02]  /*1e190*/  IMAD.MOV.U32 R25, RZ, RZ, R0 ;  /* 0x000000ffff197224 */ /* 0x001fc400078e0000 */
[----:B--2---:R-:W-:Y:S01]  /*1e1a0*/  IMAD.MOV.U32 R24, RZ, RZ, R26 ;  /* 0x000000ffff187224 */ /* 0x004fe200078e001a */
[----:B---3--:R-:W-:Y:S01]  /*1e1b0*/  STL.64 [R1+0x3820], R18 ;  /* 0x0038201201007387 */ /* 0x008fe20000100a00 */
[----:B----4-:R-:W-:Y:S02]  /*1e1c0*/  STL.64 [R1+0x3818], R16 ;  /* 0x0038181001007387 */ /* 0x010fe40000100a00 */
[----:B------:R-:W-:Y:S02]  /*1e1d0*/  STL.64 [R1+0x37f8], R6 ;  /* 0x0037f80601007387 */ /* 0x000fe40000100a00 */
[----:B------:R0:W-:Y:S01]  /*1e1e0*/  STL.64 [R1+0x37f0], R4 ;  /* 0x0037f00401007387 */ /* 0x0001e20000100a00 */
[----:B------:R-:W2:Y:S01]  /*1e1f0*/  LDL.LU.64 R8, [R1+0x250] ;  /* 0x0002500001087983 */ /* 0x000ea20000300a00 */
[----:B0-----:R-:W-:-:S03]  /*1e200*/  IMAD.MOV.U32 R4, RZ, RZ, R10 ;  /* 0x000000ffff047224 */ /* 0x001fc600078e000a */
[----:B------:R-:W2:Y:S01]  /*1e210*/  LDL.LU.64 R10, [R1+0x258] ;  /* 0x00025800010a7983 */ /* 0x000ea20000300a00 */
[----:B------:R0:W-:Y:S03]  /*1e220*/  STL.64 [R1+0x38d0], R24 ;  /* 0x0038d01801007387 */ /* 0x0001e60000100a00 */
[----:B0-----:R-:W2:Y:S01]  /*1e230*/  LDL.64 R24, [R1+0xa0] ;  /* 0x0000a00001187983 */ /* 0x001ea20000100a00 */
[----:B------:R-:W3:Y:S02]  /*1e240*/  LDL.LU.64 R12, [R1+0x140] ;  /* 0x00014000010c7983 */ /* 0x000ee40000300a00 */
[----:B------:R-:W4:Y:S02]  /*1e250*/  LDL.LU.64 R14, [R1+0x148] ;  /* 0x00014800010e7983 */ /* 0x000f240000300a00 */
[----:B----4-:R-:W-:Y:S01]  /*1e260*/  STL.64 [R1+0x3868], R14 ;  /* 0x0038680e01007387 */ /* 0x010fe20000100a00 */
[----:B---3--:R0:W-:Y:S03]  /*1e270*/  STL.64 [R1+0x3860], R12 ;  /* 0x0038600c01007387 */ /* 0x0081e60000100a00 */
[----:B0-----:R-:W3:Y:S01]  /*1e280*/  LDL.LU.64 R12, [R1+0x150] ;  /* 0x00015000010c7983 */ /* 0x001ee20000300a00 */
[----:B------:R-:W4:Y:S03]  /*1e290*/  LDL.LU.64 R14, [R1+0x158] ;  /* 0x00015800010e7983 */ /* 0x000f260000300a00 */
        /* <DEDUP_REMOVED lines=11> */
[----:B------:R-:W4:Y:S02]  /*1e350*/  LDL.LU.64 R14, [R1+0x188] ;  /* 0x00018800010e7983 */ /* 0x000f240000300a00 */
[----:B------:R-:W-:Y:S01]  /*1e360*/  IMAD.MOV.U32 R5, RZ, RZ, R2 ;  /* 0x000000ffff057224 */ /* 0x000fe200078e0002 */
[----:B--2---:R-:W-:Y:S01]  /*1e370*/  HMMA.16816.F32.BF16 R8, R20, R24, R8 ;  /* 0x000000181408723c */ /* 0x004fe20000041808 */
[----:B----4-:R-:W-:Y:S01]  /*1e380*/  STL.64 [R1+0x38c8], R14 ;  /* 0x0038c80e01007387 */ /* 0x010fe20000100a00 */
[----:B---3--:R0:W-:Y:S03]  /*1e390*/  STL.64 [R1+0x38c0], R12 ;  /* 0x0038c00c01007387 */ /* 0x0081e60000100a00 */
[----:B0-----:R-:W2:Y:S01]  /*1e3a0*/  LDL.LU.64 R12, [R1+0x240] ;  /* 0x00024000010c7983 */ /* 0x001ea20000300a00 */
[----:B------:R-:W2:Y:S02]  /*1e3b0*/  LDL.LU.64 R14, [R1+0x248] ;  /* 0x00024800010e7983 */ /* 0x000ea40000300a00 */
[----:B------:R0:W-:Y:S02]  /*1e3c0*/  STL.64 [R1+0x3830], R4 ;  /* 0x0038300401007387 */ /* 0x0001e40000100a00 */
[----:B0-----:R-:W3:Y:S01]  /*1e3d0*/  LDL.LU.64 R4, [R1+0x120] ;  /* 0x0001200001047983 */ /* 0x001ee20000300a00 */
[----:B------:R-:W4:Y:S03]  /*1e3e0*/  LDL.LU.64 R6, [R1+0x128] ;  /* 0x0001280001067983 */ /* 0x000f260000300a00 */
[----:B----4-:R-:W-:Y:S01]  /*1e3f0*/  STL.64 [R1+0x3848], R6 ;  /* 0x0038480601007387 */ /* 0x010fe20000100a00 */
[----:B---3--:R0:W-:Y:S03]  /*1e400*/  STL.64 [R1+0x3840], R4 ;  /* 0x0038400401007387 */ /* 0x0081e60000100a00 */
[----:B0-----:R-:W3:Y:S01]  /*1e410*/  LDL.LU.64 R4, [R1+0x130] ;  /* 0x0001300001047983 */ /* 0x001ee20000300a00 */
[----:B------:R-:W3:Y:S02]  /*1e420*/  LDL.LU.64 R6, [R1+0x138] ;  /* 0x0001380001067983 */ /* 0x000ee40000300a00 */
[----:B------:R-:W4:Y:S02]  /*1e430*/  LDL.LU.64 R16, [R1+0x110] ;  /* 0x0001100001107983 */ /* 0x000f240000300a00 */
[----:B------:R-:W4:Y:S01]  /*1e440*/  LDL.LU.64 R18, [R1+0x118] ;  /* 0x0001180001127983 */ /* 0x000f220000300a00 */
[----:B------:R0:W-:Y:S01]  /*1e450*/  STL.64 [R1+0x860], R8 ;  /* 0x0008600801007387 */ /* 0x0001e20000100a00 */
[----:B------:R1:W-:Y:S03]  /*1e460*/  STL.64 [R1+0x868], R10 ;  /* 0x0008680a01007387 */ /* 0x0003e60000100a00 */
[----:B0-----:R-:W2:Y:S01]  /*1e470*/  LDL.LU.64 R8, [R1+0x38d8] ;  /* 0x0038d80001087983 */ /* 0x001ea20000300a00 */
[----:B-1----:R-:W-:-:S02]  /*1e480*/  IMAD.MOV.U32 R11, RZ, RZ, R24 ;  /* 0x000000ffff0b7224 */ /* 0x002fc400078e0018 */
[----:B------:R-:W-:Y:S02]  /*1e490*/  IMAD.MOV.U32 R10, RZ, RZ, R25 ;  /* 0x000000ffff0a7224 */ /* 0x000fe400078e0019 */
[----:B------:R-:W2:Y:S02]  /*1e4a0*/  LDL.LU.64 R24, [R1+0x38d0] ;  /* 0x0038d00001187983 */ /* 0x000ea40000300a00 */
[C---:B--2---:R-:W-:Y:S02]  /*1e4b0*/  HMMA.16816.F32.BF16 R24, R20.reuse, R24, R12 ;  /* 0x000000181418723c */ /* 0x044fe4000004180c */
[----:B------:R-:W2:Y:S01]  /*1e4c0*/  LDL.LU.64 R14, [R1+0x38c8] ;  /* 0x0038c800010e7983 */ /* 0x000ea20000300a00 */
[----:B------:R-:W2:Y:S11]  /*1e4d0*/  LDL.LU.64 R12, [R1+0x38c0] ;  /* 0x0038c000010c7983 */ /* 0x000eb60000300a00 */
[----:B------:R-:W-:Y:S09]  /*1e4e0*/  @!UPT UIADD3 URZ, URZ, URZ, URZ ;  /* 0x0000003f3f3ff290 */ /* 0x000ff2000fffe03f */
[----:B------:R0:W-:Y:S01]  /*1e4f0*/  STL.64 [R1+0x850], R24 ;  /* 0x0008501801007387 */ /* 0x0001e20000100a00 */
[----:B------:R2:W-:Y:S03]  /*1e500*/  STL.64 [R1+0x858], R26 ;  /* 0x0008581a01007387 */ /* 0x0005e60000100a00 */
[----:B0-----:R-:W2:Y:S02]  /*1e510*/  LDL.LU.64 R24, [R1+0x38b8] ;  /* 0x0038b80001187983 */ /* 0x001ea40000300a00 */
        /* <DEDUP_REMOVED lines=12> */
[----:B------:R-:W-:Y:S03]  /*1e5e0*/  STL.64 [R1+0x838], R26 ;  /* 0x0008381a01007387 */ /* 0x000fe60000100a00 */
[----:B0-----:R-:W2:Y:S02]  /*1e5f0*/  LDL.LU.64 R24, [R1+0x3888] ;  /* 0x0038880001187983 */ /* 0x001ea40000300a00 */
[C---:B--2---:R-:W-:Y:S01]  /*1e600*/  HMMA.16816.F32.BF16 R12, R20.reuse, R24, R12 ;  /* 0x00000018140c723c */ /* 0x044fe2000004180c */
[----:B------:R-:W-:Y:S02]  /*1e610*/  IMAD.MOV.U32 R2, RZ, RZ, R24 ;  /* 0x000000ffff027224 */ /* 0x000fe400078e0018 */
[----:B------:R-:W-:Y:S11]  /*1e620*/  IMAD.MOV.U32 R0, RZ, RZ, R25 ;  /* 0x000000ffff007224 */ /* 0x000ff600078e0019 */
[----:B------:R-:W-:Y:S09]  /*1e630*/  @!UPT UIADD3 URZ, URZ, URZ, URZ ;  /* 0x0000003f3f3ff290 */ /* 0x000ff2000fffe03f */
[----:B------:R-:W-:Y:S01]  /*1e640*/  STL.64 [R1+0x820], R12 ;  /* 0x0008200c01007387 */ /* 0x000fe20000100a00 */
[----:B------:R0:W-:Y:S03]  /*1e650*/  STL.64 [R1+0x828], R14 ;  /* 0x0008280e01007387 */ /* 0x0001e60000100a00 */
[----:B0-----:R-:W2:Y:S01]  /*1e660*/  LDL.LU.64 R14, [R1+0x3880] ;  /* 0x00388000010e7983 */ /* 0x001ea20000300a00 */
[----:B------:R-:W2:Y:S02]  /*1e670*/  LDL.LU.64 R12, [R1+0x3878] ;  /* 0x00387800010c7983 */ /* 0x000ea40000300a00 */
[----:B------:R-:W2:Y:S02]  /*1e680*/  LDL.LU.64 R24, [R1+0x3870] ;  /* 0x0038700001187983 */ /* 0x000ea40000300a00 */
[C---:B--2---:R-:W-:Y:S01]  /*1e690*/  HMMA.16816.F32.BF16 R24, R20.reuse, R24, R12 ;  /* 0x000000181418723c */ /* 0x044fe2000004180c */
[----:B------:R-:W2:Y:S01]  /*1e6a0*/  LDL.LU.64 R14, [R1+0x3868] ;  /* 0x00386800010e7983 */ /* 0x000ea20000300a00 */
[----:B------:R-:W2:Y:S11]  /*1e6b0*/  LDL.LU.64 R12, [R1+0x3860] ;  /* 0x00386000010c7983 */ /* 0x000eb60000300a00 */
[----:B------:R-:W-:Y:S10]  /*1e6c0*/  @!UPT UIADD3 URZ, URZ, URZ, URZ ;  /* 0x0000003f3f3ff290 */ /* 0x000ff4000fffe03f */
[----:B------:R0:W-:Y:S01]  /*1e6d0*/  STL.64 [R1+0x8c0], R24 ;  /* 0x0008c01801007387 */ /* 0x0001e20000100a00 */
[----:B------:R-:W-:Y:S03]  /*1e6e0*/  STL.64 [R1+0x8c8], R26 ;  /* 0x0008c81a01007387 */ /* 0x000fe60000100a00 */
[----:B0-----:R-:W2:Y:S02]  /*1e6f0*/  LDL.LU.64 R24, [R1+0x3858] ;  /* 0x0038580001187983 */ /* 0x001ea40000300a00 */
[C---:B--2---:R-:W-:Y:S11]  /*1e700*/  HMMA.16816.F32.BF16 R12, R20.reuse, R24, R12 ;  /* 0x00000018140c723c */ /* 0x044ff6000004180c */
[----:B------:R-:W-:Y:S11]  /*1e710*/  @!UPT UIADD3 URZ, URZ, URZ, URZ ;  /* 0x0000003f3f3ff290 */ /* 0x000ff6000fffe03f */
[----:B------:R-:W-:Y:S01]  /*1e720*/  @!UPT UIADD3 URZ, URZ, URZ, URZ ;  /* 0x0000003f3f3ff290 */ /* 0x000fe2000fffe03f */
[----:B------:R0:W-:Y:S01]  /*1e730*/  STL.64 [R1+0x8b0], R12 ;  /* 0x0008b00c01007387 */ /* 0x0001e20000100a00 */
[----:B------:R-:W-:Y:S03]  /*1e740*/  STL.64 [R1+0x8b8], R14 ;  /* 0x0008b80e01007387 */ /* 0x000fe60000100a00 */
[----:B0-----:R-:W3:Y:S01]  /*1e750*/  LDL.LU.64 R12, [R1+0x3850] ;  /* 0x00385000010c7983 */ /* 0x001ee20000300a00 */
[----:B------:R0:W-:Y:S03]  /*1e760*/  STL.64 [R1+0x37b8], R24 ;  /* 0x0037b81801007387 */ /* 0x0001e60000100a00 */
[----:B0-----:R-:W2:Y:S01]  /*1e770*/  LDL.LU.64 R24, [R1+0x100] ;  /* 0x0001000001187983 */ /* 0x001ea20000300a00 */
[----:B------:R-:W2:Y:S01]  /*1e780*/  LDL.LU.64 R26, [R1+0x108] ;  /* 0x00010800011a7983 */ /* 0x000ea20000300a00 */
[C---:B---3--:R-:W-:Y:S02]  /*1e790*/  HMMA.16816.F32.BF16 R12, R20.reuse, R12, R4 ;  /* 0x0000000c140c723c */ /* 0x048fe40000041804 */
[----:B------:R-:W3:Y:S01]  /*1e7a0*/  LDL.LU.64 R6, [R1+0x3848] ;  /* 0x0038480001067983 */ /* 0x000ee20000300a00 */
[----:B------:R-:W3:Y:S11]  /*1e7b0*/  LDL.LU.64 R4, [R1+0x3840] ;  /* 0x0038400001047983 */ /* 0x000ef60000300a00 */
[----:B------:R-:W-:Y:S09]  /*1e7c0*/  @!UPT UIADD3 URZ, URZ, URZ, URZ ;  /* 0x0000003f3f3ff290 */ /* 0x000ff2000fffe03f */
[----:B------:R0:W-:Y:S01]  /*1e7d0*/  STL.64 [R1+0x8a0], R12 ;  /* 0x0008a00c01007387 */ /* 0x0001e20000100a00 */
[----:B------:R3:W-:Y:S03]  /*1e7e0*/  STL.64 [R1+0x8a8], R14 ;  /* 0x0008a80e01007387 */ /* 0x0007e60000100a00 */
[----:B0-----:R-:W3:Y:S02]  /*1e7f0*/  LDL.LU.64 R12, [R1+0x3838] ;  /* 0x00383800010c7983 */ /* 0x001ee40000300a00 */
[C---:B---3--:R-:W-:Y:S02]  /*1e800*/  HMMA.16816.F32.BF16 R12, R20.reuse, R12, R4 ;  /* 0x0000000c140c723c */ /* 0x048fe40000041804 */
[----:B------:R-:W2:Y:S11]  /*1e810*/  LDL.LU.64 R4, [R1+0x3830] ;  /* 0x0038300001047983 */ /* 0x000eb60000300a00 */
[----:B------:R-:W-:Y:S10]  /*1e820*/  @!UPT UIADD3 URZ, URZ, URZ, URZ ;  /* 0x0000003f3f3ff290 */ /* 0x000ff4000fffe03f */
[----:B------:R0:W-:Y:S01]  /*1e830*/  STL.64 [R1+0x890], R12 ;  /* 0x0008900c01007387 */ /* 0x0001e20000100a00 */
[----:B------:R4:W-:Y:S03]  /*1e840*/  STL.64 [R1+0x898], R14 ;  /* 0x0008980e01007387 */ /* 0x0009e60000100a00 */
[----:B0-----:R-:W4:Y:S02]  /*1e850*/  LDL.LU.64 R12, [R1+0x3828] ;  /* 0x00382800010c7983 */ /* 0x001f240000300a00 */
[C---:B----4-:R-:W-:Y:S02]  /*1e860*/  HMMA.16816.F32.BF16 R12, R20.reuse, R12, R16 ;  /* 0x0000000c140c723c */ /* 0x050fe40000041810 */
[----:B------:R-:W3:Y:S01]  /*1e870*/  LDL.LU.64 R18, [R1+0x3820] ;  /* 0x0038200001127983 */ /* 0x000ee20000300a00 */
[----:B------:R-:W3:Y:S11]  /*1e880*/  LDL.LU.64 R16, [R1+0x3818] ;  /* 0x0038180001107983 */ /* 0x000ef60000300a00 */
[----:B------:R-:W-:Y:S09]  /*1e890*/  @!UPT UIADD3 URZ, URZ, URZ, URZ ;  /* 0x0000003f3f3ff290 */ /* 0x000ff2000fffe03f */
[----:B------:R-:W-:Y:S01]  /*1e8a0*/  STL.64 [R1+0x810], R12 ;  /* 0x0008100c01007387 */ /* 0x000fe20000100a00 */
[----:B------:R0:W-:Y:S03]  /*1e8b0*/  STL.64 [R1+0x818], R14 ;  /* 0x0008180e01007387 */ /* 0x0001e60000100a00 */
[----:B0-----:R-:W4:Y:S01]  /*1e8c0*/  LDL.LU.64 R14, [R1+0x3810] ;  /* 0x00381000010e7983 */ /* 0x001f220000300a00 */
[----:B------:R-:W3:Y:S01]  /*1e8d0*/  LDL.LU.64 R12, [R1+0x3808] ;  /* 0x00380800010c7983 */ /* 0x000ee20000300a00 */
[C---:B--2---:R-:W-:Y:S01]  /*1e8e0*/  HMMA.16816.F32.BF16 R24, R20.reuse, R4, R24 ;  /* 0x000000041418723c */ /* 0x044fe20000041818 */
[----:B------:R-:W2:Y:S11]  /*1e8f0*/  LDL.LU.64 R4, [R1+0xe0] ;  /* 0x0000e00001047983 */ /* 0x000eb60000300a00 */
[----:B------:R-:W-:Y:S11]  /*1e900*/  @!UPT UIADD3 URZ, URZ, URZ, URZ ;  /* 0x0000003f3f3ff290 */ /* 0x000ff6000fffe03f */
[----:B------:R-:W-:Y:S01]  /*1e910*/  STL.64 [R1+0x800], R24 ;  /* 0x0008001801007387 */ /* 0x000fe20000100a00 */
[----:B------:R-:W-:Y:S02]  /*1e920*/  STL.64 [R1+0x808], R26 ;  /* 0x0008081a01007387 */ /* 0x000fe40000100a00 */
[----:B------:R-:W2:Y:S01]  /*1e930*/  LDL.LU.64 R6, [R1+0xe8] ;  /* 0x0000e80001067983 */ /* 0x000ea20000300a00 */
[C---:B---3--:R-:W-:Y:S11]  /*1e940*/  HMMA.16816.F32.BF16 R16, R20.reuse, R12, R16 ;  /* 0x0000000c1410723c */ /* 0x048ff60000041810 */
[----:B------:R-:W-:Y:S11]  /*1e950*/  @!UPT UIADD3 URZ, URZ, URZ, URZ ;  /* 0x0000003f3f3ff290 */ /* 0x000ff6000fffe03f */
[----:B------:R-:W-:Y:S01]  /*1e960*/  @!UPT UIADD3 URZ, URZ, URZ, URZ ;  /* 0x0000003f3f3ff290 */ /* 0x000fe2000fffe03f */
[----:B------:R0:W-:Y:S01]  /*1e970*/  STL.64 [R1+0x760], R16 ;  /* 0x0007601001007387 */ /* 0x0001e20000100a00 */
[----:B------:R1:W-:Y:S03]  /*1e980*/  STL.64 [R1+0x768], R18 ;  /* 0x0007681201007387 */ /* 0x0003e60000100a00 */
[----:B0-----:R-:W3:Y:S01]  /*1e990*/  LDL.LU.64 R16, [R1+0xd0] ;  /* 0x0000d00001107983 */ /* 0x001ee20000300a00 */
[----:B-1----:R-:W3:Y:S02]  /*1e9a0*/  LDL.LU.64 R18, [R1+0xd8] ;  /* 0x0000d80001127983 */ /* 0x002ee40000300a00 */
[----:B------:R-:W3:Y:S01]  /*1e9b0*/  LDL.64 R24, [R1+0x90] ;  /* 0x0000900001187983 */ /* 0x000ee20000100a00 */
[----:B--2---:R-:W-:Y:S01]  /*1e9c0*/  HMMA.16816.F32.BF16 R4, R20, R8, R4 ;  /* 0x000000081404723c */ /* 0x004fe20000041804 */
[----:B---3--:R0:W-:Y:S04]  /*1e9d0*/  STL.64 [R1+0x37d0], R24 ;  /* 0x0037d01801007387 */ /* 0x0081e80000100a00 */
[----:B0-----:R-:W2:Y:S01]  /*1e9e0*/  LDL.LU.64 R24, [R1+0xb70] ;  /* 0x000b700001187983 */ /* 0x001ea20000300a00 */
[----:B------:R-:W3:Y:S03]  /*1e9f0*/  LDL.LU.64 R26, [R1+0xb78] ;  /* 0x000b7800011a7983 */ /* 0x000ee60000300a00 */
[----:B---3--:R-:W-:Y:S01]  /*1ea00*/  STL.64 [R1+0x37e0], R26 ;  /* 0x0037e01a01007387 */ /* 0x008fe20000100a00 */
[----:B--2---:R0:W-:Y:S02]  /*1ea10*/  STL.64 [R1+0x37d8], R24 ;  /* 0x0037d81801007387 */ /* 0x0041e40000100a00 */
[----:B0-----:R-:W-:-:S02]  /*1ea20*/  IMAD.MOV.U32 R24, RZ, RZ, R28 ;  /* 0x000000ffff187224 */ /* 0x001fc400078e001c */
[----:B------:R-:W2:Y:S01]  /*1ea30*/  LDL.LU R28, [R1+0x3800] ;  /* 0x00380000011c7983 */ /* 0x000ea20000300800 */
[----:B----4-:R-:W-:Y:S02]  /*1ea40*/  STL.64 [R1+0x3758], R14 ;  /* 0x0037580e01007387 */ /* 0x010fe40000100a00 */
[----:B------:R0:W-:Y:S02]  /*1ea50*/  STL.64 [R1+0x3750], R12 ;  /* 0x0037500c01007387 */ /* 0x0001e40000100a00 */
[----:B0-----:R-:W-:Y:S02]  /*1ea60*/  IMAD.MOV.U32 R12, RZ, RZ, R11 ;  /* 0x000000ffff0c7224 */ /* 0x001fe400078e000b */
[----:B------:R-:W-:-:S05]  /*1ea70*/  IMAD.MOV.U32 R13, RZ, RZ, R10 ;  /* 0x000000ffff0d7224 */ /* 0x000fca00078e000a */
[----:B------:R0:W-:Y:S04]  /*1ea80*/  STL.64 [R1+0x37e8], R12 ;  /* 0x0037e80c01007387 */ /* 0x0001e80000100a00 */
[----:B0-----:R-:W3:Y:S01]  /*1ea90*/  LDL.LU.64 R12, [R1+0xb80] ;  /* 0x000b8000010c7983 */ /* 0x001ee20000300a00 */
[----:B------:R-:W3:Y:S02]  /*1eaa0*/  LDL.LU.64 R14, [R1+0xb88] ;  /* 0x000b8800010e7983 */ /* 0x000ee40000300a00 */
[----:B------:R-:W-:Y:S02]  /*1eab0*/  STL.64 [R1+0x6e0], R4 ;  /* 0x0006e00401007387 */ /* 0x000fe40000100a00 */
[----:B------:R0:W-:Y:S02]  /*1eac0*/  STL.64 [R1+0x6e8], R6 ;  /* 0x0006e80601007387 */ /* 0x0001e40000100a00 */
[----:B0-----:R-:W4:Y:S01]  /*1ead0*/  LDL.LU.64 R6, [R1+0x37f8] ;  /* 0x0037f80001067983 */ /* 0x001f220000300a00 */
[----:B------:R-:W3:Y:S02]  /*1eae0*/  LDL.LU.64 R4, [R1+0x37f0] ;  /* 0x0037f00001047983 */ /* 0x000ee40000300a00 */
[----:B------:R-:W-:Y:S02]  /*1eaf0*/  STL.64 [R1+0x37c8], R8 ;  /* 0x0037c80801007387 */ /* 0x000fe40000100a00 */
[----:B------:R-:W-:Y:S01]  /*1eb00*/  IMAD.MOV.U32 R25, RZ, RZ, R29 ;  /* 0x000000ffff197224 */ /* 0x000fe200078e001d */
[----:B--2---:R-:W-:Y:S01]  /*1eb10*/  STL [R1+0x370c], R28 ;  /* 0x00370c1c01007387 */ /* 0x004fe20000100800 */
[----:B---3--:R-:W-:Y:S03]  /*1eb20*/  HMMA.16816.F32.BF16 R20, R20, R4, R16 ;  /* 0x000000041414723c */ /* 0x008fe60000041810 */
[----:B------:R-:W0:Y:S11]  /*1eb30*/  LDSM.16.MT88.4 R16, [R28+0x80] ;  /* 0x000080001c10783b */ /* 0x000e360000004200 */
[----:B------:R-:W-:Y:S09]  /*1eb40*/  @!UPT UIADD3 URZ, URZ, URZ, URZ ;  /* 0x0000003f3f3ff290 */ /* 0x000ff2000fffe03f */
[----:B------:R-:W-:Y:S01]  /*1eb50*/  STL.64 [R1+0x6d0], R20 ;  /* 0x0006d01401007387 */ /* 0x000fe20000100a00 */
[----:B------:R-:W-:Y:S02]  /*1eb60*/  STL.64 [R1+0x6d8], R22 ;  /* 0x0006d81601007387 */ /* 0x000fe40000100a00 */
[----:B------:R-:W1:Y:S01]  /*1eb70*/  LDSM.16.MT88.4 R20, [R3+0x80] ;  /* 0x000080000314783b */ /* 0x000e620000004200 */
[----:B0-----:R-:W-:Y:S01]  /*1eb80*/  HMMA.16816.F32.BF16 R24, R16, R24, R12 ;  /* 0x000000181018723c */ /* 0x001fe2000004180c */
[----:B-1----:R-:W-:Y:S02]  /*1eb90*/  STL.64 [R1+0x3730], R22 ;  /* 0x0037301601007387 */ /* 0x002fe40000100a00 */
[----:B------:R0:W-:Y:S02]  /*1eba0*/  STL.64 [R1+0x3728], R20 ;  /* 0x0037281401007387 */ /* 0x0001e40000100a00 */
[----:B0-----:R-:W2:Y:S01]  /*1ebb0*/  LDL.LU.64 R20, [R1+0xb60] ;  /* 0x000b600001147983 */ /* 0x001ea20000300a00 */
[----:B------:R-:W2:Y:S02]  /*1ebc0*/  LDL.LU.64 R22, [R1+0xb68] ;  /* 0x000b680001167983 */ /* 0x000ea40000300a00 */
[----:B------:R-:W2:Y:S11]  /*1ebd0*/  LDL.LU.64 R12, [R1+0x37e8] ;  /* 0x0037e800010c7983 */ /* 0x000eb60000300a00 */
[----:B------:R-:W-:Y:S04]  /*1ebe0*/  @!UPT UIADD3 URZ, URZ, URZ, URZ ;  /* 0x0000003f3f3ff290 */ /* 0x000fe8000fffe03f */
[----:B------:R-:W-:Y:S01]  /*1ebf0*/  STL.64 [R1+0x430], R24 ;  /* 0x0004301801007387 */ /* 0x000fe20000100a00 */
[----:B------:R0:W-:Y:S04]  /*1ec00*/  STL.64 [R1+0x438], R26 ;  /* 0x0004381a01007387 */ /* 0x0001e80000100a00 */
[----:B0-----:R-:W3:Y:S01]  /*1ec10*/  LDL.LU.64 R26, [R1+0x37e0] ;  /* 0x0037e000011a7983 */ /* 0x001ee20000300a00 */
[----:B------:R-:W3:Y:S02]  /*1ec20*/  LDL.LU.64 R24, [R1+0x37d8] ;  /* 0x0037d80001187983 */ /* 0x000ee40000300a00 */
[----:B----4-:R-:W-:Y:S02]  /*1ec30*/  IMAD.MOV.U32 R8, RZ, RZ, R7 ;  /* 0x000000ffff087224 */ /* 0x010fe400078e0007 */
[----:B------:R-:W-:-:S07]  /*1ec40*/  IMAD.MOV.U32 R9, RZ, RZ, R6 ;  /* 0x000000ffff097224 */ /* 0x000fce00078e0006 */
[C---:B---3--:R-:W-:Y:S01]  /*1ec50*/  HMMA.16816.F32.BF16 R8, R16.reuse, R8, R24 ;  /* 0x000000081008723c */ /* 0x048fe20000041818 */
[----:B------:R-:W3:Y:S11]  /*1ec60*/  LDL.LU.64 R24, [R1+0x37d0] ;  /* 0x0037d00001187983 */ /* 0x000ef60000300a00 */
[----:B------:R-:W-:Y:S11]  /*1ec70*/  @!UPT UIADD3 URZ, URZ, URZ, URZ ;  /* 0x0000003f3f3ff290 */ /* 0x000ff6000fffe03f */
[----:B------:R-:W-:Y:S01]  /*1ec80*/  @!UPT UIADD3 URZ, URZ, URZ, URZ ;  /* 0x0000003f3f3ff290 */ /* 0x000fe2000fffe03f */
[----:B------:R-:W-:Y:S02]  /*1ec90*/  IMAD.MOV.U32 R7, RZ, RZ, R11 ;  /* 0x000000ffff077224 */ /* 0x000fe400078e000b */
[----:B------:R-:W-:Y:S01]  /*1eca0*/  IMAD.MOV.U32 R6, RZ, RZ, R10 ;  /* 0x000000ffff067224 */ /* 0x000fe200078e000a */
[----:B------:R0:W-:Y:S04]  /*1ecb0*/  STL.64 [R1+0x420], R8 ;  /* 0x0004200801007387 */ /* 0x0001e80000100a00 */
[----:B0-----:R-:W3:Y:S01]  /*1ecc0*/  LDL.LU.64 R8, [R1+0xb50] ;  /* 0x000b500001087983 */ /* 0x001ee20000300a00 */
[----:B------:R-:W3:Y:S02]  /*1ecd0*/  LDL.LU.64 R10, [R1+0xb58] ;  /* 0x000b5800010a7983 */ /* 0x000ee40000300a00 */
[----:B------:R-:W-:Y:S02]  /*1ece0*/  STL [R1+0x3354], R7 ;  /* 0x0033540701007387 */ /* 0x000fe40000100800 */
[----:B------:R-:W-:Y:S01]  /*1ecf0*/  STL [R1+0x3350], R6 ;  /* 0x0033500601007387 */ /* 0x000fe20000100800 */
[----:B------:R0:W-:Y:S04]  /*1ed00*/  STL.64 [R1+0x3770], R4 ;  /* 0x0037700401007387 */ /* 0x0001e80000100a00 */
[----:B0-----:R-:W4:Y:S04]  /*1ed10*/  LDL.64 R4, [R1+0x30] ;  /* 0x0000300001047983 */ /* 0x001f280000100a00 */
[----:B----4-:R2:W-:Y:S02]  /*1ed20*/  STL.64 [R1+0x3778], R4 ;  /* 0x0037780401007387 */ /* 0x0105e40000100a00 */
[C---:B--2---:R-:W-:Y:S02]  /*1ed30*/  HMMA.16816.F32.BF16 R4, R16.reuse, R12, R20 ;  /* 0x0000000c1004723c */ /* 0x044fe40000041814 */
[----:B------:R-:W2:Y:S04]  /*1ed40*/  LDL.64 R20, [R1+0x20] ;  /* 0x0000200001147983 */ /* 0x000ea80000100a00 */
[----:B--2---:R0:W-:Y:S11]  /*1ed50*/  STL.64 [R1+0x3780], R20 ;  /* 0x0037801401007387 */ /* 0x0041f60000100a00 */
[----:B------:R-:W-:Y:S06]  /*1ed60*/  @!UPT UIADD3 URZ, URZ, URZ, URZ ;  /* 0x0000003f3f3ff290 */ /* 0x000fec000fffe03f */
[----:B------:R-:W-:Y:S02]  /*1ed70*/  STL.64 [R1+0x410], R4 ;  /* 0x0004100401007387 */ /* 0x000fe40000100a00 */
[----:B------:R3:W-:Y:S01]  /*1ed80*/  STL.64 [R1+0x418], R6 ;  /* 0x0004180601007387 */ /* 0x0007e20000100a00 */
[----:B0-----:R-:W2:Y:S01]  /*1ed90*/  LDL.64 R20, [R1+0x50] ;  /* 0x0000500001147983 */ /* 0x001ea20000100a00 */
[----:B---3--:R-:W-:Y:S03]  /*1eda0*/  HMMA.16816.F32.BF16 R4, R16, R24, R8 ;  /* 0x000000181004723c */ /* 0x008fe60000041808 */
[----:B--2---:R0:W-:Y:S02]  /*1edb0*/  STL.64 [R1+0x3798], R20 ;  /* 0x0037981401007387 */ /* 0x0041e40000100a00 */
[----:B0-----:R-:W-:Y:S02]  /*1edc0*/  IMAD.MOV.U32 R20, RZ, RZ, R2 ;  /* 0x000000ffff147224 */ /* 0x001fe400078e0002 */
[----:B------:R-:W-:-:S05]  /*1edd0*/  IMAD.MOV.U32 R21, RZ, RZ, R0 ;  /* 0x000000ffff157224 */ /* 0x000fca00078e0000 */
[----:B------:R0:W-:Y:S04]  /*1ede0*/  STL.64 [R1+0x37b0], R20 ;  /* 0x0037b01401007387 */ /* 0x0001e80000100a00 */
[----:B0-----:R-:W2:Y:S01]  /*1edf0*/  LDL.64 R20, [R1+0x70] ;  /* 0x0000700001147983 */ /* 0x001ea20000100a00 */
[----:B------:R-:W-:Y:S02]  /*1ee00*/  IMAD.MOV.U32 R2, RZ, RZ, R24 ;  /* 0x000000ffff027224 */ /* 0x000fe400078e0018 */
[----:B------:R-:W-:Y:S01]  /*1ee10*/  IMAD.MOV.U32 R0, RZ, RZ, R25 ;  /* 0x000000ffff007224 */ /* 0x000fe200078e0019 */
[----:B--2---:R0:W-:Y:S04]  /*1ee20*/  STL.64 [R1+0x37c0], R20 ;  /* 0x0037c01401007387 */ /* 0x0041e80000100a00 */
[----:B0-----:R-:W2:Y:S01]  /*1ee30*/  LDL.64 R20, [R1+0x80] ;  /* 0x0000800001147983 */ /* 0x001ea20000100a00 */
[----:B------:R0:W-:Y:S02]  /*1ee40*/  STL.64 [R1+0x400], R4 ;  /* 0x0004000401007387 */ /* 0x0001e40000100a00 */
[----:B------:R1:W-:Y:S02]  /*1ee50*/  STL.64 [R1+0x408], R6 ;  /* 0x0004080601007387 */ /* 0x0003e40000100a00 */
[----:B------:R-:W2:Y:S01]  /*1ee60*/  LDL.LU.64 R8, [R1+0xa40] ;  /* 0x000a400001087983 */ /* 0x000ea20000300a00 */
[----:B------:R-:W2:Y:S01]  /*1ee70*/  LDL.LU.64 R10, [R1+0xa48] ;  /* 0x000a4800010a7983 */ /* 0x000ea20000300a00 */
[----:B------:R-:W3:Y:S02]  /*1ee80*/  LDL.LU.64 R24, [R1+0xa30] ;  /* 0x000a300001187983 */ /* 0x000ee40000300a00 */
[----:B------:R-:W3:Y:S01]  /*1ee90*/  LDL.LU.64 R26, [R1+0xa38] ;  /* 0x000a3800011a7983 */ /* 0x000ee20000300a00 */
[----:B0-----:R-:W4:Y:S01]  /*1eea0*/  LDL.LU.64 R4, [R1+0x4b0] ;  /* 0x0004b00001047983 */ /* 0x001f220000300a00 */
[----:B-1----:R-:W2:Y:S03]  /*1eeb0*/  LDL.LU.64 R6, [R1+0x4b8] ;  /* 0x0004b80001067983 */ /* 0x002ea60000300a00 */
[----:B--2---:R-:W-:Y:S01]  /*1eec0*/  STL.64 [R1+0x3790], R6 ;  /* 0x0037900601007387 */ /* 0x004fe20000100a00 */
[----:B----4-:R0:W-:Y:S03]  /*1eed0*/  STL.64 [R1+0x3788], R4 ;  /* 0x0037880401007387 */ /* 0x0101e60000100a00 */
[----:B0-----:R-:W2:Y:S01]  /*1eee0*/  LDL.LU.64 R4, [R1+0xa10] ;  /* 0x000a100001047983 */ /* 0x001ea20000300a00 */
[----:B------:R-:W4:Y:S01]  /*1eef0*/  LDL.LU.64 R6, [R1+0xa18] ;  /* 0x000a180001067983 */ /* 0x000f220000300a00 */
[----:B------:R-:W-:Y:S02]  /*1ef00*/  HMMA.16816.F32.BF16 R8, R16, R20, R8 ;  /* 0x000000141008723c */ /* 0x000fe40000041808 */
[----:B----4-:R-:W-:Y:S01]  /*1ef10*/  STL.64 [R1+0x37a8], R6 ;  /* 0x0037a80601007387 */ /* 0x010fe20000100a00 */
[----:B--2---:R0:W-:Y:S03]  /*1ef20*/  STL.64 [R1+0x37a0], R4 ;  /* 0x0037a00401007387 */ /* 0x0041e60000100a00 */
[----:B0-----:R-:W2:Y:S01]  /*1ef30*/  LDL.LU.64 R4, [R1+0xa20] ;  /* 0x000a200001047983 */ /* 0x001ea20000300a00 */
[----:B------:R-:W2:Y:S02]  /*1ef40*/  LDL.LU.64 R6, [R1+0xa28] ;  /* 0x000a280001067983 */ /* 0x000ea40000300a00 */
[----:B------:R-:W4:Y:S02]  /*1ef50*/  LDL.64 R12, [R1] ;  /* 0x00000000010c7983 */ /* 0x000f240000100a00 */
[----:B------:R-:W-:Y:S01]  /*1ef60*/  IMAD.MOV.U32 R3, RZ, RZ, R21 ;  /* 0x000000ffff037224 */ /* 0x000fe200078e0015 */
[----:B----4-:R0:W-:Y:S04]  /*1ef70*/  STL.64 [R1+0x3768], R12 ;  /* 0x0037680c01007387 */ /* 0x0101e80000100a00 */
[----:B0-----:R-:W4:Y:S01]  /*1ef80*/  LDL.64 R12, [R1+0x10] ;  /* 0x00001000010c7983 */ /* 0x001f220000100a00 */
[----:B------:R-:W-:Y:S02]  /*1ef90*/  STL [R1+0x3714], R0 ;  /* 0x0037140001007387 */ /* 0x000fe40000100800 */
[----:B------:R-:W-:Y:S04]  /*1efa0*/  STL [R1+0x3710], R2 ;  /* 0x0037100201007387 */ /* 0x000fe80000100800 */
[----:B------:R0:W-:Y:S01]  /*1efb0*/  STL.64 [R1+0x3f0], R8 ;  /* 0x0003f00801007387 */ /* 0x0001e20000100a00 */
[----:B------:R1:W-:Y:S04]  /*1efc0*/  STL.64 [R1+0x3f8], R10 ;  /* 0x0003f80a01007387 */ /* 0x0003e80000100a00 */
[----:B0-----:R-:W2:Y:S01]  /*1efd0*/  LDL.LU.64 R8, [R1+0x37c8] ;  /* 0x0037c80001087983 */ /* 0x001ea20000300a00 */
[----:B-1----:R-:W-:-:S02]  /*1efe0*/  IMAD.MOV.U32 R10, RZ, RZ, R20 ;  /* 0x000000ffff0a7224 */ /* 0x002fc400078e0014 */
[----:B------:R-:W3:Y:S03]  /*1eff0*/  LDL.LU.64 R20, [R1+0x37c0] ;  /* 0x0037c00001147983 */ /* 0x000ee60000300a00 */
[----:B------:R-:W-:Y:S01]  /*1f000*/  STL [R1+0x3738], R10 ;  /* 0x0037380a01007387 */ /* 0x000fe20000100800 */
[C---:B---3--:R-:W-:Y:S03]  /*1f010*/  HMMA.16816.F32.BF16 R24, R16.reuse, R20, R24 ;  /* 0x000000141018723c */ /* 0x048fe60000041818 */
[----:B--2---:R0:W-:Y:S04]  /*1f020*/  STL.64 [R1+0x3760], R8 ;  /* 0x0037600801007387 */ /* 0x0041e80000100a00 */
[----:B0-----:R-:W2:Y:S01]  /*1f030*/  LDL.LU.64 R8, [R1+0x4a0] ;  /* 0x0004a00001087983 */ /* 0x001ea20000300a00 */
[----:B------:R-:W2:Y:S11]  /*1f040*/  LDL.LU.64 R10, [R1+0x4a8] ;  /* 0x0004a800010a7983 */ /* 0x000eb60000300a00 */
[----:B------:R-:W-:Y:S04]  /*1f050*/  @!UPT UIADD3 URZ, URZ, URZ, URZ ;  /* 0x0000003f3f3ff290 */ /* 0x000fe8000fffe03f */
[----:B------:R0:W-:Y:S01]  /*1f060*/  STL.64 [R1+0x3e0], R24 ;  /* 0x0003e01801007387 */ /* 0x0001e20000100a00 */
[----:B------:R1:W-:Y:S03]  /*1f070*/  STL.64 [R1+0x3e8], R26 ;  /* 0x0003e81a01007387 */ /* 0x0003e60000100a00 */
[----:B0-----:R-:W3:Y:S01]  /*1f080*/  LDL.LU.64 R24, [R1+0x37b8] ;  /* 0x0037b80001187983 */ /* 0x001ee20000300a00 */
[----:B-1----:R-:W-:Y:S02]  /*1f090*/  IMAD.MOV.U32 R27, RZ, RZ, R20 ;  /* 0x000000ffff1b7224 */ /* 0x002fe400078e0014 */
[----:B------:R-:W-:Y:S02]  /*1f0a0*/  IMAD.MOV.U32 R26, RZ, RZ, R21 ;  /* 0x000000ffff1a7224 */ /* 0x000fe400078e0015 */
[----:B------:R-:W2:Y:S02]  /*1f0b0*/  LDL.LU.64 R20, [R1+0x37b0] ;  /* 0x0037b00001147983 */ /* 0x000ea40000300a00 */
[C---:B--2---:R-:W-:Y:S02]  /*1f0c0*/  HMMA.16816.F32.BF16 R20, R16.reuse, R20, R4 ;  /* 0x000000141014723c */ /* 0x044fe40000041804 */
[----:B------:R-:W2:Y:S01]  /*1f0d0*/  LDL.LU.64 R6, [R1+0x37a8] ;  /* 0x0037a80001067983 */ /* 0x000ea20000300a00 */
[----:B------:R-:W2:Y:S11]  /*1f0e0*/  LDL.LU.64 R4, [R1+0x37a0] ;  /* 0x0037a00001047983 */ /* 0x000eb60000300a00 */
[----:B------:R-:W-:Y:S09]  /*1f0f0*/  @!UPT UIADD3 URZ, URZ, URZ, URZ ;  /* 0x0000003f3f3ff290 */ /* 0x000ff2000fffe03f */
[----:B------:R0:W-:Y:S01]  /*1f100*/  STL.64 [R1+0x4d0], R20 ;  /* 0x0004d01401007387 */ /* 0x0001e20000100a00 */
[----:B------:R-:W-:Y:S03]  /*1f110*/  STL.64 [R1+0x4d8], R22 ;  /* 0x0004d81601007387 */ /* 0x000fe60000100a00 */
[----:B0-----:R-:W2:Y:S02]  /*1f120*/  LDL.LU.64 R20, [R1+0x3798] ;  /* 0x0037980001147983 */ /* 0x001ea40000300a00 */
[C---:B--2---:R-:W-:Y:S11]  /*1f130*/  HMMA.16816.F32.BF16 R4, R16.reuse, R20, R4 ;  /* 0x000000141004723c */ /* 0x044ff60000041804 */
[----:B------:R-:W-:Y:S11]  /*1f140*/  @!UPT UIADD3 URZ, URZ, URZ, URZ ;  /* 0x0000003f3f3ff290 */ /* 0x000ff6000fffe03f */
[----:B------:R-:W-:Y:S01]  /*1f150*/  @!UPT UIADD3 URZ, URZ, URZ, URZ ;  /* 0x0000003f3f3ff290 */ /* 0x000fe2000fffe03f */
[----:B------:R-:W-:Y:S01]  /*1f160*/  STL.64 [R1+0x4c0], R4 ;  /* 0x0004c00401007387 */ /* 0x000fe20000100a00 */
[----:B------:R0:W-:Y:S03]  /*1f170*/  STL.64 [R1+0x4c8], R6 ;  /* 0x0004c80601007387 */ /* 0x0001e60000100a00 */
[----:B0-----:R-:W3:Y:S01]  /*1f180*/  LDL.LU.64 R6, [R1+0x3790] ;  /* 0x0037900001067983 */ /* 0x001ee20000300a00 */
[----:B------:R-:W3:Y:S02]  /*1f190*/  LDL.LU.64 R4, [R1+0x3788] ;  /* 0x0037880001047983 */ /* 0x000ee40000300a00 */
[----:B------:R-:W-:Y:S02]  /*1f1a0*/  IMAD.MOV.U32 R28, RZ, RZ, R20 ;  /* 0x000000ffff1c7224 */ /* 0x000fe400078e0014 */
[----:B------:R-:W-:Y:S02]  /*1f1b0*/  IMAD.MOV.U32 R29, RZ, RZ, R21 ;  /* 0x000000ffff1d7224 */ /* 0x000fe400078e0015 */
[----:B------:R-:W2:Y:S01]  /*1f1c0*/  LDL.LU.64 R20, [R1+0x3780] ;  /* 0x0037800001147983 */ /* 0x000ea20000300a00 */
[C---:B---3--:R-:W-:Y:S11]  /*1f1d0*/  HMMA.16816.F32.BF16 R4, R16.reuse, R24, R4 ;  /* 0x000000181004723c */ /* 0x048ff60000041804 */
[----:B------:R-:W-:Y:S11]  /*1f1e0*/  @!UPT UIADD3 URZ, URZ, URZ, URZ ;  /* 0x0000003f3f3ff290 */ /* 0x000ff6000fffe03f */
[----:B------:R-:W-:Y:S01]  /*1f1f0*/  @!UPT UIADD3 URZ, URZ, URZ, URZ ;  /* 0x0000003f3f3ff290 */ /* 0x000fe2000fffe03f */
[----:B------:R0:W-:Y:S01]  /*1f200*/  STL.64 [R1+0x4b0], R4 ;  /* 0x0004b00401007387 */ /* 0x0001e20000100a00 */
[----:B------:R-:W-:Y:S03]  /*1f210*/  STL.64 [R1+0x4b8], R6 ;  /* 0x0004b80601007387 */ /* 0x000fe60000100a00 */
[----:B0-----:R-:W3:Y:S01]  /*1f220*/  LDL.LU.64 R4, [R1+0x3778] ;  /* 0x0037780001047983 */ /* 0x001ee20000300a00 */
[----:B------:R0:W-:Y:S01]  /*1f230*/  STL.64 [R1+0x3690], R24 ;  /* 0x0036901801007387 */ /* 0x0001e20000100a00 */
[----:B---3--:R-:W-:Y:S01]  /*1f240*/  HMMA.16816.F32.BF16 R8, R16, R4, R8 ;  /* 0x000000041008723c */ /* 0x008fe20000041808 */
[----:B0-----:R-:W-:Y:S02]  /*1f250*/  IMAD.MOV.U32 R25, RZ, RZ, R4 ;  /* 0x000000ffff197224 */ /* 0x001fe400078e0004 */
[----:B------:R-:W-:Y:S11]  /*1f260*/  IMAD.MOV.U32 R24, RZ, RZ, R5 ;  /* 0x000000ffff187224 */ /* 0x000ff600078e0005 */
[----:B------:R-:W-:Y:S09]  /*1f270*/  @!UPT UIADD3 URZ, URZ, URZ, URZ ;  /* 0x0000003f3f3ff290 */ /* 0x000ff2000fffe03f */
[----:B------:R0:W-:Y:S01]  /*1f280*/  STL.64 [R1+0x4a0], R8 ;  /* 0x0004a00801007387 */ /* 0x0001e20000100a00 */
[----:B------:R1:W-:Y:S02]  /*1f290*/  STL.64 [R1+0x4a8], R10 ;  /* 0x0004a80a01007387 */ /* 0x0003e40000100a00 */
[----:B------:R-:W4:Y:S02]  /*1f2a0*/  LDL.LU.64 R4, [R1+0x480] ;  /* 0x0004800001047983 */ /* 0x000f240000300a00 */
[----:B------:R-:W4:Y:S01]  /*1f2b0*/  LDL.LU.64 R6, [R1+0x488] ;  /* 0x0004880001067983 */ /* 0x000f220000300a00 */
[----:B0-----:R-:W3:Y:S01]  /*1f2c0*/  LDL.LU.64 R8, [R1+0x470] ;  /* 0x0004700001087983 */ /* 0x001ee20000300a00 */
[----:B-1----:R-:W3:Y:S02]  /*1f2d0*/  LDL.LU.64 R10, [R1+0x478] ;  /* 0x00047800010a7983 */ /* 0x002ee40000300a00 */
[----:B------:R-:W-:Y:S02]  /*1f2e0*/  STL.64 [R1+0x3720], R26 ;  /* 0x0037201a01007387 */ /* 0x000fe40000100a00 */
[----:B------:R0:W-:Y:S02]  /*1f2f0*/  STL.64 [R1+0x3718], R24 ;  /* 0x0037181801007387 */ /* 0x0001e40000100a00 */
[----:B0-----:R-:W3:Y:S01]  /*1f300*/  LDL.LU.64 R24, [R1+0x490] ;  /* 0x0004900001187983 */ /* 0x001ee20000300a00 */
[----:B------:R-:W3:Y:S02]  /*1f310*/  LDL.LU.64 R26, [R1+0x498] ;  /* 0x00049800011a7983 */ /* 0x000ee40000300a00 */
[----:B--2---:R-:W-:-:S02]  /*1f320*/  IMAD.MOV.U32 R0, RZ, RZ, R20 ;  /* 0x000000ffff007224 */ /* 0x004fc400078e0014 */
[----:B------:R-:W-:Y:S01]  /*1f330*/  IMAD.MOV.U32 R2, RZ, RZ, R21 ;  /* 0x000000ffff027224 */ /* 0x000fe200078e0015 */
[C---:B---3--:R-:W-:Y:S11]  /*1f340*/  HMMA.16816.F32.BF16 R24, R16.reuse, R20, R24 ;  /* 0x000000141018723c */ /* 0x048ff60000041818 */
[----:B------:R-:W-:Y:S11]  /*1f350*/  @!UPT UIADD3 URZ, URZ, URZ, URZ ;  /* 0x0000003f3f3ff290 */ /* 0x000ff6000fffe03f */
[----:B------:R-:W-:Y:S01]  /*1f360*/  @!UPT UIADD3 URZ, URZ, URZ, URZ ;  /* 0x0000003f3f3ff290 */ /* 0x000fe2000fffe03f */
[----:B------:R-:W-:Y:S01]  /*1f370*/  STL.64 [R1+0x490], R24 ;  /* 0x0004901801007387 */ /* 0x000fe20000100a00 */
[----:B------:R-:W-:Y:S02]  /*1f380*/  STL.64 [R1+0x498], R26 ;  /* 0x0004981a01007387 */ /* 0x000fe40000100a00 */
[----:B------:R-:W2:Y:S02]  /*1f390*/  LDL.LU.64 R20, [R1+0x450] ;  /* 0x0004500001147983 */ /* 0x000ea40000300a00 */
[----:B------:R-:W3:Y:S01]  /*1f3a0*/  LDL.LU.64 R22, [R1+0x458] ;  /* 0x0004580001167983 */ /* 0x000ee20000300a00 */
[C---:B----4-:R-:W-:Y:S01]  /*1f3b0*/  HMMA.16816.F32.BF16 R4, R16.reuse, R12, R4 ;  /* 0x0000000c1004723c */ /* 0x050fe20000041804 */
[----:B---3--:R-:W-:Y:S01]  /*1f3c0*/  STL.64 [R1+0x3748], R22 ;  /* 0x0037481601007387 */ /* 0x008fe20000100a00 */
[----:B--2---:R0:W-:Y:S03]  /*1f3d0*/  STL.64 [R1+0x3740], R20 ;  /* 0x0037401401007387 */ /* 0x0041e60000100a00 */
[----:B0-----:R-:W2:Y:S01]  /*1f3e0*/  LDL.LU.64 R20, [R1+0x460] ;  /* 0x0004600001147983 */ /* 0x001ea20000300a00 */
[----:B------:R-:W2:Y:S02]  /*1f3f0*/  LDL.LU.64 R22, [R1+0x468] ;  /* 0x0004680001167983 */ /* 0x000ea40000300a00 */
[----:B------:R-:W3:Y:S02]  /*1f400*/  LDL.LU.64 R24, [R1+0x340] ;  /* 0x0003400001187983 */ /* 0x000ee40000300a00 */
[----:B------:R-:W3:Y:S11]  /*1f410*/  LDL.LU.64 R26, [R1+0x348] ;  /* 0x00034800011a7983 */ /* 0x000ef60000300a00 */
[----:B------:R-:W-:Y:S02]  /*1f420*/  @!UPT UIADD3 URZ, URZ, URZ, URZ ;  /* 0x0000003f3f3ff290 */ /* 0x000fe4000fffe03f */
[----:B------:R0:W-:Y:S01]  /*1f430*/  STL.64 [R1+0x480], R4 ;  /* 0x0004800401007387 */ /* 0x0001e20000100a00 */
[----:B------:R1:W-:Y:S03]  /*1f440*/  STL.64 [R1+0x488], R6 ;  /* 0x0004880601007387 */ /* 0x0003e60000100a00 */
[----:B0-----:R-:W4:Y:S01]  /*1f450*/  LDL.LU.64 R4, [R1+0x3770] ;  /* 0x0037700001047983 */ /* 0x001f220000300a00 */
[----:B-1----:R-:W-:Y:S02]  /*1f460*/  IMAD.MOV.U32 R7, RZ, RZ, R12 ;  /* 0x000000ffff077224 */ /* 0x002fe400078e000c */
[----:B------:R-:W-:Y:S02]  /*1f470*/  IMAD.MOV.U32 R6, RZ, RZ, R13 ;  /* 0x000000ffff067224 */ /* 0x000fe400078e000d */
[----:B------:R-:W2:Y:S02]  /*1f480*/  LDL.LU.64 R12, [R1+0x3768] ;  /* 0x00376800010c7983 */ /* 0x000ea40000300a00 */
[C---:B--2---:R-:W-:Y:S11]  /*1f490*/  HMMA.16816.F32.BF16 R8, R16.reuse, R12, R8 ;  /* 0x0000000c1008723c */ /* 0x044ff60000041808 */
[----:B------:R-:W-:Y:S11]  /*1f4a0*/  @!UPT UIADD3 URZ, URZ, URZ, URZ ;  /* 0x0000003f3f3ff290 */ /* 0x000ff6000fffe03f */
[----:B------:R-:W-:Y:S01]  /*1f4b0*/  @!UPT UIADD3 URZ, URZ, URZ, URZ ;  /* 0x0000003f3f3ff290 */ /* 0x000fe2000fffe03f */
[----:B------:R0:W-:Y:S01]  /*1f4c0*/  STL.64 [R1+0x470], R8 ;  /* 0x0004700801007387 */ /* 0x0001e20000100a00 */
[----:B------:R1:W-:Y:S03]  /*1f4d0*/  STL.64 [R1+0x478], R10 ;  /* 0x0004780a01007387 */ /* 0x0003e60000100a00 */
[----:B0-----:R-:W2:Y:S01]  /*1f4e0*/  LDL.LU.64 R8, [R1+0x3760] ;  /* 0x0037600001087983 */ /* 0x001ea20000300a00 */
[----:B-1----:R-:W-:Y:S02]  /*1f4f0*/  IMAD.MOV.U32 R10, RZ, RZ, R12 ;  /* 0x000000ffff0a7224 */ /* 0x002fe400078e000c */
[----:B------:R-:W-:Y:S02]  /*1f500*/  IMAD.MOV.U32 R11, RZ, RZ, R13 ;  /* 0x000000ffff0b7224 */ /* 0x000fe400078e000d */
[----:B------:R-:W2:Y:S01]  /*1f510*/  LDL.LU.64 R14, [R1+0x3758] ;  /* 0x00375800010e7983 */ /* 0x000ea20000300a00 */
[----:B------:R-:W2:Y:S02]  /*1f520*/  LDL.LU.64 R12, [R1+0x3750] ;  /* 0x00375000010c7983 */ /* 0x000ea40000300a00 */
        /* <DEDUP_REMOVED lines=11> */
[----:B------:R-:W3:Y:S04]  /*1f5e0*/  LDL.LU R10, [R1+0x3738] ;  /* 0x00373800010a7983 */ /* 0x000ee80000300800 */
        /* <DEDUP_REMOVED lines=10> */
[----:B------:R-:W2:Y:S02]  /*1f690*/  LDL.LU.64 R16, [R1+0x2b0] ;  /* 0x0002b00001107983 */ /* 0x000ea40000300a00 */
[----:B------:R-:W2:Y:S01]  /*1f6a0*/  LDL.LU.64 R18, [R1+0x2b8] ;  /* 0x0002b80001127983 */ /* 0x000ea20000300a00 */
[----:B------:R0:W-:Y:S01]  /*1f6b0*/  STL.64 [R1+0x3d0], R12 ;  /* 0x0003d00c01007387 */ /* 0x0001e20000100a00 */
[----:B------:R-:W-:Y:S02]  /*1f6c0*/  STL.64 [R1+0x3d8], R14 ;  /* 0x0003d80e01007387 */ /* 0x000fe40000100a00 */
[----:B0-----:R-:W-:-:S02]  /*1f6d0*/  IMAD.MOV.U32 R12, RZ, RZ, R7 ;  /* 0x000000ffff0c7224 */ /* 0x001fc400078e0007 */
[----:B------:R-:W-:-:S05]  /*1f6e0*/  IMAD.MOV.U32 R13, RZ, RZ, R6 ;  /* 0x000000ffff0d7224 */ /* 0x000fca00078e0006 */
[----:B------:R0:W-:Y:S04]  /*1f6f0*/  STL.64 [R1+0x3650], R12 ;  /* 0x0036500c01007387 */ /* 0x0001e80000100a00 */
[----:B0-----:R-:W3:Y:S02]  /*1f700*/  LDL.64 R12, [R1+0xc0] ;  /* 0x0000c000010c7983 */ /* 0x001ee40000100a00 */
[----:B---3--:R-:W-:Y:S01]  /*1f710*/  HMMA.16816.F32.BF16 R24, R20, R12, R24 ;  /* 0x0000000c1418723c */ /* 0x008fe20000041818 */
[----:B------:R-:W-:Y:S02]  /*1f720*/  IMAD.MOV.U32 R7, RZ, RZ, R13 ;  /* 0x000000ffff077224 */ /* 0x000fe400078e000d */
[----:B------:R-:W-:-:S04]  /*1f730*/  IMAD.MOV.U32 R11, RZ, RZ, R12 ;  /* 0x000000ffff0b7224 */ /* 0x000fc800078e000c */
[----:B------:R-:W-:Y:S02]  /*1f740*/  IMAD.MOV.U32 R12, RZ, RZ, R0 ;  /* 0x000000ffff0c7224 */ /* 0x000fe400078e0000 */
[----:B------:R-:W-:Y:S11]  /*1f750*/  IMAD.MOV.U32 R13, RZ, RZ, R2 ;  /* 0x000000ffff0d7224 */ /* 0x000ff600078e0002 */
[----:B------:R-:W-:Y:S03]  /*1f760*/  @!UPT UIADD3 URZ, URZ, URZ, URZ ;  /* 0x0000003f3f3ff290 */ /* 0x000fe6000fffe03f */
[----:B------:R-:W-:Y:S01]  /*1f770*/  STL.64 [R1+0x6c0], R24 ;  /* 0x0006c01801007387 */ /* 0x000fe20000100a00 */
[----:B------:R0:W-:Y:S03]  /*1f780*/  STL.64 [R1+0x6c8], R26 ;  /* 0x0006c81a01007387 */ /* 0x0001e60000100a00 */
[----:B0-----:R-:W3:Y:S01]  /*1f790*/  LDL.LU.64 R26, [R1+0x3720] ;  /* 0x00372000011a7983 */ /* 0x001ee20000300a00 */
[----:B------:R-:W4:Y:S02]  /*1f7a0*/  LDL.LU.64 R24, [R1+0x3718] ;  /* 0x0037180001187983 */ /* 0x000f240000300a00 */
[----:B------:R-:W-:Y:S02]  /*1f7b0*/  STL [R1+0x3708], R7 ;  /* 0x0037080701007387 */ /* 0x000fe40000100800 */
[----:B------:R0:W-:Y:S02]  /*1f7c0*/  STL.64 [R1+0x3700], R4 ;  /* 0x0037000401007387 */ /* 0x0001e40000100a00 */
[----:B0-----:R-:W2:Y:S01]  /*1f7d0*/  LDL.LU.64 R4, [R1+0x2a0] ;  /* 0x0002a00001047983 */ /* 0x001ea20000300a00 */
[----:B------:R-:W2:Y:S02]  /*1f7e0*/  LDL.LU.64 R6, [R1+0x2a8] ;  /* 0x0002a80001067983 */ /* 0x000ea40000300a00 */
[----:B------:R-:W-:Y:S02]  /*1f7f0*/  STL [R1+0x3688], R11 ;  /* 0x0036880b01007387 */ /* 0x000fe40000100800 */
[----:B------:R-:W-:Y:S01]  /*1f800*/  STL.64 [R1+0x3680], R8 ;  /* 0x0036800801007387 */ /* 0x000fe20000100a00 */
[----:B------:R-:W2:Y:S01]  /*1f810*/  LDL.LU R0, [R1+0x3714] ;  /* 0x0037140001007983 */ /* 0x000ea20000300800 */
[----:B------:R-:W2:Y:S02]  /*1f820*/  LDL.LU R2, [R1+0x3710] ;  /* 0x0037100001027983 */ /* 0x000ea40000300800 */
[----:B------:R0:W-:Y:S02]  /*1f830*/  STL.64 [R1+0x3668], R12 ;  /* 0x0036680c01007387 */ /* 0x0001e40000100a00 */
[----:B0-----:R-:W2:Y:S02]  /*1f840*/  LDL.64 R12, [R1+0xb0] ;  /* 0x0000b000010c7983 */ /* 0x001ea40000100a00 */
[----:B--2---:R-:W-:Y:S11]  /*1f850*/  HMMA.16816.F32.BF16 R16, R20, R12, R16 ;  /* 0x0000000c1410723c */ /* 0x004ff60000041810 */
[----:B------:R-:W-:Y:S11]  /*1f860*/  @!UPT UIADD3 URZ, URZ, URZ, URZ ;  /* 0x0000003f3f3ff290 */ /* 0x000ff6000fffe03f */
[----:B------:R-:W-:Y:S01]  /*1f870*/  @!UPT UIADD3 URZ, URZ, URZ, URZ ;  /* 0x0000003f3f3ff290 */ /* 0x000fe2000fffe03f */
[----:B------:R0:W-:Y:S01]  /*1f880*/  STL.64 [R1+0x6b0], R16 ;  /* 0x0006b01001007387 */ /* 0x0001e20000100a00 */
[----:B------:R1:W-:Y:S02]  /*1f890*/  STL.64 [R1+0x6b8], R18 ;  /* 0x0006b81201007387 */ /* 0x0003e40000100a00 */
[----:B0-----:R-:W-:Y:S02]  /*1f8a0*/  IMAD.MOV.U32 R17, RZ, RZ, R13 ;  /* 0x000000ffff117224 */ /* 0x001fe400078e000d */
[----:B-1----:R-:W-:Y:S02]  /*1f8b0*/  IMAD.MOV.U32 R18, RZ, RZ, R12 ;  /* 0x000000ffff127224 */ /* 0x002fe400078e000c */
[----:B----4-:R-:W-:Y:S02]  /*1f8c0*/  IMAD.MOV.U32 R12, RZ, RZ, R25 ;  /* 0x000000ffff0c7224 */ /* 0x010fe400078e0019 */
[----:B------:R-:W-:-:S05]  /*1f8d0*/  IMAD.MOV.U32 R13, RZ, RZ, R24 ;  /* 0x000000ffff0d7224 */ /* 0x000fca00078e0018 */
[----:B------:R0:W-:Y:S04]  /*1f8e0*/  STL.64 [R1+0x3698], R12 ;  /* 0x0036980c01007387 */ /* 0x0001e80000100a00 */
[----:B0-----:R-:W2:Y:S01]  /*1f8f0*/  LDL.64 R12, [R1+0xa0] ;  /* 0x0000a000010c7983 */ /* 0x001ea20000100a00 */
[----:B------:R-:W-:Y:S02]  /*1f900*/  IMAD.MOV.U32 R24, RZ, RZ, R28 ;  /* 0x000000ffff187224 */ /* 0x000fe400078e001c */
[----:B------:R-:W-:Y:S02]  /*1f910*/  IMAD.MOV.U32 R25, RZ, RZ, R29 ;  /* 0x000000ffff197224 */ /* 0x000fe400078e001d */
[----:B------:R-:W4:Y:S03]  /*1f920*/  LDL.LU R28, [R1+0x370c] ;  /* 0x00370c00011c7983 */ /* 0x000f260000300800 */
[----:B------:R0:W-:Y:S04]  /*1f930*/  STL.64 [R1+0x36a0], R24 ;  /* 0x0036a01801007387 */ /* 0x0001e80000100a00 */
[----:B0-----:R-:W3:Y:S01]  /*1f940*/  LDL.64 R24, [R1+0x60] ;  /* 0x0000600001187983 */ /* 0x001ee20000100a00 */
[----:B--2---:R-:W-:Y:S01]  /*1f950*/  HMMA.16816.F32.BF16 R4, R20, R12, R4 ;  /* 0x0000000c1404723c */ /* 0x004fe20000041804 */
[----:B------:R-:W-:-:S02]  /*1f960*/  IMAD.MOV.U32 R16, RZ, RZ, R12 ;  /* 0x000000ffff107224 */ /* 0x000fc400078e000c */
[----:B---3--:R0:W-:Y:S11]  /*1f970*/  STL.64 [R1+0x36b8], R24 ;  /* 0x0036b81801007387 */ /* 0x0081f60000100a00 */
[----:B------:R-:W-:Y:S09]  /*1f980*/  @!UPT UIADD3 URZ, URZ, URZ, URZ ;  /* 0x0000003f3f3ff290 */ /* 0x000ff2000fffe03f */
[----:B------:R-:W-:Y:S01]  /*1f990*/  STL.64 [R1+0x6a0], R4 ;  /* 0x0006a00401007387 */ /* 0x000fe20000100a00 */
[----:B------:R1:W-:Y:S02]  /*1f9a0*/  STL.64 [R1+0x6a8], R6 ;  /* 0x0006a80601007387 */ /* 0x0003e40000100a00 */
[----:B0-----:R-:W-:Y:S02]  /*1f9b0*/  IMAD.MOV.U32 R24, RZ, RZ, R27 ;  /* 0x000000ffff187224 */ /* 0x001fe400078e001b */
[----:B------:R-:W-:Y:S01]  /*1f9c0*/  IMAD.MOV.U32 R25, RZ, RZ, R26 ;  /* 0x000000ffff197224 */ /* 0x000fe200078e001a */
[----:B-1----:R-:W2:Y:S01]  /*1f9d0*/  LDL.LU R7, [R1+0x3708] ;  /* 0x0037080001077983 */ /* 0x002ea20000300800 */
[----:B------:R-:W3:Y:S03]  /*1f9e0*/  LDL.LU.64 R4, [R1+0x3700] ;  /* 0x0037000001047983 */ /* 0x000ee60000300a00 */
[----:B------:R0:W-:Y:S02]  /*1f9f0*/  STL.64 [R1+0x36d0], R24 ;  /* 0x0036d01801007387 */ /* 0x0001e40000100a00 */
[----:B------:R-:W-:-:S02]  /*1fa00*/  IMAD.MOV.U32 R6, RZ, RZ, R13 ;  /* 0x000000ffff067224 */ /* 0x000fc400078e000d */
[----:B0-----:R-:W-:Y:S02]  /*1fa10*/  IMAD.MOV.U32 R24, RZ, RZ, R10 ;  /* 0x000000ffff187224 */ /* 0x001fe400078e000a */
[----:B------:R-:W-:-:S05]  /*1fa20*/  IMAD.MOV.U32 R25, RZ, RZ, R3 ;  /* 0x000000ffff197224 */ /* 0x000fca00078e0003 */
[----:B------:R-:W-:Y:S01]  /*1fa30*/  STL.64 [R1+0x36e8], R24 ;  /* 0x0036e81801007387 */ /* 0x000fe20000100a00 */
[----:B------:R-:W2:Y:S02]  /*1fa40*/  LDL.LU.64 R12, [R1+0x200] ;  /* 0x00020000010c7983 */ /* 0x000ea40000300a00 */
[----:B------:R-:W2:Y:S02]  /*1fa50*/  LDL.LU.64 R14, [R1+0x208] ;  /* 0x00020800010e7983 */ /* 0x000ea40000300a00 */
[----:B--2---:R-:W-:Y:S01]  /*1fa60*/  STL.64 [R1+0x36b0], R14 ;  /* 0x0036b00e01007387 */ /* 0x004fe20000100a00 */
[----:B------:R0:W-:Y:S03]  /*1fa70*/  STL.64 [R1+0x36a8], R12 ;  /* 0x0036a80c01007387 */ /* 0x0001e60000100a00 */
[----:B0-----:R-:W2:Y:S01]  /*1fa80*/  LDL.LU.64 R12, [R1+0x210] ;  /* 0x00021000010c7983 */ /* 0x001ea20000300a00 */
[----:B------:R-:W2:Y:S03]  /*1fa90*/  LDL.LU.64 R14, [R1+0x218] ;  /* 0x00021800010e7983 */ /* 0x000ea60000300a00 */
        /* <DEDUP_REMOVED lines=11> */
[----:B------:R-:W2:Y:S02]  /*1fb50*/  LDL.LU.64 R14, [R1+0x298] ;  /* 0x00029800010e7983 */ /* 0x000ea40000300a00 */
[----:B------:R-:W2:Y:S02]  /*1fb60*/  LDL.LU.64 R8, [R1+0x1f0] ;  /* 0x0001f00001087983 */ /* 0x000ea40000300a00 */
[----:B------:R-:W2:Y:S01]  /*1fb70*/  LDL.LU.64 R10, [R1+0x1f8] ;  /* 0x0001f800010a7983 */ /* 0x000ea20000300a00 */
[----:B------:R-:W-:Y:S01]  /*1fb80*/  STL.64 [R1+0x3630], R6 ;  /* 0x0036300601007387 */ /* 0x000fe20000100a00 */
[----:B---3--:R0:W-:Y:S03]  /*1fb90*/  STL.64 [R1+0x3628], R4 ;  /* 0x0036280401007387 */ /* 0x0081e60000100a00 */
[----:B0-----:R-:W3:Y:S01]  /*1fba0*/  LDL.LU.64 R4, [R1+0x1b0] ;  /* 0x0001b00001047983 */ /* 0x001ee20000300a00 */
[----:B------:R-:W2:Y:S03]  /*1fbb0*/  LDL.LU.64 R6, [R1+0x1b8] ;  /* 0x0001b80001067983 */ /* 0x000ea60000300a00 */
[----:B--2---:R-:W-:Y:S01]  /*1fbc0*/  STL.64 [R1+0x3648], R6 ;  /* 0x0036480601007387 */ /* 0x004fe20000100a00 */
[----:B---3--:R0:W-:Y:S03]  /*1fbd0*/  STL.64 [R1+0x3640], R4 ;  /* 0x0036400401007387 */ /* 0x0081e60000100a00 */
[----:B0-----:R-:W2:Y:S01]  /*1fbe0*/  LDL.LU.64 R4, [R1+0x1c0] ;  /* 0x0001c00001047983 */ /* 0x001ea20000300a00 */
[----:B------:R-:W3:Y:S02]  /*1fbf0*/  LDL.LU.64 R6, [R1+0x1c8] ;  /* 0x0001c80001067983 */ /* 0x000ee40000300a00 */
[----:B------:R-:W-:-:S02]  /*1fc00*/  IMAD.MOV.U32 R24, RZ, RZ, R2 ;  /* 0x000000ffff187224 */ /* 0x000fc400078e0002 */
[----:B------:R-:W-:-:S07]  /*1fc10*/  IMAD.MOV.U32 R25, RZ, RZ, R0 ;  /* 0x000000ffff197224 */ /* 0x000fce00078e0000 */
[C---:B------:R-:W-:Y:S01]  /*1fc20*/  HMMA.16816.F32.BF16 R24, R20.reuse, R24, R12 ;  /* 0x000000181418723c */ /* 0x040fe2000004180c */
[----:B---3--:R-:W-:Y:S01]  /*1fc30*/  STL.64 [R1+0x3660], R6 ;  /* 0x0036600601007387 */ /* 0x008fe20000100a00 */
[----:B--2---:R0:W-:Y:S03]  /*1fc40*/  STL.64 [R1+0x3658], R4 ;  /* 0x0036580401007387 */ /* 0x0041e60000100a00 */
[----:B0-----:R-:W2:Y:S01]  /*1fc50*/  LDL.LU.64 R4, [R1+0x1d0] ;  /* 0x0001d00001047983 */ /* 0x001ea20000300a00 */
[----:B------:R-:W3:Y:S03]  /*1fc60*/  LDL.LU.64 R6, [R1+0x1d8] ;  /* 0x0001d80001067983 */ /* 0x000ee60000300a00 */
[----:B---3--:R-:W-:Y:S01]  /*1fc70*/  STL.64 [R1+0x3678], R6 ;  /* 0x0036780601007387 */ /* 0x008fe20000100a00 */
[----:B--2---:R0:W-:Y:S03]  /*1fc80*/  STL.64 [R1+0x3670], R4 ;  /* 0x0036700401007387 */ /* 0x0041e60000100a00 */
[----:B0-----:R-:W2:Y:S01]  /*1fc90*/  LDL.LU.64 R4, [R1+0x1e0] ;  /* 0x0001e00001047983 */ /* 0x001ea20000300a00 */
[----:B------:R-:W2:Y:S02]  /*1fca0*/  LDL.LU.64 R6, [R1+0x1e8] ;  /* 0x0001e80001067983 */ /* 0x000ea40000300a00 */
[----:B------:R-:W-:Y:S02]  /*1fcb0*/  STL [R1+0x3610], R18 ;  /* 0x0036101201007387 */ /* 0x000fe40000100800 */
[----:B------:R0:W-:Y:S02]  /*1fcc0*/  STL.64 [R1+0x3608], R16 ;  /* 0x0036081001007387 */ /* 0x0001e40000100a00 */
[----:B0-----:R-:W3:Y:S01]  /*1fcd0*/  LDL.LU.64 R16, [R1+0x1a0] ;  /* 0x0001a00001107983 */ /* 0x001ee20000300a00 */
[----:B------:R-:W3:Y:S02]  /*1fce0*/  LDL.LU.64 R18, [R1+0x1a8] ;  /* 0x0001a80001127983 */ /* 0x000ee40000300a00 */
[----:B------:R-:W2:Y:S02]  /*1fcf0*/  LDL.LU.64 R14, [R1+0x36f8] ;  /* 0x0036f800010e7983 */ /* 0x000ea40000300a00 */
[----:B------:R-:W2:Y:S01]  /*1fd00*/  LDL.LU.64 R12, [R1+0x36f0] ;  /* 0x0036f000010c7983 */ /* 0x000ea20000300a00 */
        /* <DEDUP_REMOVED lines=27> */
[----:B------:R-:W2:Y:S11]  /*1fec0*/  LDL.LU.64 R12, [R1+0x3698] ;  /* 0x00369800010c7983 */ /* 0x000eb60000300a00 */
[----:B------:R-:W-:Y:S11]  /*1fed0*/  @!UPT UIADD3 URZ, URZ, URZ, URZ ;  /* 0x0000003f3f3ff290 */ /* 0x000ff6000fffe03f */
[----:B------:R0:W-:Y:S01]  /*1fee0*/  STL.64 [R1+0x650], R24 ;  /* 0x0006501801007387 */ /* 0x0001e20000100a00 */
[----:B------:R-:W-:Y:S03]  /*1fef0*/  STL.64 [R1+0x658], R26 ;  /* 0x0006581a01007387 */ /* 0x000fe60000100a00 */
[----:B0-----:R-:W3:Y:S01]  /*1ff00*/  LDL.LU.64 R24, [R1+0x3690] ;  /* 0x0036900001187983 */ /* 0x001ee20000300a00 */
[C---:B--2---:R-:W-:Y:S08]  /*1ff10*/  HMMA.16816.F32.BF16 R12, R20.reuse, R12, R4 ;  /* 0x0000000c140c723c */ /* 0x044ff00000041804 */
[C---:B---3--:R-:W-:Y:S01]  /*1ff20*/  HMMA.16816.F32.BF16 R8, R20.reuse, R24, R8 ;  /* 0x000000181408723c */ /* 0x048fe20000041808 */
[----:B------:R-:W-:Y:S11]  /*1ff30*/  IMAD.MOV.U32 R3, RZ, RZ, R25 ;  /* 0x000000ffff037224 */ /* 0x000ff600078e0019 */
[----:B------:R-:W-:Y:S11]  /*1ff40*/  @!UPT UIADD3 URZ, URZ, URZ, URZ ;  /* 0x0000003f3f3ff290 */ /* 0x000ff6000fffe03f */
[----:B------:R-:W-:Y:S01]  /*1ff50*/  STL.64 [R1+0x640], R8 ;  /* 0x0006400801007387 */ /* 0x000fe20000100a00 */
[----:B------:R0:W-:Y:S03]  /*1ff60*/  STL.64 [R1+0x648], R10 ;  /* 0x0006480a01007387 */ /* 0x0001e60000100a00 */
[----:B0-----:R-:W2:Y:S01]  /*1ff70*/  LDL.LU R11, [R1+0x3688] ;  /* 0x00368800010b7983 */ /* 0x001ea20000300800 */
[----:B------:R-:W3:Y:S02]  /*1ff80*/  LDL.LU.64 R8, [R1+0x3680] ;  /* 0x0036800001087983 */ /* 0x000ee40000300a00 */
[----:B------:R-:W-:Y:S02]  /*1ff90*/  IMAD.MOV.U32 R10, RZ, RZ, R24 ;  /* 0x000000ffff0a7224 */ /* 0x000fe400078e0018 */
[----:B------:R-:W3:Y:S01]  /*1ffa0*/  LDL.LU.64 R24, [R1+0x190] ;  /* 0x0001900001187983 */ /* 0x000ee20000300a00 */
        /* <DEDUP_REMOVED lines=24> */
[----:B------:R-:W-:Y:S01]  /*20130*/  STL.64 [R1+0x600], R12 ;  /* 0x0006000c01007387 */ /* 0x000fe20000100a00 */
[----:B------:R0:W-:Y:S03]  /*20140*/  STL.64 [R1+0x608], R14 ;  /* 0x0006080e01007387 */ /* 0x0001e60000100a00 */
[----:B0-----:R-:W2:Y:S01]  /*20150*/  LDL.LU.64 R14, [R1+0x3620] ;  /* 0x00362000010e7983 */ /* 0x001ea20000300a00 */
[----:B------:R-:W2:Y:S02]  /*20160*/  LDL.LU.64 R12, [R1+0x3618] ;  /* 0x00361800010c7983 */ /* 0x000ea40000300a00 */
[C---:B--2---:R-:W-:Y:S11]  /*20170*/  HMMA.16816.F32.BF16 R16, R20.reuse, R12, R16 ;  /* 0x0000000c1410723c */ /* 0x044ff60000041810 */
[----:B------:R-:W-:Y:S11]  /*20180*/  @!UPT UIADD3 URZ, URZ, URZ, URZ ;  /* 0x0000003f3f3ff290 */ /* 0x000ff6000fffe03f */
[----:B------:R-:W-:Y:S01]  /*20190*/  @!UPT UIADD3 URZ, URZ, URZ, URZ ;  /* 0x0000003f3f3ff290 */ /* 0x000fe2000fffe03f */
[----:B------:R-:W-:Y:S01]  /*201a0*/  STL.64 [R1+0x5f0], R16 ;  /* 0x0005f01001007387 */ /* 0x000fe20000100a00 */
[----:B------:R0:W-:Y:S03]  /*201b0*/  STL.64 [R1+0x5f8], R18 ;  /* 0x0005f81201007387 */ /* 0x0001e60000100a00 */
[----:B0-----:R-:W2:Y:S01]  /*201c0*/  LDL.LU R18, [R1+0x3610] ;  /* 0x0036100001127983 */ /* 0x001ea20000300800 */
[----:B------:R-:W2:Y:S02]  /*201d0*/  LDL.LU.64 R16, [R1+0x3608] ;  /* 0x0036080001107983 */ /* 0x000ea40000300a00 */
[----:B------:R-:W-:Y:S02]  /*201e0*/  STL.64 [R1+0x3538], R14 ;  /* 0x0035380e01007387 */ /* 0x000fe40000100a00 */
[----:B------:R0:W-:Y:S02]  /*201f0*/  STL.64 [R1+0x3530], R12 ;  /* 0x0035300c01007387 */ /* 0x0001e40000100a00 */
[----:B0-----:R-:W2:Y:S01]  /*20200*/  LDL.64 R12, [R1+0x90] ;  /* 0x00009000010c7983 */ /* 0x001ea20000100a00 */
[----:B---3--:R-:W-:Y:S03]  /*20210*/  HMMA.16816.F32.BF16 R24, R20, R8, R24 ;  /* 0x000000081418723c */ /* 0x008fe60000041818 */
[----:B--2---:R0:W-:Y:S02]  /*20220*/  STL.64 [R1+0x35c8], R12 ;  /* 0x0035c80c01007387 */ /* 0x0041e40000100a00 */
[----:B0-----:R-:W-:-:S02]  /*20230*/  IMAD.MOV.U32 R12, RZ, RZ, R18 ;  /* 0x000000ffff0c7224 */ /* 0x001fc400078e0012 */
[----:B------:R-:W-:-:S05]  /*20240*/  IMAD.MOV.U32 R13, RZ, RZ, R17 ;  /* 0x000000ffff0d7224 */ /* 0x000fca00078e0011 */
[----:B------:R-:W-:Y:S11]  /*20250*/  STL.64 [R1+0x35e0], R12 ;  /* 0x0035e00c01007387 */ /* 0x000ff60000100a00 */
[----:B------:R-:W-:Y:S02]  /*20260*/  STL.64 [R1+0x5e0], R24 ;  /* 0x0005e01801007387 */ /* 0x000fe40000100a00 */
[----:B------:R0:W-:Y:S02]  /*20270*/  STL.64 [R1+0x5e8], R26 ;  /* 0x0005e81a01007387 */ /* 0x0001e40000100a00 */
[----:B0-----:R-:W2:Y:S01]  /*20280*/  LDL.LU.64 R26, [R1+0x3600] ;  /* 0x00360000011a7983 */ /* 0x001ea20000300a00 */
[----:B------:R-:W2:Y:S02]  /*20290*/  LDL.LU.64 R24, [R1+0x35f8] ;  /* 0x0035f80001187983 */ /* 0x000ea40000300a00 */
[----:B------:R-:W-:Y:S02]  /*202a0*/  STL [R1+0x35d8], R10 ;  /* 0x0035d80a01007387 */ /* 0x000fe40000100800 */
[----:B------:R0:W-:Y:S02]  /*202b0*/  STL.64 [R1+0x35d0], R8 ;  /* 0x0035d00801007387 */ /* 0x0001e40000100a00 */
[----:B------:R-:W-:Y:S01]  /*202c0*/  IMAD.MOV.U32 R12, RZ, RZ, R11 ;  /* 0x000000ffff0c7224 */ /* 0x000fe200078e000b */
[----:B0-----:R-:W3:Y:S01]  /*202d0*/  LDL.LU.64 R8, [R1+0xbb0] ;  /* 0x000bb00001087983 */ /* 0x001ee20000300a00 */
[----:B------:R-:W3:Y:S01]  /*202e0*/  LDL.LU.64 R10, [R1+0xbb8] ;  /* 0x000bb800010a7983 */ /* 0x000ee20000300a00 */
[----:B--2---:R-:W-:Y:S11]  /*202f0*/  HMMA.16816.F32.BF16 R20, R20, R4, R24 ;  /* 0x000000041414723c */ /* 0x004ff60000041818 */
[----:B------:R-:W-:Y:S11]  /*20300*/  @!UPT UIADD3 URZ, URZ, URZ, URZ ;  /* 0x0000003f3f3ff290 */ /* 0x000ff6000fffe03f */
[----:B------:R-:W-:Y:S01]  /*20310*/  @!UPT UIADD3 URZ, URZ, URZ, URZ ;  /* 0x0000003f3f3ff290 */ /* 0x000fe2000fffe03f */
[----:B------:R-:W-:Y:S01]  /*20320*/  STL.64 [R1+0x5d0], R20 ;  /* 0x0005d01401007387 */ /* 0x000fe20000100a00 */
[----:B------:R-:W-:Y:S02]  /*20330*/  STL.64 [R1+0x5d8], R22 ;  /* 0x0005d81601007387 */ /* 0x000fe40000100a00 */
[----:B---3--:R-:W-:Y:S02]  /*20340*/  STL.64 [R1+0x35f0], R10 ;  /* 0x0035f00a01007387 */ /* 0x008fe40000100a00 */
[----:B------:R0:W-:Y:S02]  /*20350*/  STL.64 [R1+0x35e8], R8 ;  /* 0x0035e80801007387 */ /* 0x0001e40000100a00 */
[----:B0-----:R-:W2:Y:S01]  /*20360*/  LDL.LU.64 R8, [R1+0xbc0] ;  /* 0x000bc00001087983 */ /* 0x001ea20000300a00 */
[----:B------:R-:W2:Y:S02]  /*20370*/  LDL.LU.64 R10, [R1+0xbc8] ;  /* 0x000bc800010a7983 */ /* 0x000ea40000300a00 */
[----:B------:R-:W-:Y:S02]  /*20380*/  STL [R1+0x3518], R5 ;  /* 0x0035180501007387 */ /* 0x000fe40000100800 */
[----:B------:R-:W3:Y:S02]  /*20390*/  LDL.64 R24, [R1+0x70] ;  /* 0x0000700001187983 */ /* 0x000ee40000100a00 */
[----:B------:R-:W-:Y:S01]  /*203a0*/  IMAD.MOV.U32 R13, RZ, RZ, R7 ;  /* 0x000000ffff0d7224 */ /* 0x000fe200078e0007 */
[----:B----4-:R-:W-:-:S05]  /*203b0*/  LOP3.LUT R7, R28, 0x40, RZ, 0x3c, !PT ;  /* 0x000000401c077812 */ /* 0x010fca00078e3cff */
[----:B------:R-:W0:Y:S04]  /*203c0*/  LDSM.16.MT88.4 R20, [R7+0x100] ;  /* 0x000100000714783b */ /* 0x000e280000004200 */
[----:B---3--:R1:W-:Y:S02]  /*203d0*/  STL.64 [R1+0x35b8], R24 ;  /* 0x0035b81801007387 */ /* 0x0083e40000100a00 */
[----:B-1----:R-:W-:Y:S02]  /*203e0*/  IMAD.MOV.U32 R24, RZ, RZ, R16 ;  /* 0x000000ffff187224 */ /* 0x002fe400078e0010 */
[----:B------:R-:W2:Y:S04]  /*203f0*/  LDSM.16.MT88.4 R16, [R28+0x100] ;  /* 0x000100001c10783b */ /* 0x000ea80000004200 */
[----:B------:R-:W-:Y:S01]  /*20400*/  STL [R1+0x34e8], R28 ;  /* 0x0034e81c01007387 */ /* 0x000fe20000100800 */
[----:B------:R-:W-:Y:S02]  /*20410*/  STL [R1+0x3510], R7 ;  /* 0x0035100701007387 */ /* 0x000fe40000100800 */
[----:B------:R1:W-:Y:S02]  /*20420*/  STL [R1+0x35c0], R4 ;  /* 0x0035c00401007387 */ /* 0x0003e40000100800 */
[----:B------:R-:W-:Y:S01]  /*20430*/  IMAD.MOV.U32 R25, RZ, RZ, R6 ;  /* 0x000000ffff197224 */ /* 0x000fe200078e0006 */
[----:B-1----:R-:W3:Y:S01]  /*20440*/  LDL.LU.64 R4, [R1+0xb90] ;  /* 0x000b900001047983 */ /* 0x002ee20000300a00 */
[----:B------:R-:W3:Y:S02]  /*20450*/  LDL.LU.64 R6, [R1+0xb98] ;  /* 0x000b980001067983 */ /* 0x000ee40000300a00 */
[----:B0-----:R-:W-:Y:S02]  /*20460*/  STL.64 [R1+0x3508], R22 ;  /* 0x0035081601007387 */ /* 0x001fe40000100a00 */
[----:B------:R0:W-:Y:S02]  /*20470*/  STL.64 [R1+0x3500], R20 ;  /* 0x0035001401007387 */ /* 0x0001e40000100a00 */
[----:B0-----:R-:W4:Y:S01]  /*20480*/  LDL.LU.64 R20, [R1+0xba0] ;  /* 0x000ba00001147983 */ /* 0x001f220000300a00 */
[----:B------:R-:W4:Y:S01]  /*20490*/  LDL.LU.64 R22, [R1+0xba8] ;  /* 0x000ba80001167983 */ /* 0x000f220000300a00 */
[C---:B--2---:R-:W-:Y:S02]  /*204a0*/  HMMA.16816.F32.BF16 R12, R16.reuse, R12, R8 ;  /* 0x0000000c100c723c */ /* 0x044fe40000041808 */
[----:B------:R-:W2:Y:S01]  /*204b0*/  LDL.LU.64 R10, [R1+0x35f0] ;  /* 0x0035f000010a7983 */ /* 0x000ea20000300a00 */
[----:B------:R-:W2:Y:S11]  /*204c0*/  LDL.LU.64 R8, [R1+0x35e8] ;  /* 0x0035e80001087983 */ /* 0x000eb60000300a00 */
[----:B------:R-:W-:Y:S09]  /*204d0*/  @!UPT UIADD3 URZ, URZ, URZ, URZ ;  /* 0x0000003f3f3ff290 */ /* 0x000ff2000fffe03f */
[----:B------:R0:W-:Y:S01]  /*204e0*/  STL.64 [R1+0x240], R12 ;  /* 0x0002400c01007387 */ /* 0x0001e20000100a00 */
[----:B------:R2:W-:Y:S03]  /*204f0*/  STL.64 [R1+0x248], R14 ;  /* 0x0002480e01007387 */ /* 0x0005e60000100a00 */
[----:B0-----:R-:W2:Y:S01]  /*20500*/  LDL.LU.64 R12, [R1+0x35e0] ;  /* 0x0035e000010c7983 */ /* 0x001ea20000300a00 */
[C---:B----4-:R-:W-:Y:S08]  /*20510*/  HMMA.16816.F32.BF16 R20, R16.reuse, R24, R20 ;  /* 0x000000181014723c */ /* 0x050ff00000041814 */
[C---:B--2---:R-:W-:Y:S01]  /*20520*/  HMMA.16816.F32.BF16 R12, R16.reuse, R12, R8 ;  /* 0x0000000c100c723c */ /* 0x044fe20000041808 */
[----:B------:R-:W2:Y:S01]  /*20530*/  LDL.LU R10, [R1+0x35d8] ;  /* 0x0035d800010a7983 */ /* 0x000ea20000300800 */
[----:B------:R-:W4:Y:S11]  /*20540*/  LDL.LU.64 R8, [R1+0x35d0] ;  /* 0x0035d00001087983 */ /* 0x000f360000300a00 */
[----:B------:R-:W-:Y:S10]  /*20550*/  @!UPT UIADD3 URZ, URZ, URZ, URZ ;  /* 0x0000003f3f3ff290 */ /* 0x000ff4000fffe03f */
[----:B------:R0:W-:Y:S01]  /*20560*/  STL.64 [R1+0x230], R12 ;  /* 0x0002300c01007387 */ /* 0x0001e20000100a00 */
[----:B------:R-:W-:Y:S03]  /*20570*/  STL.64 [R1+0x238], R14 ;  /* 0x0002380e01007387 */ /* 0x000fe60000100a00 */
[----:B0-----:R-:W3:Y:S01]  /*20580*/  LDL.LU.64 R12, [R1+0x35c8] ;  /* 0x0035c800010c7983 */ /* 0x001ee20000300a00 */
[----:B------:R-:W2:Y:S02]  /*20590*/  LDL.64 R24, [R1+0x80] ;  /* 0x0000800001187983 */ /* 0x000ea40000100a00 */
[----:B------:R0:W-:Y:S02]  /*205a0*/  STL.64 [R1+0x220], R20 ;  /* 0x0002201401007387 */ /* 0x0001e40000100a00 */
[----:B------:R-:W-:Y:S01]  /*205b0*/  STL.64 [R1+0x228], R22 ;  /* 0x0002281601007387 */ /* 0x000fe20000100a00 */
[----:B0-----:R-:W2:Y:S04]  /*205c0*/  LDL.64 R20, [R1+0x10] ;  /* 0x0000100001147983 */ /* 0x001ea80000100a00 */
[----:B--2---:R0:W-:Y:S04]  /*205d0*/  STL.64 [R1+0x3558], R20 ;  /* 0x0035581401007387 */ /* 0x0041e80000100a00 */
[----:B0-----:R-:W2:Y:S01]  /*205e0*/  LDL.64 R20, [R1+0x20] ;  /* 0x0000200001147983 */ /* 0x001ea20000100a00 */
[----:B---3--:R-:W-:Y:S03]  /*205f0*/  HMMA.16816.F32.BF16 R4, R16, R12, R4 ;  /* 0x0000000c1004723c */ /* 0x008fe60000041804 */
[----:B--2---:R0:W-:Y:S04]  /*20600*/  STL.64 [R1+0x3568], R20 ;  /* 0x0035681401007387 */ /* 0x0041e80000100a00 */
[----:B0-----:R-:W2:Y:S04]  /*20610*/  LDL.64 R20, [R1+0x30] ;  /* 0x0000300001147983 */ /* 0x001ea80000100a00 */
[----:B--2---:R0:W-:Y:S02]  /*20620*/  STL.64 [R1+0x3578], R20 ;  /* 0x0035781401007387 */ /* 0x0041e40000100a00 */
[----:B0-----:R-:W-:-:S02]  /*20630*/  IMAD.MOV.U32 R20, RZ, RZ, R10 ;  /* 0x000000ffff147224 */ /* 0x001fc400078e000a */
[----:B------:R-:W-:-:S05]  /*20640*/  IMAD.MOV.U32 R21, RZ, RZ, R3 ;  /* 0x000000ffff157224 */ /* 0x000fca00078e0003 */
[----:B------:R-:W-:Y:S03]  /*20650*/  STL.64 [R1+0x3590], R20 ;  /* 0x0035901401007387 */ /* 0x000fe60000100a00 */
[----:B------:R0:W-:Y:S02]  /*20660*/  STL.64 [R1+0x210], R4 ;  /* 0x0002100401007387 */ /* 0x0001e40000100a00 */
[----:B------:R1:W-:Y:S01]  /*20670*/  STL.64 [R1+0x218], R6 ;  /* 0x0002180601007387 */ /* 0x0003e20000100a00 */
[----:B0-----:R-:W2:Y:S01]  /*20680*/  LDL.LU.64 R4, [R1+0xb40] ;  /* 0x000b400001047983 */ /* 0x001ea20000300a00 */
[----:B-1----:R-:W2:Y:S02]  /*20690*/  LDL.LU.64 R6, [R1+0xb48] ;  /* 0x000b480001067983 */ /* 0x002ea40000300a00 */
[----:B------:R-:W3:Y:S02]  /*206a0*/  LDL.LU.64 R20, [R1+0xb10] ;  /* 0x000b100001147983 */ /* 0x000ee40000300a00 */
[----:B------:R-:W2:Y:S02]  /*206b0*/  LDL.LU.64 R22, [R1+0xb18] ;  /* 0x000b180001167983 */ /* 0x000ea40000300a00 */
[----:B------:R-:W-:-:S02]  /*206c0*/  IMAD.MOV.U32 R10, RZ, RZ, R12 ;  /* 0x000000ffff0a7224 */ /* 0x000fc400078e000c */
[----:B------:R-:W-:Y:S01]  /*206d0*/  IMAD.MOV.U32 R3, RZ, RZ, R13 ;  /* 0x000000ffff037224 */ /* 0x000fe200078e000d */
[----:B--2---:R-:W-:Y:S01]  /*206e0*/  STL.64 [R1+0x35a0], R22 ;  /* 0x0035a01601007387 */ /* 0x004fe20000100a00 */
[----:B---3--:R0:W-:Y:S02]  /*206f0*/  STL.64 [R1+0x3598], R20 ;  /* 0x0035981401007387 */ /* 0x0081e40000100a00 */
[----:B0-----:R-:W-:Y:S02]  /*20700*/  IMAD.MOV.U32 R20, RZ, RZ, R2 ;  /* 0x000000ffff147224 */ /* 0x001fe400078e0002 */
[----:B------:R-:W-:-:S05]  /*20710*/  IMAD.MOV.U32 R21, RZ, RZ, R0 ;  /* 0x000000ffff157224 */ /* 0x000fca00078e0000 */
[----:B------:R0:W-:Y:S04]  /*20720*/  STL.64 [R1+0x35b0], R20 ;  /* 0x0035b01401007387 */ /* 0x0001e80000100a00 */
[----:B0-----:R-:W2:Y:S01]  /*20730*/  LDL.LU.64 R20, [R1+0xb30] ;  /* 0x000b300001147983 */ /* 0x001ea20000300a00 */
[----:B------:R-:W2:Y:S02]  /*20740*/  LDL.LU.64 R22, [R1+0xb38] ;  /* 0x000b380001167983 */ /* 0x000ea40000300a00 */
[----:B------:R-:W3:Y:S02]  /*20750*/  LDL.64 R12, [R1] ;  /* 0x00000000010c7983 */ /* 0x000ee40000100a00 */
[----:B---3--:R0:W-:Y:S04]  /*20760*/  STL.64 [R1+0x3550], R12 ;  /* 0x0035500c01007387 */ /* 0x0081e80000100a00 */
[----:B0-----:R-:W3:Y:S01]  /*20770*/  LDL.64 R12, [R1+0x50] ;  /* 0x00005000010c7983 */ /* 0x001ee20000100a00 */
[----:B------:R-:W-:Y:S03]  /*20780*/  HMMA.16816.F32.BF16 R4, R16, R24, R4 ;  /* 0x000000181004723c */ /* 0x000fe60000041804 */
[----:B---3--:R0:W-:Y:S04]  /*20790*/  STL.64 [R1+0x35a8], R12 ;  /* 0x0035a80c01007387 */ /* 0x0081e80000100a00 */
[----:B0-----:R-:W3:Y:S01]  /*207a0*/  LDL.LU.64 R12, [R1+0xb20] ;  /* 0x000b2000010c7983 */ /* 0x001ee20000300a00 */
[----:B------:R-:W3:Y:S02]  /*207b0*/  LDL.LU.64 R14, [R1+0xb28] ;  /* 0x000b2800010e7983 */ /* 0x000ee40000300a00 */
[----:B------:R-:W-:Y:S02]  /*207c0*/  STL [R1+0x3514], R3 ;  /* 0x0035140301007387 */ /* 0x000fe40000100800 */
[----:B------:R-:W-:Y:S01]  /*207d0*/  STL [R1+0x34ec], R10 ;  /* 0x0034ec0a01007387 */ /* 0x000fe20000100800 */
[----:B----4-:R0:W-:Y:S04]  /*207e0*/  STL.64 [R1+0x3570], R8 ;  /* 0x0035700801007387 */ /* 0x0101e80000100a00 */
[----:B0-----:R-:W4:Y:S01]  /*207f0*/  LDL.LU.64 R8, [R1+0xaf0] ;  /* 0x000af00001087983 */ /* 0x001f220000300a00 */
[----:B------:R-:W2:Y:S03]  /*20800*/  LDL.LU.64 R10, [R1+0xaf8] ;  /* 0x000af800010a7983 */ /* 0x000ea60000300a00 */
[----:B--2---:R-:W-:Y:S01]  /*20810*/  STL.64 [R1+0x3588], R10 ;  /* 0x0035880a01007387 */ /* 0x004fe20000100a00 */
[----:B----4-:R0:W-:Y:S03]  /*20820*/  STL.64 [R1+0x3580], R8 ;  /* 0x0035800801007387 */ /* 0x0101e60000100a00 */
[----:B0-----:R-:W2:Y:S01]  /*20830*/  LDL.LU.64 R8, [R1+0xb00] ;  /* 0x000b000001087983 */ /* 0x001ea20000300a00 */
[----:B------:R-:W2:Y:S02]  /*20840*/  LDL.LU.64 R10, [R1+0xb08] ;  /* 0x000b0800010a7983 */ /* 0x000ea40000300a00 */
[----:B------:R0:W-:Y:S02]  /*20850*/  STL.64 [R1+0x200], R4 ;  /* 0x0002000401007387 */ /* 0x0001e40000100a00 */
[----:B------:R1:W-:Y:S01]  /*20860*/  STL.64 [R1+0x208], R6 ;  /* 0x0002080601007387 */ /* 0x0003e20000100a00 */
[----:B0-----:R-:W4:Y:S01]  /*20870*/  LDL.LU R4, [R1+0x35c0] ;  /* 0x0035c00001047983 */ /* 0x001f220000300800 */
[----:B-1----:R-:W-:-:S02]  /*20880*/  IMAD.MOV.U32 R7, RZ, RZ, R25 ;  /* 0x000000ffff077224 */ /* 0x002fc400078e0019 */
[----:B------:R-:W2:Y:S03]  /*20890*/  LDL.LU.64 R24, [R1+0x35b8] ;  /* 0x0035b80001187983 */ /* 0x000ea60000300a00 */
[----:B------:R-:W-:Y:S01]  /*208a0*/  STL [R1+0x3564], R7 ;  /* 0x0035640701007387 */ /* 0x000fe20000100800 */
[C---:B--2---:R-:W-:Y:S03]  /*208b0*/  HMMA.16816.F32.BF16 R20, R16.reuse, R24, R20 ;  /* 0x000000181014723c */ /* 0x044fe60000041814 */
[----:B----4-:R0:W-:Y:S04]  /*208c0*/  STL [R1+0x3560], R4 ;  /* 0x0035600401007387 */ /* 0x0101e80000100800 */
[----:B0-----:R-:W2:Y:S01]  /*208d0*/  LDL.LU.64 R4, [R1+0xae0] ;  /* 0x000ae00001047983 */ /* 0x001ea20000300a00 */
[----:B------:R-:W2:Y:S11]  /*208e0*/  LDL.LU.64 R6, [R1+0xae8] ;  /* 0x000ae80001067983 */ /* 0x000eb60000300a00 */
[----:B------:R-:W-:Y:S04]  /*208f0*/  @!UPT UIADD3 URZ, URZ, URZ, URZ ;  /* 0x0000003f3f3ff290 */ /* 0x000fe8000fffe03f */
[----:B------:R0:W-:Y:S01]  /*20900*/  STL.64 [R1+0x1f0], R20 ;  /* 0x0001f01401007387 */ /* 0x0001e20000100a00 */
[----:B------:R-:W-:Y:S03]  /*20910*/  STL.64 [R1+0x1f8], R22 ;  /* 0x0001f81601007387 */ /* 0x000fe60000100a00 */
[----:B0-----:R-:W3:Y:S01]  /*20920*/  LDL.LU.64 R20, [R1+0x35b0] ;  /* 0x0035b00001147983 */ /* 0x001ee20000300a00 */
[----:B------:R0:W-:Y:S03]  /*20930*/  STL.64 [R1+0x34e0], R24 ;  /* 0x0034e01801007387 */ /* 0x0001e60000100a00 */
[----:B0-----:R-:W4:Y:S01]  /*20940*/  LDL.LU.64 R24, [R1+0xb0] ;  /* 0x0000b00001187983 */ /* 0x001f220000300a00 */
[C---:B---3--:R-:W-:Y:S03]  /*20950*/  HMMA.16816.F32.BF16 R20, R16.reuse, R20, R12 ;  /* 0x000000141014723c */ /* 0x048fe6000004180c */
[----:B------:R-:W3:Y:S11]  /*20960*/  LDL.LU.64 R12, [R1+0x35a8] ;  /* 0x0035a800010c7983 */ /* 0x000ef60000300a00 */
[----:B------:R-:W-:Y:S09]  /*20970*/  @!UPT UIADD3 URZ, URZ, URZ, URZ ;  /* 0x0000003f3f3ff290 */ /* 0x000ff2000fffe03f */
[----:B------:R-:W-:Y:S01]  /*20980*/  STL.64 [R1+0x3c0], R20 ;  /* 0x0003c01401007387 */ /* 0x000fe20000100a00 */
[----:B------:R0:W-:Y:S03]  /*20990*/  STL.64 [R1+0x3c8], R22 ;  /* 0x0003c81601007387 */ /* 0x0001e60000100a00 */
[----:B0-----:R-:W3:Y:S01]  /*209a0*/  LDL.LU.64 R22, [R1+0x35a0] ;  /* 0x0035a00001167983 */ /* 0x001ee20000300a00 */
[----:B------:R-:W3:Y:S02]  /*209b0*/  LDL.LU.64 R20, [R1+0x3598] ;  /* 0x0035980001147983 */ /* 0x000ee40000300a00 */
[C---:B---3--:R-:W-:Y:S11]  /*209c0*/  HMMA.16816.F32.BF16 R20, R16.reuse, R12, R20 ;  /* 0x0000000c1014723c */ /* 0x048ff60000041814 */
[----:B------:R-:W-:Y:S11]  /*209d0*/  @!UPT UIADD3 URZ, URZ, URZ, URZ ;  /* 0x0000003f3f3ff290 */ /* 0x000ff6000fffe03f */
[----:B------:R-:W-:Y:S01]  /*209e0*/  @!UPT UIADD3 URZ, URZ, URZ, URZ ;  /* 0x0000003f3f3ff290 */ /* 0x000fe2000fffe03f */
[----:B------:R0:W-:Y:S01]  /*209f0*/  STL.64 [R1+0x3b0], R20 ;  /* 0x0003b01401007387 */ /* 0x0001e20000100a00 */
[----:B------:R1:W-:Y:S03]  /*20a00*/  STL.64 [R1+0x3b8], R22 ;  /* 0x0003b81601007387 */ /* 0x0003e60000100a00 */
[----:B0-----:R-:W1:Y:S01]  /*20a10*/  LDL.LU.64 R20, [R1+0x3590] ;  /* 0x0035900001147983 */ /* 0x001e620000300a00 */
[----:B------:R-:W-:Y:S02]  /*20a20*/  IMAD.MOV.U32 R2, RZ, RZ, R12 ;  /* 0x000000ffff027224 */ /* 0x000fe400078e000c */
[----:B------:R-:W-:Y:S02]  /*20a30*/  IMAD.MOV.U32 R0, RZ, RZ, R13 ;  /* 0x000000ffff007224 */ /* 0x000fe400078e000d */
[----:B------:R-:W3:Y:S01]  /*20a40*/  LDL.LU.64 R12, [R1+0xad0] ;  /* 0x000ad000010c7983 */ /* 0x000ee20000300a00 */
[----:B------:R-:W3:Y:S01]  /*20a50*/  LDL.LU.64 R14, [R1+0xad8] ;  /* 0x000ad800010e7983 */ /* 0x000ee20000300a00 */
[C---:B-1----:R-:W-:Y:S02]  /*20a60*/  HMMA.16816.F32.BF16 R20, R16.reuse, R20, R8 ;  /* 0x000000141014723c */ /* 0x042fe40000041808 */
[----:B------:R-:W2:Y:S01]  /*20a70*/  LDL.LU.64 R10, [R1+0x3588] ;  /* 0x00358800010a7983 */ /* 0x000ea20000300a00 */
[----:B------:R-:W2:Y:S11]  /*20a80*/  LDL.LU.64 R8, [R1+0x3580] ;  /* 0x0035800001087983 */ /* 0x000eb60000300a00 */
[----:B------:R-:W-:Y:S09]  /*20a90*/  @!UPT UIADD3 URZ, URZ, URZ, URZ ;  /* 0x0000003f3f3ff290 */ /* 0x000ff2000fffe03f */
[----:B------:R0:W-:Y:S01]  /*20aa0*/  STL.64 [R1+0x3a0], R20 ;  /* 0x0003a01401007387 */ /* 0x0001e20000100a00 */
[----:B------:R-:W-:Y:S03]  /*20ab0*/  STL.64 [R1+0x3a8], R22 ;  /* 0x0003a81601007387 */ /* 0x000fe60000100a00 */
[----:B0-----:R-:W2:Y:S02]  /*20ac0*/  LDL.LU.64 R20, [R1+0x3578] ;  /* 0x0035780001147983 */ /* 0x001ea40000300a00 */
[C---:B--2---:R-:W-:Y:S01]  /*20ad0*/  HMMA.16816.F32.BF16 R8, R16.reuse, R20, R8 ;  /* 0x000000141008723c */ /* 0x044fe20000041808 */
[----:B------:R-:W-:Y:S11]  /*20ae0*/  IMAD.MOV.U32 R29, RZ, RZ, R20 ;  /* 0x000000ffff1d7224 */ /* 0x000ff600078e0014 */
[----:B------:R-:W-:Y:S11]  /*20af0*/  @!UPT UIADD3 URZ, URZ, URZ, URZ ;  /* 0x0000003f3f3ff290 */ /* 0x000ff6000fffe03f */
[----:B------:R0:W-:Y:S01]  /*20b00*/  STL.64 [R1+0x390], R8 ;  /* 0x0003900801007387 */ /* 0x0001e20000100a00 */
[----:B------:R1:W-:Y:S03]  /*20b10*/  STL.64 [R1+0x398], R10 ;  /* 0x0003980a01007387 */ /* 0x0003e60000100a00 */
[----:B0-----:R-:W2:Y:S01]  /*20b20*/  LDL.LU.64 R8, [R1+0x3570] ;  /* 0x0035700001087983 */ /* 0x001ea20000300a00 */
[----:B-1----:R-:W-:Y:S02]  /*20b30*/  IMAD.MOV.U32 R11, RZ, RZ, R21 ;  /* 0x000000ffff0b7224 */ /* 0x002fe400078e0015 */
[----:B------:R-:W2:Y:S02]  /*20b40*/  LDL.LU.64 R20, [R1+0x3568] ;  /* 0x0035680001147983 */ /* 0x000ea40000300a00 */
[----:B--2---:R-:W-:Y:S01]  /*20b50*/  HMMA.16816.F32.BF16 R4, R16, R20, R4 ;  /* 0x000000141004723c */ /* 0x004fe20000041804 */
[----:B------:R-:W-:-:S02]  /*20b60*/  IMAD.MOV.U32 R10, RZ, RZ, R20 ;  /* 0x000000ffff0a7224 */ /* 0x000fc400078e0014 */
[----:B------:R-:W-:Y:S11]  /*20b70*/  IMAD.MOV.U32 R28, RZ, RZ, R21 ;  /* 0x000000ffff1c7224 */ /* 0x000ff600078e0015 */
[----:B------:R-:W-:Y:S09]  /*20b80*/  @!UPT UIADD3 URZ, URZ, URZ, URZ ;  /* 0x0000003f3f3ff290 */ /* 0x000ff2000fffe03f */
[----:B------:R-:W-:Y:S01]  /*20b90*/  STL.64 [R1+0x380], R4 ;  /* 0x0003800401007387 */ /* 0x000fe20000100a00 */
[----:B------:R0:W-:Y:S03]  /*20ba0*/  STL.64 [R1+0x388], R6 ;  /* 0x0003880601007387 */ /* 0x0001e60000100a00 */
[----:B0-----:R-:W2:Y:S01]  /*20bb0*/  LDL.LU R7, [R1+0x3564] ;  /* 0x0035640001077983 */ /* 0x001ea20000300800 */
[----:B------:R-:W2:Y:S02]  /*20bc0*/  LDL.LU R4, [R1+0x3560] ;  /* 0x0035600001047983 */ /* 0x000ea40000300800 */
[----:B------:R-:W3:Y:S02]  /*20bd0*/  LDL.LU.64 R20, [R1+0x3558] ;  /* 0x0035580001147983 */ /* 0x000ee40000300a00 */
[----:B------:R-:W-:Y:S01]  /*20be0*/  STL.64 [R1+0x3528], R10 ;  /* 0x0035280a01007387 */ /* 0x000fe20000100a00 */
[----:B------:R0:W-:Y:S04]  /*20bf0*/  STL.64 [R1+0x3520], R8 ;  /* 0x0035200801007387 */ /* 0x0001e80000100a00 */
[----:B0-----:R-:W2:Y:S01]  /*20c00*/  LDL.LU.64 R8, [R1+0xab0] ;  /* 0x000ab00001087983 */ /* 0x001ea20000300a00 */
[----:B------:R-:W2:Y:S01]  /*20c10*/  LDL.LU.64 R10, [R1+0xab8] ;  /* 0x000ab800010a7983 */ /* 0x000ea20000300a00 */
[C---:B---3--:R-:W-:Y:S02]  /*20c20*/  HMMA.16816.F32.BF16 R12, R16.reuse, R20, R12 ;  /* 0x00000014100c723c */ /* 0x048fe4000004180c */
[----:B--2---:R-:W-:Y:S01]  /*20c30*/  STL.64 [R1+0x3548], R10 ;  /* 0x0035480a01007387 */ /* 0x004fe20000100a00 */
[----:B------:R0:W-:Y:S03]  /*20c40*/  STL.64 [R1+0x3540], R8 ;  /* 0x0035400801007387 */ /* 0x0001e60000100a00 */
[----:B0-----:R-:W2:Y:S01]  /*20c50*/  LDL.LU.64 R8, [R1+0xac0] ;  /* 0x000ac00001087983 */ /* 0x001ea20000300a00 */
[----:B------:R-:W2:Y:S11]  /*20c60*/  LDL.LU.64 R10, [R1+0xac8] ;  /* 0x000ac800010a7983 */ /* 0x000eb60000300a00 */
[----:B------:R-:W-:Y:S05]  /*20c70*/  @!UPT UIADD3 URZ, URZ, URZ, URZ ;  /* 0x0000003f3f3ff290 */ /* 0x000fea000fffe03f */
[----:B------:R0:W-:Y:S02]  /*20c80*/  STL.64 [R1+0x370], R12 ;  /* 0x0003700c01007387 */ /* 0x0001e40000100a00 */
[----:B------:R-:W-:Y:S01]  /*20c90*/  STL.64 [R1+0x378], R14 ;  /* 0x0003780e01007387 */ /* 0x000fe20000100a00 */
[----:B0-----:R-:W2:Y:S01]  /*20ca0*/  LDL.LU.64 R12, [R1+0x3550] ;  /* 0x00355000010c7983 */ /* 0x001ea20000300a00 */
[----:B------:R-:W-:Y:S02]  /*20cb0*/  IMAD.MOV.U32 R26, RZ, RZ, R20 ;  /* 0x000000ffff1a7224 */ /* 0x000fe400078e0014 */
[----:B------:R-:W-:Y:S02]  /*20cc0*/  IMAD.MOV.U32 R6, RZ, RZ, R21 ;  /* 0x000000ffff067224 */ /* 0x000fe400078e0015 */
[----:B------:R-:W3:Y:S01]  /*20cd0*/  LDL.LU.64 R20, [R1+0xa90] ;  /* 0x000a900001147983 */ /* 0x000ee20000300a00 */
[----:B------:R-:W3:Y:S02]  /*20ce0*/  LDL.LU.64 R22, [R1+0xa98] ;  /* 0x000a980001167983 */ /* 0x000ee40000300a00 */
[----:B------:R-:W-:Y:S02]  /*20cf0*/  STL [R1+0x34f8], R26 ;  /* 0x0034f81a01007387 */ /* 0x000fe40000100800 */
[----:B----4-:R0:W-:Y:S02]  /*20d00*/  STL.64 [R1+0x34f0], R24 ;  /* 0x0034f01801007387 */ /* 0x0101e40000100a00 */
[----:B0-----:R-:W4:Y:S01]  /*20d10*/  LDL.LU.64 R24, [R1+0x530] ;  /* 0x0005300001187983 */ /* 0x001f220000300a00 */
[----:B------:R-:W4:Y:S01]  /*20d20*/  LDL.LU.64 R26, [R1+0x538] ;  /* 0x00053800011a7983 */ /* 0x000f220000300a00 */
[----:B--2---:R-:W-:Y:S01]  /*20d30*/  HMMA.16816.F32.BF16 R8, R16, R12, R8 ;  /* 0x0000000c1008723c */ /* 0x004fe20000041808 */
[----:B------:R-:W-:-:S02]  /*20d40*/  IMAD.MOV.U32 R5, RZ, RZ, R12 ;  /* 0x000000ffff057224 */ /* 0x000fc400078e000c */
[----:B------:R-:W-:Y:S11]  /*20d50*/  IMAD.MOV.U32 R3, RZ, RZ, R13 ;  /* 0x000000ffff037224 */ /* 0x000ff600078e000d */
[----:B------:R-:W-:Y:S09]  /*20d60*/  @!UPT UIADD3 URZ, URZ, URZ, URZ ;  /* 0x0000003f3f3ff290 */ /* 0x000ff2000fffe03f */
[----:B------:R-:W-:Y:S01]  /*20d70*/  STL.64 [R1+0x360], R8 ;  /* 0x0003600801007387 */ /* 0x000fe20000100a00 */
[----:B------:R0:W-:Y:S03]  /*20d80*/  STL.64 [R1+0x368], R10 ;  /* 0x0003680a01007387 */ /* 0x0001e60000100a00 */
[----:B0-----:R-:W2:Y:S01]  /*20d90*/  LDL.LU.64 R10, [R1+0x3548] ;  /* 0x00354800010a7983 */ /* 0x001ea20000300a00 */
[----:B------:R-:W2:Y:S02]  /*20da0*/  LDL.LU.64 R8, [R1+0x3540] ;  /* 0x0035400001087983 */ /* 0x000ea40000300a00 */
[----:B------:R-:W2:Y:S02]  /*20db0*/  LDL.LU.64 R14, [R1+0x3538] ;  /* 0x00353800010e7983 */ /* 0x000ea40000300a00 */
[----:B------:R-:W2:Y:S02]  /*20dc0*/  LDL.LU.64 R12, [R1+0x3530] ;  /* 0x00353000010c7983 */ /* 0x000ea40000300a00 */
[C---:B--2---:R-:W-:Y:S11]  /*20dd0*/  HMMA.16816.F32.BF16 R8, R16.reuse, R12, R8 ;  /* 0x0000000c1008723c */ /* 0x044ff60000041808 */
        /* <DEDUP_REMOVED lines=8> */
[----:B0-----:R-:W2:Y:S01]  /*20e60*/  LDL.LU.64 R12, [R1+0xaa0] ;  /* 0x000aa000010c7983 */ /* 0x001ea20000300a00 */
[----:B------:R-:W2:Y:S02]  /*20e70*/  LDL.LU.64 R14, [R1+0xaa8] ;  /* 0x000aa800010e7983 */ /* 0x000ea40000300a00 */
[----:B--2---:R-:W-:Y:S01]  /*20e80*/  HMMA.16816.F32.BF16 R12, R16, R8, R12 ;  /* 0x00000008100c723c */ /* 0x004fe2000004180c */
[----:B------:R-:W-:Y:S11]  /*20e90*/  STL.64 [R1+0x34d0], R8 ;  /* 0x0034d00801007387 */ /* 0x000ff60000100a00 */
[----:B------:R-:W-:Y:S11]  /*20ea0*/  @!UPT UIADD3 URZ, URZ, URZ, URZ ;  /* 0x0000003f3f3ff290 */ /* 0x000ff6000fffe03f */
[----:B------:R0:W-:Y:S01]  /*20eb0*/  STL.64 [R1+0x340], R12 ;  /* 0x0003400c01007387 */ /* 0x0001e20000100a00 */
[----:B------:R-:W-:Y:S02]  /*20ec0*/  STL.64 [R1+0x348], R14 ;  /* 0x0003480e01007387 */ /* 0x000fe40000100a00 */
[----:B0-----:R-:W-:Y:S02]  /*20ed0*/  IMAD.MOV.U32 R12, RZ, RZ, R5 ;  /* 0x000000ffff0c7224 */ /* 0x001fe400078e0005 */
[----:B------:R-:W3:Y:S01]  /*20ee0*/  LDL.LU R5, [R1+0x3518] ;  /* 0x0035180001057983 */ /* 0x000ee20000300800 */
[----:B------:R-:W-:Y:S02]  /*20ef0*/  IMAD.MOV.U32 R13, RZ, RZ, R3 ;  /* 0x000000ffff0d7224 */ /* 0x000fe400078e0003 */
[----:B------:R-:W2:Y:S02]  /*20f00*/  LDL.LU R3, [R1+0x3514] ;  /* 0x0035140001037983 */ /* 0x000ea40000300800 */
[----:B------:R-:W2:Y:S02]  /*20f10*/  LDL R8, [R1+0x80] ;  /* 0x0000800001087983 */ /* 0x000ea40000100800 */
[----:B------:R-:W-:-:S02]  /*20f20*/  IMAD.MOV.U32 R9, RZ, RZ, R7 ;  /* 0x000000ffff097224 */ /* 0x000fc400078e0007 */
[----:B------:R-:W2:Y:S01]  /*20f30*/  LDL.LU R7, [R1+0x3510] ;  /* 0x0035100001077983 */ /* 0x000ea20000300800 */
[----:B------:R0:W-:Y:S03]  /*20f40*/  STL.64 [R1+0x3450], R12 ;  /* 0x0034500c01007387 */ /* 0x0001e60000100a00 */
[----:B0-----:R-:W4:Y:S04]  /*20f50*/  LDL R12, [R1+0xc0] ;  /* 0x0000c000010c7983 */ /* 0x001f280000100800 */
[----:B------:R-:W4:Y:S01]  /*20f60*/  LDL R13, [R1+0xc4] ;  /* 0x0000c400010d7983 */ /* 0x000f220000100800 */
[----:B---3--:R-:W-:Y:S03]  /*20f70*/  HMMA.16816.F32.BF16 R16, R16, R4, R20 ;  /* 0x000000041010723c */ /* 0x008fe60000041814 */
[----:B------:R-:W4:Y:S01]  /*20f80*/  LDL.LU.64 R22, [R1+0x3508] ;  /* 0x0035080001167983 */ /* 0x000f220000300a00 */
[----:B------:R-:W4:Y:S11]  /*20f90*/  LDL.LU.64 R20, [R1+0x3500] ;  /* 0x0035000001147983 */ /* 0x000f360000300a00 */
[----:B------:R-:W-:Y:S08]  /*20fa0*/  @!UPT UIADD3 URZ, URZ, URZ, URZ ;  /* 0x0000003f3f3ff290 */ /* 0x000ff0000fffe03f */
[----:B------:R0:W-:Y:S01]  /*20fb0*/  STL.64 [R1+0x1e0], R16 ;  /* 0x0001e01001007387 */ /* 0x0001e20000100a00 */
[----:B------:R1:W-:Y:S03]  /*20fc0*/  STL.64 [R1+0x1e8], R18 ;  /* 0x0001e81201007387 */ /* 0x0003e60000100a00 */
[----:B0-----:R-:W3:Y:S01]  /*20fd0*/  LDL.LU.64 R16, [R1+0x520] ;  /* 0x0005200001107983 */ /* 0x001ee20000300a00 */
[----:B-1----:R-:W3:Y:S01]  /*20fe0*/  LDL.LU.64 R18, [R1+0x528] ;  /* 0x0005280001127983 */ /* 0x002ee20000300a00 */
[----:B----4-:R-:W-:Y:S02]  /*20ff0*/  HMMA.16816.F32.BF16 R12, R20, R12, R24 ;  /* 0x0000000c140c723c */ /* 0x010fe40000041818 */
[----:B------:R-:W4:Y:S01]  /*21000*/  LDL.LU R26, [R1+0x34f8] ;  /* 0x0034f800011a7983 */ /* 0x000f220000300800 */
[----:B------:R-:W3:Y:S11]  /*21010*/  LDL.LU.64 R24, [R1+0x34f0] ;  /* 0x0034f00001187983 */ /* 0x000ef60000300a00 */
[----:B------:R-:W-:Y:S09]  /*21020*/  @!UPT UIADD3 URZ, URZ, URZ, URZ ;  /* 0x0000003f3f3ff290 */ /* 0x000ff2000fffe03f */
[----:B------:R0:W-:Y:S01]  /*21030*/  STL.64 [R1+0x5c0], R12 ;  /* 0x0005c00c01007387 */ /* 0x0001e20000100a00 */
[----:B------:R-:W-:Y:S02]  /*21040*/  STL.64 [R1+0x5c8], R14 ;  /* 0x0005c80e01007387 */ /* 0x000fe40000100a00 */
[----:B0-----:R-:W-:Y:S02]  /*21050*/  IMAD.MOV.U32 R13, RZ, RZ, R6 ;  /* 0x000000ffff0d7224 */ /* 0x001fe400078e0006 */
[----:B----4-:R-:W-:-:S05]  /*21060*/  IMAD.MOV.U32 R12, RZ, RZ, R26 ;  /* 0x000000ffff0c7224 */ /* 0x010fca00078e001a */
[----:B------:R3:W-:Y:S02]  /*21070*/  STL.64 [R1+0x3468], R12 ;  /* 0x0034680c01007387 */ /* 0x0007e40000100a00 */
[----:B---3--:R-:W-:Y:S01]  /*21080*/  HMMA.16816.F32.BF16 R12, R20, R24, R16 ;  /* 0x00000018140c723c */ /* 0x008fe20000041810 */
[----:B------:R-:W-:-:S06]  /*21090*/  IMAD.MOV.U32 R6, RZ, RZ, R25 ;  /* 0x000000ffff067224 */ /* 0x000fcc00078e0019 */
[----:B------:R-:W-:Y:S11]  /*210a0*/  IMAD.MOV.U32 R16, RZ, RZ, R24 ;  /* 0x000000ffff107224 */ /* 0x000ff600078e0018 */
[----:B------:R-:W-:Y:S05]  /*210b0*/  @!UPT UIADD3 URZ, URZ, URZ, URZ ;  /* 0x0000003f3f3ff290 */ /* 0x000fea000fffe03f */
[----:B------:R0:W-:Y:S01]  /*210c0*/  STL.64 [R1+0x5b0], R12 ;  /* 0x0005b00c01007387 */ /* 0x0001e20000100a00 */
[----:B------:R-:W-:Y:S02]  /*210d0*/  STL.64 [R1+0x5b8], R14 ;  /* 0x0005b80e01007387 */ /* 0x000fe40000100a00 */
[----:B------:R-:W3:Y:S02]  /*210e0*/  LDL.LU.64 R24, [R1+0x510] ;  /* 0x0005100001187983 */ /* 0x000ee40000300a00 */
[----:B------:R-:W3:Y:S02]  /*210f0*/  LDL.LU.64 R26, [R1+0x518] ;  /* 0x00051800011a7983 */ /* 0x000ee40000300a00 */
[----:B0-----:R-:W-:Y:S02]  /*21100*/  IMAD.MOV.U32 R12, RZ, RZ, R10 ;  /* 0x000000ffff0c7224 */ /* 0x001fe400078e000a */
[----:B------:R-:W-:Y:S01]  /*21110*/  IMAD.MOV.U32 R13, RZ, RZ, R28 ;  /* 0x000000ffff0d7224 */ /* 0x000fe200078e001c */
[----:B------:R-:W4:Y:S01]  /*21120*/  LDL.LU R10, [R1+0x34ec] ;  /* 0x0034ec00010a7983 */ /* 0x000f220000300800 */
[----:B------:R-:W2:Y:S03]  /*21130*/  LDL.LU R28, [R1+0x34e8] ;  /* 0x0034e800011c7983 */ /* 0x000ea60000300800 */
[----:B------:R0:W-:Y:S02]  /*21140*/  STL.64 [R1+0x3480], R12 ;  /* 0x0034800c01007387 */ /* 0x0001e40000100a00 */
[----:B0-----:R-:W-:-:S02]  /*21150*/  IMAD.MOV.U32 R12, RZ, RZ, R29 ;  /* 0x000000ffff0c7224 */ /* 0x001fc400078e001d */
[----:B------:R-:W-:-:S05]  /*21160*/  IMAD.MOV.U32 R13, RZ, RZ, R11 ;  /* 0x000000ffff0d7224 */ /* 0x000fca00078e000b */
[----:B------:R0:W-:Y:S04]  /*21170*/  STL.64 [R1+0x3498], R12 ;  /* 0x0034980c01007387 */ /* 0x0001e80000100a00 */
[----:B0-----:R-:W2:Y:S04]  /*21180*/  LDL.64 R12, [R1+0x40] ;  /* 0x00004000010c7983 */ /* 0x001ea80000100a00 */
[----:B--2---:R0:W-:Y:S04]  /*21190*/  STL.64 [R1+0x34b0], R12 ;  /* 0x0034b00c01007387 */ /* 0x0041e80000100a00 */
[----:B0-----:R-:W3:Y:S01]  /*211a0*/  LDL.64 R12, [R1+0xa0] ;  /* 0x0000a000010c7983 */ /* 0x001ee20000100a00 */
[----:B------:R-:W-:Y:S02]  /*211b0*/  STL.64 [R1+0x3448], R6 ;  /* 0x0034480601007387 */ /* 0x000fe40000100a00 */
[----:B------:R0:W-:Y:S02]  /*211c0*/  STL.64 [R1+0x3440], R4 ;  /* 0x0034400401007387 */ /* 0x0001e40000100a00 */
[----:B------:R-:W-:Y:S01]  /*211d0*/  IMAD.MOV.U32 R17, RZ, RZ, R3 ;  /* 0x000000ffff117224 */ /* 0x000fe200078e0003 */
[----:B0-----:R-:W2:Y:S01]  /*211e0*/  LDL.LU.64 R4, [R1+0x4f0] ;  /* 0x0004f00001047983 */ /* 0x001ea20000300a00 */
[----:B------:R-:W2:Y:S02]  /*211f0*/  LDL.LU.64 R6, [R1+0x4f8] ;  /* 0x0004f80001067983 */ /* 0x000ea40000300a00 */
[----:B------:R-:W-:Y:S01]  /*21200*/  STL [R1+0x3428], R16 ;  /* 0x0034281001007387 */ /* 0x000fe20000100800 */
[----:B---3--:R-:W-:Y:S01]  /*21210*/  HMMA.16816.F32.BF16 R24, R20, R12, R24 ;  /* 0x0000000c1418723c */ /* 0x008fe20000041818 */
[----:B------:R-:W-:-:S02]  /*21220*/  IMAD.MOV.U32 R29, RZ, RZ, R12 ;  /* 0x000000ffff1d7224 */ /* 0x000fc400078e000c */
[----:B------:R-:W-:-:S04]  /*21230*/  IMAD.MOV.U32 R3, RZ, RZ, R13 ;  /* 0x000000ffff037224 */ /* 0x000fc800078e000d */
[----:B------:R-:W-:Y:S02]  /*21240*/  IMAD.MOV.U32 R12, RZ, RZ, R2 ;  /* 0x000000ffff0c7224 */ /* 0x000fe400078e0002 */
[----:B------:R-:W-:Y:S11]  /*21250*/  IMAD.MOV.U32 R13, RZ, RZ, R0 ;  /* 0x000000ffff0d7224 */ /* 0x000ff600078e0000 */
[----:B------:R-:W-:Y:S03]  /*21260*/  @!UPT UIADD3 URZ, URZ, URZ, URZ ;  /* 0x0000003f3f3ff290 */ /* 0x000fe6000fffe03f */
[----:B------:R0:W-:Y:S01]  /*21270*/  STL.64 [R1+0x5a0], R24 ;  /* 0x0005a01801007387 */ /* 0x0001e20000100a00 */
[----:B------:R-:W-:Y:S03]  /*21280*/  STL.64 [R1+0x5a8], R26 ;  /* 0x0005a81a01007387 */ /* 0x000fe60000100a00 */
[----:B0-----:R-:W3:Y:S01]  /*21290*/  LDL.LU.64 R24, [R1+0x34e0] ;  /* 0x0034e00001187983 */ /* 0x001ee20000300a00 */
[----:B------:R0:W-:Y:S03]  /*212a0*/  STL.64 [R1+0x34c8], R12 ;  /* 0x0034c80c01007387 */ /* 0x0001e60000100a00 */
[----:B0-----:R-:W3:Y:S01]  /*212b0*/  LDL.LU.64 R12, [R1+0x500] ;  /* 0x00050000010c7983 */ /* 0x001ee20000300a00 */
[----:B------:R-:W3:Y:S02]  /*212c0*/  LDL.LU.64 R14, [R1+0x508] ;  /* 0x00050800010e7983 */ /* 0x000ee40000300a00 */
[----:B----4-:R-:W-:-:S02]  /*212d0*/  IMAD.MOV.U32 R16, RZ, RZ, R10 ;  /* 0x000000ffff107224 */ /* 0x010fc400078e000a */
[----:B------:R-:W-:Y:S01]  /*212e0*/  STL [R1+0x3424], R3 ;  /* 0x0034240301007387 */ /* 0x000fe20000100800 */
[----:B------:R-:W-:Y:S01]  /*212f0*/  STL [R1+0x3420], R29 ;  /* 0x0034201d01007387 */ /* 0x000fe20000100800 */
[C---:B--2---:R-:W-:Y:S08]  /*21300*/  HMMA.16816.F32.BF16 R4, R20.reuse, R8, R4 ;  /* 0x000000081404723c */ /* 0x044ff00000041804 */
[C---:B---3--:R-:W-:Y:S01]  /*21310*/  HMMA.16816.F32.BF16 R16, R20.reuse, R16, R12 ;  /* 0x000000101410723c */ /* 0x048fe2000004180c */
[----:B------:R-:W2:Y:S04]  /*21320*/  LDL.64 R12, [R1+0x60] ;  /* 0x00006000010c7983 */ /* 0x000ea80000100a00 */
[----:B--2---:R0:W-:Y:S11]  /*21330*/  STL.64 [R1+0x34d8], R12 ;  /* 0x0034d80c01007387 */ /* 0x0041f60000100a00 */
[----:B------:R-:W-:Y:S07]  /*21340*/  @!UPT UIADD3 URZ, URZ, URZ, URZ ;  /* 0x0000003f3f3ff290 */ /* 0x000fee000fffe03f */
[----:B------:R-:W-:Y:S02]  /*21350*/  STL.64 [R1+0x590], R16 ;  /* 0x0005901001007387 */ /* 0x000fe40000100a00 */
[----:B------:R-:W-:Y:S01]  /*21360*/  STL.64 [R1+0x598], R18 ;  /* 0x0005981201007387 */ /* 0x000fe20000100a00 */
[----:B0-----:R-:W2:Y:S01]  /*21370*/  LDL.LU.64 R12, [R1+0x4e0] ;  /* 0x0004e000010c7983 */ /* 0x001ea20000300a00 */
[----:B------:R-:W2:Y:S02]  /*21380*/  LDL.LU.64 R14, [R1+0x4e8] ;  /* 0x0004e800010e7983 */ /* 0x000ea40000300a00 */
[----:B------:R0:W-:Y:S02]  /*21390*/  STL.64 [R1+0x580], R4 ;  /* 0x0005800401007387 */ /* 0x0001e40000100a00 */
[----:B------:R1:W-:Y:S01]  /*213a0*/  STL.64 [R1+0x588], R6 ;  /* 0x0005880601007387 */ /* 0x0003e20000100a00 */
[----:B------:R-:W3:Y:S01]  /*213b0*/  LDL.LU.64 R8, [R1+0x440] ;  /* 0x0004400001087983 */ /* 0x000ee20000300a00 */
[----:B------:R-:W3:Y:S03]  /*213c0*/  LDL.LU.64 R10, [R1+0x448] ;  /* 0x00044800010a7983 */ /* 0x000ee60000300a00 */
[----:B0-----:R-:W4:Y:S01]  /*213d0*/  LDL.LU.64 R4, [R1+0x2e0] ;  /* 0x0002e00001047983 */ /* 0x001f220000300a00 */
[----:B-1----:R-:W2:Y:S03]  /*213e0*/  LDL.LU.64 R6, [R1+0x2e8] ;  /* 0x0002e80001067983 */ /* 0x002ea60000300a00 */
[----:B--2---:R-:W-:Y:S01]  /*213f0*/  STL.64 [R1+0x3460], R6 ;  /* 0x0034600601007387 */ /* 0x004fe20000100a00 */
[----:B----4-:R0:W-:Y:S03]  /*21400*/  STL.64 [R1+0x3458], R4 ;  /* 0x0034580401007387 */ /* 0x0101e60000100a00 */
[----:B0-----:R-:W2:Y:S01]  /*21410*/  LDL.LU.64 R4, [R1+0x2f0] ;  /* 0x0002f00001047983 */ /* 0x001ea20000300a00 */
[----:B------:R-:W4:Y:S03]  /*21420*/  LDL.LU.64 R6, [R1+0x2f8] ;  /* 0x0002f80001067983 */ /* 0x000f260000300a00 */
[----:B----4-:R-:W-:Y:S01]  /*21430*/  STL.64 [R1+0x3478], R6 ;  /* 0x0034780601007387 */ /* 0x010fe20000100a00 */
[----:B--2---:R0:W-:Y:S03]  /*21440*/  STL.64 [R1+0x3470], R4 ;  /* 0x0034700401007387 */ /* 0x0041e60000100a00 */
[----:B0-----:R-:W2:Y:S01]  /*21450*/  LDL.LU.64 R4, [R1+0x300] ;  /* 0x0003000001047983 */ /* 0x001ea20000300a00 */
[----:B------:R-:W4:Y:S03]  /*21460*/  LDL.LU.64 R6, [R1+0x308] ;  /* 0x0003080001067983 */ /* 0x000f260000300a00 */
[----:B----4-:R-:W-:Y:S01]  /*21470*/  STL.64 [R1+0x3490], R6 ;  /* 0x0034900601007387 */ /* 0x010fe20000100a00 */
[----:B--2---:R0:W-:Y:S03]  /*21480*/  STL.64 [R1+0x3488], R4 ;  /* 0x0034880401007387 */ /* 0x0041e60000100a00 */
[----:B0-----:R-:W2:Y:S01]  /*21490*/  LDL.LU.64 R4, [R1+0x310] ;  /* 0x0003100001047983 */ /* 0x001ea20000300a00 */
[----:B------:R-:W4:Y:S01]  /*214a0*/  LDL.LU.64 R6, [R1+0x318] ;  /* 0x0003180001067983 */ /* 0x000f220000300a00 */
[----:B------:R-:W-:Y:S02]  /*214b0*/  HMMA.16816.F32.BF16 R12, R20, R24, R12 ;  /* 0x00000018140c723c */ /* 0x000fe4000004180c */
[----:B----4-:R-:W-:Y:S01]  /*214c0*/  STL.64 [R1+0x34a8], R6 ;  /* 0x0034a80601007387 */ /* 0x010fe20000100a00 */
[----:B--2---:R0:W-:Y:S03]  /*214d0*/  STL.64 [R1+0x34a0], R4 ;  /* 0x0034a00401007387 */ /* 0x0041e60000100a00 */
[----:B0-----:R-:W2:Y:S01]  /*214e0*/  LDL.LU.64 R4, [R1+0x320] ;  /* 0x0003200001047983 */ /* 0x001ea20000300a00 */
[----:B------:R-:W4:Y:S03]  /*214f0*/  LDL.LU.64 R6, [R1+0x328] ;  /* 0x0003280001067983 */ /* 0x000f260000300a00 */
[----:B----4-:R-:W-:Y:S01]  /*21500*/  STL.64 [R1+0x34c0], R6 ;  /* 0x0034c00601007387 */ /* 0x010fe20000100a00 */
[----:B--2---:R0:W-:Y:S03]  /*21510*/  STL.64 [R1+0x34b8], R4 ;  /* 0x0034b80401007387 */ /* 0x0041e60000100a00 */
[----:B0-----:R-:W2:Y:S01]  /*21520*/  LDL.LU.64 R4, [R1+0x330] ;  /* 0x0003300001047983 */ /* 0x001ea20000300a00 */
[----:B------:R-:W2:Y:S02]  /*21530*/  LDL.LU.64 R6, [R1+0x338] ;  /* 0x0003380001067983 */ /* 0x000ea40000300a00 */
[----:B------:R-:W4:Y:S02]  /*21540*/  LDL.LU.64 R16, [R1+0x2d0] ;  /* 0x0002d00001107983 */ /* 0x000f240000300a00 */
[----:B------:R-:W4:Y:S04]  /*21550*/  LDL.LU.64 R18, [R1+0x2d8] ;  /* 0x0002d80001127983 */ /* 0x000f280000300a00 */
[----:B------:R0:W-:Y:S01]  /*21560*/  STL.64 [R1+0x570], R12 ;  /* 0x0005700c01007387 */ /* 0x0001e20000100a00 */
[----:B------:R-:W-:Y:S03]  /*21570*/  STL.64 [R1+0x578], R14 ;  /* 0x0005780e01007387 */ /* 0x000fe60000100a00 */
[----:B0-----:R-:W3:Y:S01]  /*21580*/  LDL.LU.64 R12, [R1+0x34d8] ;  /* 0x0034d800010c7983 */ /* 0x001ee20000300a00 */
[----:B------:R-:W-:-:S02]  /*21590*/  IMAD.MOV.U32 R2, RZ, RZ, R24 ;  /* 0x000000ffff027224 */ /* 0x000fc400078e0018 */
[----:B------:R-:W-:Y:S02]  /*215a0*/  IMAD.MOV.U32 R0, RZ, RZ, R25 ;  /* 0x000000ffff007224 */ /* 0x000fe400078e0019 */
[----:B------:R-:W2:Y:S01]  /*215b0*/  LDL.LU.64 R24, [R1+0x280] ;  /* 0x0002800001187983 */ /* 0x000ea20000300a00 */
[----:B------:R-:W2:Y:S01]  /*215c0*/  LDL.LU.64 R26, [R1+0x288] ;  /* 0x00028800011a7983 */ /* 0x000ea20000300a00 */
[C---:B---3--:R-:W-:Y:S11]  /*215d0*/  HMMA.16816.F32.BF16 R8, R20.reuse, R12, R8 ;  /* 0x0000000c1408723c */ /* 0x048ff60000041808 */
[----:B------:R-:W-:Y:S11]  /*215e0*/  @!UPT UIADD3 URZ, URZ, URZ, URZ ;  /* 0x0000003f3f3ff290 */ /* 0x000ff6000fffe03f */
[----:B------:R-:W-:Y:S01]  /*215f0*/  @!UPT UIADD3 URZ, URZ, URZ, URZ ;  /* 0x0000003f3f3ff290 */ /* 0x000fe2000fffe03f */
        /* <DEDUP_REMOVED lines=50> */
[----:B------:R-:W4:Y:S02]  /*21920*/  LDL.LU.64 R12, [R1+0x3430] ;  /* 0x00343000010c7983 */ /* 0x000f240000300a00 */
[C---:B----4-:R-:W-:Y:S11]  /*21930*/  HMMA.16816.F32.BF16 R16, R20.reuse, R12, R16 ;  /* 0x0000000c1410723c */ /* 0x050ff60000041810 */
[----:B------:R-:W-:Y:S11]  /*21940*/  @!UPT UIADD3 URZ, URZ, URZ, URZ ;  /* 0x0000003f3f3ff290 */ /* 0x000ff6000fffe03f */
[----:B------:R-:W-:Y:S01]  /*21950*/  @!UPT UIADD3 URZ, URZ, URZ, URZ ;  /* 0x0000003f3f3ff290 */ /* 0x000fe2000fffe03f */
[----:B------:R0:W-:Y:S01]  /*21960*/  STL.64 [R1+0x4f0], R16 ;  /* 0x0004f01001007387 */ /* 0x0001e20000100a00 */
[----:B------:R-:W-:Y:S03]  /*21970*/  STL.64 [R1+0x4f8], R18 ;  /* 0x0004f81201007387 */ /* 0x000fe60000100a00 */
[----:B0-----:R-:W4:Y:S01]  /*21980*/  LDL.LU R16, [R1+0x3428] ;  /* 0x0034280001107983 */ /* 0x001f220000300800 */
[----:B--2---:R-:W-:Y:S02]  /*21990*/  STL.64 [R1+0x3388], R14 ;  /* 0x0033880e01007387 */ /* 0x004fe40000100a00 */
[----:B------:R0:W-:Y:S02]  /*219a0*/  STL.64 [R1+0x3380], R12 ;  /* 0x0033800c01007387 */ /* 0x0001e40000100a00 */
[----:B0-----:R-:W2:Y:S01]  /*219b0*/  LDL.LU.64 R12, [R1+0x2c0] ;  /* 0x0002c000010c7983 */ /* 0x001ea20000300a00 */
[----:B------:R-:W2:Y:S02]  /*219c0*/  LDL.LU.64 R14, [R1+0x2c8] ;  /* 0x0002c800010e7983 */ /* 0x000ea40000300a00 */
[----:B---3--:R-:W-:Y:S01]  /*219d0*/  STL [R1+0x3368], R9 ;  /* 0x0033680901007387 */ /* 0x008fe20000100800 */
[C---:B--2---:R-:W-:Y:S11]  /*219e0*/  HMMA.16816.F32.BF16 R12, R20.reuse, R8, R12 ;  /* 0x00000008140c723c */ /* 0x044ff6000004180c */
[----:B------:R-:W-:Y:S11]  /*219f0*/  @!UPT UIADD3 URZ, URZ, URZ, URZ ;  /* 0x0000003f3f3ff290 */ /* 0x000ff6000fffe03f */
[----:B------:R-:W-:Y:S01]  /*21a00*/  @!UPT UIADD3 URZ, URZ, URZ, URZ ;  /* 0x0000003f3f3ff290 */ /* 0x000fe2000fffe03f */
[----:B------:R-:W-:Y:S01]  /*21a10*/  STL.64 [R1+0x4e0], R12 ;  /* 0x0004e00c01007387 */ /* 0x000fe20000100a00 */
[----:B------:R0:W-:Y:S02]  /*21a20*/  STL.64 [R1+0x4e8], R14 ;  /* 0x0004e80e01007387 */ /* 0x0001e40000100a00 */
[----:B0-----:R-:W-:Y:S01]  /*21a30*/  HMMA.16816.F32.BF16 R12, R20, R4, R24 ;  /* 0x00000004140c723c */ /* 0x001fe20000041818 */
[----:B------:R-:W-:Y:S01]  /*21a40*/  STL [R1+0x335c], R4 ;  /* 0x00335c0401007387 */ /* 0x000fe20000100800 */
[----:B------:R0:W-:Y:S03]  /*21a50*/  STL [R1+0x3358], R5 ;  /* 0x0033580501007387 */ /* 0x0001e60000100800 */
[----:B------:R-:W1:Y:S11]  /*21a60*/  LDSM.16.MT88.4 R24, [R7+0x180] ;  /* 0x000180000718783b */ /* 0x000e760000004200 */
[----:B------:R-:W-:Y:S07]  /*21a70*/  @!UPT UIADD3 URZ, URZ, URZ, URZ ;  /* 0x0000003f3f3ff290 */ /* 0x000fee000fffe03f */
[----:B------:R2:W-:Y:S01]  /*21a80*/  STL.64 [R1+0x440], R12 ;  /* 0x0004400c01007387 */ /* 0x0005e20000100a00 */
[----:B------:R-:W-:Y:S02]  /*21a90*/  STL.64 [R1+0x448], R14 ;  /* 0x0004480e01007387 */ /* 0x000fe40000100a00 */
[----:B0-----:R-:W3:Y:S02]  /*21aa0*/  LDL.64 R4, [R1+0xc0] ;  /* 0x0000c00001047983 */ /* 0x001ee40000100a00 */
[----:B------:R-:W-:Y:S01]  /*21ab0*/  STL [R1+0x3348], R28 ;  /* 0x0033481c01007387 */ /* 0x000fe20000100800 */
[----:B--2---:R-:W2:Y:S04]  /*21ac0*/  LDL.LU.64 R12, [R1] ;  /* 0x00000000010c7983 */ /* 0x004ea80000300a00 */
[----:B--2---:R0:W-:Y:S04]  /*21ad0*/  STL.64 [R1+0x3398], R12 ;  /* 0x0033980c01007387 */ /* 0x0041e80000100a00 */
[----:B0-----:R-:W2:Y:S04]  /*21ae0*/  LDL.LU.64 R12, [R1+0x10] ;  /* 0x00001000010c7983 */ /* 0x001ea80000300a00 */
[----:B--2---:R0:W-:Y:S04]  /*21af0*/  STL.64 [R1+0x33a8], R12 ;  /* 0x0033a80c01007387 */ /* 0x0041e80000100a00 */
[----:B0-----:R-:W2:Y:S04]  /*21b00*/  LDL.LU.64 R12, [R1+0x20] ;  /* 0x00002000010c7983 */ /* 0x001ea80000300a00 */
[----:B--2---:R0:W-:Y:S04]  /*21b10*/  STL.64 [R1+0x33b8], R12 ;  /* 0x0033b80c01007387 */ /* 0x0041e80000100a00 */
[----:B0-----:R-:W2:Y:S01]  /*21b20*/  LDL.LU.64 R12, [R1+0x30] ;  /* 0x00003000010c7983 */ /* 0x001ea20000300a00 */
[----:B----4-:R-:W-:-:S02]  /*21b30*/  IMAD.MOV.U32 R20, RZ, RZ, R16 ;  /* 0x000000ffff147224 */ /* 0x010fc400078e0010 */
[----:B------:R-:W0:Y:S01]  /*21b40*/  LDSM.16.MT88.4 R16, [R28+0x180] ;  /* 0x000180001c10783b */ /* 0x000e220000004200 */
[----:B--2---:R2:W-:Y:S04]  /*21b50*/  STL.64 [R1+0x33d0], R12 ;  /* 0x0033d00c01007387 */ /* 0x0045e80000100a00 */
[----:B--2---:R-:W0:Y:S01]  /*21b60*/  LDL.LU.64 R12, [R1+0xcc0] ;  /* 0x000cc000010c7983 */ /* 0x004e220000300a00 */
[----:B------:R-:W0:Y:S02]  /*21b70*/  LDL.LU.64 R14, [R1+0xcc8] ;  /* 0x000cc800010e7983 */ /* 0x000e240000300a00 */
[----:B-1----:R-:W-:Y:S02]  /*21b80*/  STL.64 [R1+0x3378], R26 ;  /* 0x0033781a01007387 */ /* 0x002fe40000100a00 */
[----:B------:R-:W-:Y:S02]  /*21b90*/  STL.64 [R1+0x3370], R24 ;  /* 0x0033701801007387 */ /* 0x000fe40000100a00 */
[----:B---3--:R-:W-:-:S02]  /*21ba0*/  IMAD.MOV.U32 R9, RZ, RZ, R4 ;  /* 0x000000ffff097224 */ /* 0x008fc400078e0004 */
[----:B------:R-:W-:Y:S01]  /*21bb0*/  IMAD.MOV.U32 R21, RZ, RZ, R6 ;  /* 0x000000ffff157224 */ /* 0x000fe200078e0006 */
[----:B0-----:R-:W-:Y:S01]  /*21bc0*/  HMMA.16816.F32.BF16 R12, R16, R4, R12 ;  /* 0x00000004100c723c */ /* 0x001fe2000004180c */
[----:B------:R-:W2:Y:S11]  /*21bd0*/  LDL.LU.64 R4, [R1+0xc80] ;  /* 0x000c800001047983 */ /* 0x000eb60000300a00 */
[----:B------:R-:W-:Y:S11]  /*21be0*/  @!UPT UIADD3 URZ, URZ, URZ, URZ ;  /* 0x0000003f3f3ff290 */ /* 0x000ff6000fffe03f */
[----:B------:R-:W-:Y:S01]  /*21bf0*/  STL.64 [R1+0x1b0], R12 ;  /* 0x0001b00c01007387 */ /* 0x000fe20000100a00 */
[----:B------:R-:W-:Y:S02]  /*21c00*/  STL.64 [R1+0x1b8], R14 ;  /* 0x0001b80e01007387 */ /* 0x000fe40000100a00 */
[----:B------:R-:W3:Y:S02]  /*21c10*/  LDL.LU.64 R6, [R1+0xc88] ;  /* 0x000c880001067983 */ /* 0x000ee40000300a00 */
        /* <DEDUP_REMOVED lines=8> */
[----:B------:R-:W3:Y:S02]  /*21ca0*/  LDL.LU.64 R24, [R1+0x50] ;  /* 0x0000500001187983 */ /* 0x000ee40000300a00 */
[----:B------:R-:W-:-:S02]  /*21cb0*/  IMAD.MOV.U32 R12, RZ, RZ, R3 ;  /* 0x000000ffff0c7224 */ /* 0x000fc400078e0003 */
[----:B------:R-:W-:Y:S01]  /*21cc0*/  IMAD.MOV.U32 R13, RZ, RZ, R29 ;  /* 0x000000ffff0d7224 */ /* 0x000fe200078e001d */
[----:B--2---:R-:W-:Y:S01]  /*21cd0*/  HMMA.16816.F32.BF16 R4, R16, R20, R4 ;  /* 0x000000141004723c */ /* 0x004fe20000041804 */
[----:B---3--:R0:W-:Y:S04]  /*21ce0*/  STL.64 [R1+0x33f0], R24 ;  /* 0x0033f01801007387 */ /* 0x0081e80000100a00 */
[----:B0-----:R-:W2:Y:S01]  /*21cf0*/  LDL.LU.64 R24, [R1+0x80] ;  /* 0x0000800001187983 */ /* 0x001ea20000300a00 */
[----:B------:R-:W3:Y:S02]  /*21d00*/  LDL.LU R3, [R1+0x3424] ;  /* 0x0034240001037983 */ /* 0x000ee40000300800 */
[----:B------:R-:W4:Y:S02]  /*21d10*/  LDL.LU R29, [R1+0x3420] ;  /* 0x00342000011d7983 */ /* 0x000f240000300800 */
[----:B------:R0:W-:Y:S02]  /*21d20*/  STL.64 [R1+0x33e8], R12 ;  /* 0x0033e80c01007387 */ /* 0x0001e40000100a00 */
[----:B0-----:R-:W2:Y:S01]  /*21d30*/  LDL.LU.64 R12, [R1+0x90] ;  /* 0x00009000010c7983 */ /* 0x001ea20000300a00 */
[----:B------:R0:W-:Y:S02]  /*21d40*/  STL.64 [R1+0x3390], R8 ;  /* 0x0033900801007387 */ /* 0x0001e40000100a00 */
[----:B0-----:R-:W-:-:S02]  /*21d50*/  IMAD.MOV.U32 R8, RZ, RZ, R11 ;  /* 0x000000ffff087224 */ /* 0x001fc400078e000b */
[----:B------:R-:W-:-:S05]  /*21d60*/  IMAD.MOV.U32 R9, RZ, RZ, R10 ;  /* 0x000000ffff097224 */ /* 0x000fca00078e000a */
[----:B------:R0:W-:Y:S04]  /*21d70*/  STL.64 [R1+0x33f8], R8 ;  /* 0x0033f80801007387 */ /* 0x0001e80000100a00 */
[----:B0-----:R-:W2:Y:S01]  /*21d80*/  LDL.LU.64 R8, [R1+0xc90] ;  /* 0x000c900001087983 */ /* 0x001ea20000300a00 */
[----:B------:R-:W2:Y:S02]  /*21d90*/  LDL.LU.64 R10, [R1+0xc98] ;  /* 0x000c9800010a7983 */ /* 0x000ea40000300a00 */
[----:B------:R-:W-:Y:S02]  /*21da0*/  STL.64 [R1+0x1a0], R4 ;  /* 0x0001a00401007387 */ /* 0x000fe40000100a00 */
[----:B------:R0:W-:Y:S02]  /*21db0*/  STL.64 [R1+0x1a8], R6 ;  /* 0x0001a80601007387 */ /* 0x0001e40000100a00 */
[----:B0-----:R-:W2:Y:S01]  /*21dc0*/  LDL.LU.64 R6, [R1+0x3418] ;  /* 0x0034180001067983 */ /* 0x001ea20000300a00 */
[----:B------:R-:W2:Y:S02]  /*21dd0*/  LDL.LU.64 R4, [R1+0x3410] ;  /* 0x0034100001047983 */ /* 0x000ea40000300a00 */
[----:B------:R3:W-:Y:S02]  /*21de0*/  STL.64 [R1+0x3330], R20 ;  /* 0x0033301401007387 */ /* 0x0007e40000100a00 */
[----:B---3--:R-:W-:-:S02]  /*21df0*/  IMAD.MOV.U32 R21, RZ, RZ, R3 ;  /* 0x000000ffff157224 */ /* 0x008fc400078e0003 */
[----:B----4-:R-:W-:-:S07]  /*21e00*/  IMAD.MOV.U32 R20, RZ, RZ, R29 ;  /* 0x000000ffff147224 */ /* 0x010fce00078e001d */
[C---:B--2---:R-:W-:Y:S01]  /*21e10*/  HMMA.16816.F32.BF16 R20, R16.reuse, R20, R4 ;  /* 0x000000141014723c */ /* 0x044fe20000041804 */
[----:B------:R-:W2:Y:S01]  /*21e20*/  LDL.LU.64 R6, [R1+0x3408] ;  /* 0x0034080001067983 */ /* 0x000ea20000300a00 */
[----:B------:R-:W2:Y:S06]  /*21e30*/  LDL.LU.64 R4, [R1+0x3400] ;  /* 0x0034000001047983 */ /* 0x000eac0000300a00 */
[----:B------:R-:W-:Y:S11]  /*21e40*/  HMMA.16816.F32.BF16 R8, R16, R12, R8 ;  /* 0x0000000c1008723c */ /* 0x000ff60000041808 */
[----:B------:R-:W-:Y:S04]  /*21e50*/  @!UPT UIADD3 URZ, URZ, URZ, URZ ;  /* 0x0000003f3f3ff290 */ /* 0x000fe8000fffe03f */
[----:B------:R-:W-:Y:S01]  /*21e60*/  STL.64 [R1+0x190], R20 ;  /* 0x0001901401007387 */ /* 0x000fe20000100a00 */
[----:B------:R0:W-:Y:S07]  /*21e70*/  STL.64 [R1+0x198], R22 ;  /* 0x0001981601007387 */ /* 0x0001ee0000100a00 */
[----:B------:R-:W-:Y:S02]  /*21e80*/  STL.64 [R1+0x180], R8 ;  /* 0x0001800801007387 */ /* 0x000fe40000100a00 */
[----:B------:R2:W-:Y:S02]  /*21e90*/  STL.64 [R1+0x188], R10 ;  /* 0x0001880a01007387 */ /* 0x0005e40000100a00 */
[----:B0-----:R-:W-:-:S02]  /*21ea0*/  IMAD.MOV.U32 R23, RZ, RZ, R12 ;  /* 0x000000ffff177224 */ /* 0x001fc400078e000c */
[----:B------:R-:W-:-:S05]  /*21eb0*/  IMAD.MOV.U32 R22, RZ, RZ, R13 ;  /* 0x000000ffff167224 */ /* 0x000fca00078e000d */
[----:B------:R-:W-:Y:S01]  /*21ec0*/  STL.64 [R1+0x33a0], R22 ;  /* 0x0033a01601007387 */ /* 0x000fe20000100a00 */
[----:B--2---:R-:W-:Y:S07]  /*21ed0*/  HMMA.16816.F32.BF16 R8, R16, R24, R4 ;  /* 0x000000181008723c */ /* 0x004fee0000041804 */
[----:B------:R-:W-:Y:S02]  /*21ee0*/  IMAD.MOV.U32 R7, RZ, RZ, R24 ;  /* 0x000000ffff077224 */ /* 0x000fe400078e0018 */
[----:B------:R-:W-:Y:S11]  /*21ef0*/  IMAD.MOV.U32 R6, RZ, RZ, R25 ;  /* 0x000000ffff067224 */ /* 0x000ff600078e0019 */
[----:B------:R-:W-:Y:S03]  /*21f00*/  @!UPT UIADD3 URZ, URZ, URZ, URZ ;  /* 0x0000003f3f3ff290 */ /* 0x000fe6000fffe03f */
[----:B------:R0:W-:Y:S01]  /*21f10*/  STL.64 [R1+0x170], R8 ;  /* 0x0001700801007387 */ /* 0x0001e20000100a00 */
[----:B------:R1:W-:Y:S03]  /*21f20*/  STL.64 [R1+0x178], R10 ;  /* 0x0001780a01007387 */ /* 0x0003e60000100a00 */
[----:B0-----:R-:W2:Y:S01]  /*21f30*/  LDL.LU.64 R8, [R1+0xc70] ;  /* 0x000c700001087983 */ /* 0x001ea20000300a00 */
[----:B-1----:R-:W2:Y:S02]  /*21f40*/  LDL.LU.64 R10, [R1+0xc78] ;  /* 0x000c7800010a7983 */ /* 0x002ea40000300a00 */
[----:B------:R-:W3:Y:S02]  /*21f50*/  LDL.LU.64 R24, [R1+0xc60] ;  /* 0x000c600001187983 */ /* 0x000ee40000300a00 */
[----:B------:R-:W3:Y:S01]  /*21f60*/  LDL.LU.64 R26, [R1+0xc68] ;  /* 0x000c6800011a7983 */ /* 0x000ee20000300a00 */
[----:B------:R-:W4:Y:S01]  /*21f70*/  LDL.LU.64 R12, [R1+0xc50] ;  /* 0x000c5000010c7983 */ /* 0x000f220000300a00 */
[----:B------:R-:W4:Y:S02]  /*21f80*/  LDL.LU.64 R14, [R1+0xc58] ;  /* 0x000c5800010e7983 */ /* 0x000f240000300a00 */
[----:B------:R0:W-:Y:S02]  /*21f90*/  STL.64 [R1+0x33b0], R6 ;  /* 0x0033b00601007387 */ /* 0x0001e40000100a00 */
[----:B------:R-:W2:Y:S01]  /*21fa0*/  LDL.LU.64 R4, [R1+0xc20] ;  /* 0x000c200001047983 */ /* 0x000ea20000300a00 */
[----:B0-----:R-:W2:Y:S01]  /*21fb0*/  LDL.LU.64 R6, [R1+0xc28] ;  /* 0x000c280001067983 */ /* 0x001ea20000300a00 */
[----:B------:R-:W-:-:S03]  /*21fc0*/  IMAD.MOV.U32 R20, RZ, RZ, R2 ;  /* 0x000000ffff147224 */ /* 0x000fc600078e0002 */
[----:B--2---:R-:W-:Y:S01]  /*21fd0*/  STL.64 [R1+0x33c8], R6 ;  /* 0x0033c80601007387 */ /* 0x004fe20000100a00 */
[----:B------:R0:W-:Y:S03]  /*21fe0*/  STL.64 [R1+0x33c0], R4 ;  /* 0x0033c00401007387 */ /* 0x0001e60000100a00 */
[----:B0-----:R-:W2:Y:S01]  /*21ff0*/  LDL.LU.64 R4, [R1+0xc30] ;  /* 0x000c300001047983 */ /* 0x001ea20000300a00 */
[----:B------:R-:W2:Y:S02]  /*22000*/  LDL.LU.64 R6, [R1+0xc38] ;  /* 0x000c380001067983 */ /* 0x000ea40000300a00 */
[----:B------:R-:W-:-:S07]  /*22010*/  IMAD.MOV.U32 R21, RZ, RZ, R0 ;  /* 0x000000ffff157224 */ /* 0x000fce00078e0000 */
[C---:B------:R-:W-:Y:S01]  /*22020*/  HMMA.16816.F32.BF16 R20, R16.reuse, R20, R8 ;  /* 0x000000141014723c */ /* 0x040fe20000041808 */
[----:B--2---:R-:W-:Y:S01]  /*22030*/  STL.64 [R1+0x33e0], R6 ;  /* 0x0033e00601007387 */ /* 0x004fe20000100a00 */
[----:B------:R0:W-:Y:S03]  /*22040*/  STL.64 [R1+0x33d8], R4 ;  /* 0x0033d80401007387 */ /* 0x0001e60000100a00 */
[----:B0-----:R-:W2:Y:S01]  /*22050*/  LDL.LU.64 R4, [R1+0xc40] ;  /* 0x000c400001047983 */ /* 0x001ea20000300a00 */
[----:B------:R-:W2:Y:S02]  /*22060*/  LDL.LU.64 R6, [R1+0xc48] ;  /* 0x000c480001067983 */ /* 0x000ea40000300a00 */
[----:B------:R-:W3:Y:S11]  /*22070*/  LDL.LU.64 R8, [R1+0x33f8] ;  /* 0x0033f80001087983 */ /* 0x000ef60000300a00 */
[----:B------:R-:W-:Y:S04]  /*22080*/  @!UPT UIADD3 URZ, URZ, URZ, URZ ;  /* 0x0000003f3f3ff290 */ /* 0x000fe8000fffe03f */
[----:B------:R0:W-:Y:S01]  /*22090*/  STL.64 [R1+0x160], R20 ;  /* 0x0001601401007387 */ /* 0x0001e20000100a00 */
[----:B------:R1:W-:Y:S04]  /*220a0*/  STL.64 [R1+0x168], R22 ;  /* 0x0001681601007387 */ /* 0x0003e80000100a00 */
[----:B0-----:R-:W2:Y:S01]  /*220b0*/  LDL.LU.64 R20, [R1+0xc10] ;  /* 0x000c100001147983 */ /* 0x001ea20000300a00 */
[----:B-1----:R-:W2:Y:S01]  /*220c0*/  LDL.LU.64 R22, [R1+0xc18] ;  /* 0x000c180001167983 */ /* 0x002ea20000300a00 */
[C---:B---3--:R-:W-:Y:S02]  /*220d0*/  HMMA.16816.F32.BF16 R8, R16.reuse, R8, R24 ;  /* 0x000000081008723c */ /* 0x048fe40000041818 */
[----:B------:R-:W4:Y:S11]  /*220e0*/  LDL.LU.64 R24, [R1+0x33f0] ;  /* 0x0033f00001187983 */ /* 0x000f360000300a00 */
[----:B------:R-:W-:Y:S10]  /*220f0*/  @!UPT UIADD3 URZ, URZ, URZ, URZ ;  /* 0x0000003f3f3ff290 */ /* 0x000ff4000fffe03f */
[----:B------:R0:W-:Y:S01]  /*22100*/  STL.64 [R1+0x150], R8 ;  /* 0x0001500801007387 */ /* 0x0001e20000100a00 */
[----:B------:R1:W-:Y:S03]  /*22110*/  STL.64 [R1+0x158], R10 ;  /* 0x0001580a01007387 */ /* 0x0003e60000100a00 */
[----:B0-----:R-:W3:Y:S01]  /*22120*/  LDL.LU.64 R8, [R1+0xc00] ;  /* 0x000c000001087983 */ /* 0x001ee20000300a00 */
[----:B-1----:R-:W3:Y:S01]  /*22130*/  LDL.LU.64 R10, [R1+0xc08] ;  /* 0x000c0800010a7983 */ /* 0x002ee20000300a00 */
[C---:B----4-:R-:W-:Y:S11]  /*22140*/  HMMA.16816.F32.BF16 R12, R16.reuse, R24, R12 ;  /* 0x00000018100c723c */ /* 0x050ff6000004180c */
[----:B------:R-:W-:Y:S11]  /*22150*/  @!UPT UIADD3 URZ, URZ, URZ, URZ ;  /* 0x0000003f3f3ff290 */ /* 0x000ff6000fffe03f */
[----:B------:R-:W-:Y:S01]  /*22160*/  @!UPT UIADD3 URZ, URZ, URZ, URZ ;  /* 0x0000003f3f3ff290 */ /* 0x000fe2000fffe03f */
[----:B------:R0:W-:Y:S01]  /*22170*/  STL.64 [R1+0x140], R12 ;  /* 0x0001400c01007387 */ /* 0x0001e20000100a00 */
[----:B------:R2:W-:Y:S03]  /*22180*/  STL.64 [R1+0x148], R14 ;  /* 0x0001480e01007387 */ /* 0x0005e60000100a00 */
[----:B0-----:R-:W2:Y:S01]  /*22190*/  LDL.LU.64 R12, [R1+0x33e8] ;  /* 0x0033e800010c7983 */ /* 0x001ea20000300a00 */
[----:B------:R-:W-:Y:S02]  /*221a0*/  IMAD.MOV.U32 R2, RZ, RZ, R24 ;  /* 0x000000ffff027224 */ /* 0x000fe400078e0018 */
[----:B------:R-:W-:Y:S02]  /*221b0*/  IMAD.MOV.U32 R29, RZ, RZ, R25 ;  /* 0x000000ffff1d7224 */ /* 0x000fe400078e0019 */
[----:B------:R-:W4:Y:S01]  /*221c0*/  LDL.LU.64 R24, [R1+0xbf0] ;  /* 0x000bf00001187983 */ /* 0x000f220000300a00 */
[----:B------:R-:W4:Y:S02]  /*221d0*/  LDL.LU.64 R26, [R1+0xbf8] ;  /* 0x000bf800011a7983 */ /* 0x000f240000300a00 */
[----:B------:R-:W-:Y:S01]  /*221e0*/  STL [R1+0x334c], R2 ;  /* 0x00334c0201007387 */ /* 0x000fe20000100800 */
[C---:B--2---:R-:W-:Y:S01]  /*221f0*/  HMMA.16816.F32.BF16 R12, R16.reuse, R12, R4 ;  /* 0x0000000c100c723c */ /* 0x044fe20000041804 */
[----:B------:R-:W2:Y:S01]  /*22200*/  LDL.LU.64 R6, [R1+0x33e0] ;  /* 0x0033e00001067983 */ /* 0x000ea20000300a00 */
[----:B------:R-:W2:Y:S11]  /*22210*/  LDL.LU.64 R4, [R1+0x33d8] ;  /* 0x0033d80001047983 */ /* 0x000eb60000300a00 */
[----:B------:R-:W-:Y:S10]  /*22220*/  @!UPT UIADD3 URZ, URZ, URZ, URZ ;  /* 0x0000003f3f3ff290 */ /* 0x000ff4000fffe03f */
        /* <DEDUP_REMOVED lines=20> */
[C---:B--2---:R-:W-:Y:S01]  /*22370*/  HMMA.16816.F32.BF16 R20, R16.reuse, R12, R20 ;  /* 0x0000000c1014723c */ /* 0x044fe20000041814 */
[----:B------:R-:W-:Y:S02]  /*22380*/  IMAD.MOV.U32 R4, RZ, RZ, R12 ;  /* 0x000000ffff047224 */ /* 0x000fe400078e000c */
[----:B------:R-:W-:Y:S11]  /*22390*/  IMAD.MOV.U32 R5, RZ, RZ, R13 ;  /* 0x000000ffff057224 */ /* 0x000ff600078e000d */
[----:B------:R-:W-:Y:S09]  /*223a0*/  @!UPT UIADD3 URZ, URZ, URZ, URZ ;  /* 0x0000003f3f3ff290 */ /* 0x000ff2000fffe03f */
[----:B------:R-:W-:Y:S01]  /*223b0*/  STL.64 [R1+0x100], R20 ;  /* 0x0001001401007387 */ /* 0x000fe20000100a00 */
[----:B------:R0:W-:Y:S03]  /*223c0*/  STL.64 [R1+0x108], R22 ;  /* 0x0001081601007387 */ /* 0x0001e60000100a00 */
[----:B0-----:R-:W2:Y:S01]  /*223d0*/  LDL.LU.64 R22, [R1+0x33a0] ;  /* 0x0033a00001167983 */ /* 0x001ea20000300a00 */
[----:B------:R-:W3:Y:S02]  /*223e0*/  LDL.LU.64 R12, [R1+0x3398] ;  /* 0x00339800010c7983 */ /* 0x000ee40000300a00 */
        /* <DEDUP_REMOVED lines=8> */
[----:B------:R-:W2:Y:S01]  /*22470*/  LDL.LU.64 R14, [R1+0x3388] ;  /* 0x00338800010e7983 */ /* 0x000ea20000300a00 */
[----:B------:R-:W4:Y:S02]  /*22480*/  LDL.LU.64 R12, [R1+0x3380] ;  /* 0x00338000010c7983 */ /* 0x000f240000300a00 */
[----:B----4-:R-:W-:Y:S01]  /*22490*/  HMMA.16816.F32.BF16 R24, R16, R12, R24 ;  /* 0x0000000c1018723c */ /* 0x010fe20000041818 */
[----:B---3--:R-:W-:Y:S11]  /*224a0*/  IMAD.MOV.U32 R20, RZ, RZ, R9 ;  /* 0x000000ffff147224 */ /* 0x008ff600078e0009 */
[----:B------:R-:W-:Y:S11]  /*224b0*/  @!UPT UIADD3 URZ, URZ, URZ, URZ ;  /* 0x0000003f3f3ff290 */ /* 0x000ff6000fffe03f */
[----:B------:R-:W-:Y:S01]  /*224c0*/  STL.64 [R1+0xe0], R24 ;  /* 0x0000e01801007387 */ /* 0x000fe20000100a00 */
[----:B------:R0:W-:Y:S03]  /*224d0*/  STL.64 [R1+0xe8], R26 ;  /* 0x0000e81a01007387 */ /* 0x0001e60000100a00 */
[----:B0-----:R-:W3:Y:S01]  /*224e0*/  LDL.LU.64 R26, [R1+0x3378] ;  /* 0x00337800011a7983 */ /* 0x001ee20000300a00 */
[----:B------:R-:W3:Y:S02]  /*224f0*/  LDL.LU.64 R24, [R1+0x3370] ;  /* 0x0033700001187983 */ /* 0x000ee40000300a00 */
[----:B------:R-:W4:Y:S02]  /*22500*/  LDL.LU R9, [R1+0x3368] ;  /* 0x0033680001097983 */ /* 0x000f240000300800 */
[----:B------:R-:W3:Y:S01]  /*22510*/  LDL.LU R21, [R1+0xc4] ;  /* 0x0000c40001157983 */ /* 0x000ee20000300800 */
[----:B--2---:R-:W-:Y:S01]  /*22520*/  STL.64 [R1+0x3278], R14 ;  /* 0x0032780e01007387 */ /* 0x004fe20000100a00 */
[----:B------:R0:W-:Y:S02]  /*22530*/  STL.64 [R1+0x3270], R12 ;  /* 0x0032700c01007387 */ /* 0x0001e40000100a00 */
[----:B0-----:R-:W-:-:S02]  /*22540*/  IMAD.MOV.U32 R12, RZ, RZ, R11 ;  /* 0x000000ffff0c7224 */ /* 0x001fc400078e000b */
[----:B------:R-:W-:Y:S01]  /*22550*/  IMAD.MOV.U32 R13, RZ, RZ, R10 ;  /* 0x000000ffff0d7224 */ /* 0x000fe200078e000a */
[----:B------:R-:W2:Y:S01]  /*22560*/  LDL.LU R11, [R1+0x3364] ;  /* 0x00336400010b7983 */ /* 0x000ea20000300800 */
[----:B------:R-:W2:Y:S03]  /*22570*/  LDL.LU R10, [R1+0x3360] ;  /* 0x00336000010a7983 */ /* 0x000ea60000300800 */
[----:B------:R0:W-:Y:S04]  /*22580*/  STL.64 [R1+0x3290], R12 ;  /* 0x0032900c01007387 */ /* 0x0001e80000100a00 */
[----:B0-----:R-:W4:Y:S01]  /*22590*/  LDL.LU.64 R12, [R1+0xbe0] ;  /* 0x000be000010c7983 */ /* 0x001f220000300a00 */
[----:B------:R-:W4:Y:S02]  /*225a0*/  LDL.LU.64 R14, [R1+0xbe8] ;  /* 0x000be800010e7983 */ /* 0x000f240000300a00 */
[----:B----4-:R-:W-:Y:S11]  /*225b0*/  HMMA.16816.F32.BF16 R12, R16, R8, R12 ;  /* 0x00000008100c723c */ /* 0x010ff6000004180c */
[----:B------:R-:W-:Y:S11]  /*225c0*/  @!UPT UIADD3 URZ, URZ, URZ, URZ ;  /* 0x0000003f3f3ff290 */ /* 0x000ff6000fffe03f */
[----:B------:R-:W-:Y:S01]  /*225d0*/  @!UPT UIADD3 URZ, URZ, URZ, URZ ;  /* 0x0000003f3f3ff290 */ /* 0x000fe2000fffe03f */
[----:B------:R0:W-:Y:S01]  /*225e0*/  STL.64 [R1+0x1d0], R12 ;  /* 0x0001d00c01007387 */ /* 0x0001e20000100a00 */
[----:B------:R-:W-:Y:S02]  /*225f0*/  STL.64 [R1+0x1d8], R14 ;  /* 0x0001d80e01007387 */ /* 0x000fe40000100a00 */
[----:B0-----:R-:W-:Y:S02]  /*22600*/  IMAD.MOV.U32 R12, RZ, RZ, R4 ;  /* 0x000000ffff0c7224 */ /* 0x001fe400078e0004 */
[----:B------:R-:W-:Y:S01]  /*22610*/  IMAD.MOV.U32 R13, RZ, RZ, R5 ;  /* 0x000000ffff0d7224 */ /* 0x000fe200078e0005 */
[----:B------:R-:W4:Y:S01]  /*22620*/  LDL.LU R4, [R1+0x335c] ;  /* 0x00335c0001047983 */ /* 0x000f220000300800 */
[----:B------:R-:W4:Y:S03]  /*22630*/  LDL.LU R5, [R1+0x3358] ;  /* 0x0033580001057983 */ /* 0x000f260000300800 */
[----:B------:R0:W-:Y:S04]  /*22640*/  STL.64 [R1+0x32a8], R12 ;  /* 0x0032a80c01007387 */ /* 0x0001e80000100a00 */
[----:B0-----:R-:W4:Y:S01]  /*22650*/  LDL.LU.64 R12, [R1+0xbd0] ;  /* 0x000bd000010c7983 */ /* 0x001f220000300a00 */
[----:B------:R-:W4:Y:S02]  /*22660*/  LDL.LU.64 R14, [R1+0xbd8] ;  /* 0x000bd800010e7983 */ /* 0x000f240000300a00 */
[----:B--2---:R-:W-:Y:S02]  /*22670*/  STL.64 [R1+0x3268], R10 ;  /* 0x0032680a01007387 */ /* 0x004fe40000100a00 */
[----:B------:R0:W-:Y:S02]  /*22680*/  STL.64 [R1+0x3260], R8 ;  /* 0x0032600801007387 */ /* 0x0001e40000100a00 */
[----:B0-----:R-:W-:-:S02]  /*22690*/  IMAD.MOV.U32 R8, RZ, RZ, R7 ;  /* 0x000000ffff087224 */ /* 0x001fc400078e0007 */
[----:B------:R-:W-:Y:S01]  /*226a0*/  IMAD.MOV.U32 R9, RZ, RZ, R6 ;  /* 0x000000ffff097224 */ /* 0x000fe200078e0006 */
[----:B------:R-:W2:Y:S01]  /*226b0*/  LDL.LU R7, [R1+0x3354] ;  /* 0x0033540001077983 */ /* 0x000ea20000300800 */
[----:B------:R-:W2:Y:S03]  /*226c0*/  LDL.LU R6, [R1+0x3350] ;  /* 0x0033500001067983 */ /* 0x000ea60000300800 */
[----:B------:R0:W-:Y:S04]  /*226d0*/  STL.64 [R1+0x3318], R8 ;  /* 0x0033180801007387 */ /* 0x0001e80000100a00 */
[----:B0-----:R-:W2:Y:S01]  /*226e0*/  LDL.LU.64 R8, [R1+0x9a0] ;  /* 0x0009a00001087983 */ /* 0x001ea20000300a00 */
[----:B------:R-:W2:Y:S01]  /*226f0*/  LDL.LU.64 R10, [R1+0x9a8] ;  /* 0x0009a800010a7983 */ /* 0x000ea20000300a00 */
[----:B----4-:R-:W-:Y:S11]  /*22700*/  HMMA.16816.F32.BF16 R12, R16, R4, R12 ;  /* 0x00000004100c723c */ /* 0x010ff6000004180c */
[----:B------:R-:W-:Y:S11]  /*22710*/  @!UPT UIADD3 URZ, URZ, URZ, URZ ;  /* 0x0000003f3f3ff290 */ /* 0x000ff6000fffe03f */
[----:B------:R-:W-:Y:S01]  /*22720*/  @!UPT UIADD3 URZ, URZ, URZ, URZ ;  /* 0x0000003f3f3ff290 */ /* 0x000fe2000fffe03f */
[----:B------:R-:W-:Y:S01]  /*22730*/  STL.64 [R1+0xd0], R12 ;  /* 0x0000d00c01007387 */ /* 0x000fe20000100a00 */
[----:B------:R-:W-:Y:S03]  /*22740*/  STL.64 [R1+0xd8], R14 ;  /* 0x0000d80e01007387 */ /* 0x000fe60000100a00 */
[----:B--2---:R-:W-:Y:S01]  /*22750*/  STL.64 [R1+0x3328], R10 ;  /* 0x0033280a01007387 */ /* 0x004fe20000100a00 */
[----:B------:R0:W-:Y:S03]  /*22760*/  STL.64 [R1+0x3320], R8 ;  /* 0x0033200801007387 */ /* 0x0001e60000100a00 */
[----:B0-----:R-:W2:Y:S01]  /*22770*/  LDL.LU.64 R8, [R1+0x9b0] ;  /* 0x0009b00001087983 */ /* 0x001ea20000300a00 */
[----:B------:R-:W4:Y:S02]  /*22780*/  LDL.LU.64 R10, [R1+0x9b8] ;  /* 0x0009b800010a7983 */ /* 0x000f240000300a00 */
[----:B------:R-:W-:-:S02]  /*22790*/  IMAD.MOV.U32 R12, RZ, RZ, R2 ;  /* 0x000000ffff0c7224 */ /* 0x000fc400078e0002 */
[----:B------:R-:W-:Y:S01]  /*227a0*/  IMAD.MOV.U32 R13, RZ, RZ, R28 ;  /* 0x000000ffff0d7224 */ /* 0x000fe200078e001c */
[----:B----4-:R-:W-:Y:S01]  /*227b0*/  STL.64 [R1+0x3340], R10 ;  /* 0x0033400a01007387 */ /* 0x010fe20000100a00 */
[----:B--2---:R0:W-:Y:S03]  /*227c0*/  STL.64 [R1+0x3338], R8 ;  /* 0x0033380801007387 */ /* 0x0041e60000100a00 */
[----:B0-----:R-:W3:Y:S01]  /*227d0*/  LDL.LU.64 R8, [R1+0x9e0] ;  /* 0x0009e00001087983 */ /* 0x001ee20000300a00 */
[----:B------:R-:W3:Y:S02]  /*227e0*/  LDL.LU.64 R10, [R1+0x9e8] ;  /* 0x0009e800010a7983 */ /* 0x000ee40000300a00 */
[----:B------:R-:W2:Y:S02]  /*227f0*/  LDL.LU.64 R16, [R1+0x980] ;  /* 0x0009800001107983 */ /* 0x000ea40000300a00 */
[----:B------:R-:W2:Y:S01]  /*22800*/  LDL.LU.64 R18, [R1+0x988] ;  /* 0x0009880001127983 */ /* 0x000ea20000300a00 */
[----:B------:R-:W4:Y:S01]  /*22810*/  LDL.LU R2, [R1+0x334c] ;  /* 0x00334c0001027983 */ /* 0x000f220000300800 */
[----:B------:R-:W2:Y:S02]  /*22820*/  LDL.LU R28, [R1+0x3348] ;  /* 0x00334800011c7983 */ /* 0x000ea40000300800 */
[----:B------:R0:W-:Y:S02]  /*22830*/  STL.64 [R1+0x32c0], R12 ;  /* 0x0032c00c01007387 */ /* 0x0001e40000100a00 */
[----:B0-----:R-:W-:-:S02]  /*22840*/  IMAD.MOV.U32 R12, RZ, RZ, R23 ;  /* 0x000000ffff0c7224 */ /* 0x001fc400078e0017 */
[----:B------:R-:W-:Y:S01]  /*22850*/  IMAD.MOV.U32 R13, RZ, RZ, R22 ;  /* 0x000000ffff0d7224 */ /* 0x000fe200078e0016 */
[----:B------:R-:W-:Y:S01]  /*22860*/  STL.64 [R1+0x3258], R6 ;  /* 0x0032580601007387 */ /* 0x000fe20000100a00 */
        /* <DEDUP_REMOVED lines=11> */
[----:B------:R-:W3:Y:S01]  /*22920*/  LDL.LU.64 R10, [R1+0x3328] ;  /* 0x00332800010a7983 */ /* 0x000ee20000300a00 */
[----:B------:R-:W3:Y:S11]  /*22930*/  LDL.LU.64 R8, [R1+0x3320] ;  /* 0x0033200001087983 */ /* 0x000ef60000300a00 */
[----:B------:R-:W-:Y:S09]  /*22940*/  @!UPT UIADD3 URZ, URZ, URZ, URZ ;  /* 0x0000003f3f3ff290 */ /* 0x000ff2000fffe03f */
[----:B------:R-:W-:Y:S01]  /*22950*/  STL.64 [R1+0x320], R20 ;  /* 0x0003201401007387 */ /* 0x000fe20000100a00 */
[----:B------:R-:W-:Y:S02]  /*22960*/  STL.64 [R1+0x328], R22 ;  /* 0x0003281601007387 */ /* 0x000fe40000100a00 */
[----:B--2---:R-:W0:Y:S02]  /*22970*/  LDSM.16.MT88.4 R20, [R28+0x2000] ;  /* 0x002000001c14783b */ /* 0x004e240000004200 */
[----:B0-----:R-:W-:Y:S02]  /*22980*/  STL.64 [R1+0x3288], R22 ;  /* 0x0032881601007387 */ /* 0x001fe40000100a00 */
[----:B------:R0:W-:Y:S02]  /*22990*/  STL.64 [R1+0x3280], R20 ;  /* 0x0032801401007387 */ /* 0x0001e40000100a00 */
[----:B0-----:R-:W3:Y:S01]  /*229a0*/  LDL.LU R20, [R1+0xa0] ;  /* 0x0000a00001147983 */ /* 0x001ee20000300800 */
[----:B------:R-:W3:Y:S01]  /*229b0*/  LDL.LU R21, [R1+0xa4] ;  /* 0x0000a40001157983 */ /* 0x000ee20000300800 */
[C---:B------:R-:W-:Y:S08]  /*229c0*/  HMMA.16816.F32.BF16 R12, R24.reuse, R12, R4 ;  /* 0x0000000c180c723c */ /* 0x040ff00000041804 */
[C---:B---3--:R-:W-:Y:S01]  /*229d0*/  HMMA.16816.F32.BF16 R20, R24.reuse, R20, R8 ;  /* 0x000000141814723c */ /* 0x048fe20000041808 */
[----:B------:R-:W2:Y:S11]  /*229e0*/  LDL.LU.64 R8, [R1+0x3318] ;  /* 0x0033180001087983 */ /* 0x000eb60000300a00 */
[----:B------:R-:W-:Y:S11]  /*229f0*/  @!UPT UIADD3 URZ, URZ, URZ, URZ ;  /* 0x0000003f3f3ff290 */ /* 0x000ff6000fffe03f */
[----:B------:R-:W-:Y:S01]  /*22a00*/  STL.64 [R1+0x310], R20 ;  /* 0x0003101401007387 */ /* 0x000fe20000100a00 */
[----:B------:R-:W-:Y:S01]  /*22a10*/  STL.64 [R1+0x318], R22 ;  /* 0x0003181601007387 */ /* 0x000fe20000100a00 */
[----:B--2---:R-:W-:Y:S02]  /*22a20*/  HMMA.16816.F32.BF16 R4, R24, R8, R16 ;  /* 0x000000081804723c */ /* 0x004fe40000041810 */
[----:B------:R-:W2:Y:S01]  /*22a30*/  LDL.LU R16, [R1+0x60] ;  /* 0x0000600001107983 */ /* 0x000ea20000300800 */
[----:B------:R-:W-:Y:S02]  /*22a40*/  STL.64 [R1+0x300], R12 ;  /* 0x0003000c01007387 */ /* 0x000fe40000100a00 */
[----:B------:R-:W-:Y:S11]  /*22a50*/  STL.64 [R1+0x308], R14 ;  /* 0x0003080e01007387 */ /* 0x000ff60000100a00 */
[----:B------:R-:W-:Y:S07]  /*22a60*/  @!UPT UIADD3 URZ, URZ, URZ, URZ ;  /* 0x0000003f3f3ff290 */ /* 0x000fee000fffe03f */
[----:B------:R-:W-:Y:S01]  /*22a70*/  STL.64 [R1+0x2f0], R4 ;  /* 0x0002f00401007387 */ /* 0x000fe20000100a00 */
[----:B------:R-:W-:Y:S02]  /*22a80*/  STL.64 [R1+0x2f8], R6 ;  /* 0x0002f80601007387 */ /* 0x000fe40000100a00 */
[----:B------:R-:W2:Y:S02]  /*22a90*/  LDL.LU R17, [R1+0x64] ;  /* 0x0000640001117983 */ /* 0x000ea40000300800 */
[----:B--2---:R0:W-:Y:S04]  /*22aa0*/  STL.64 [R1+0x3300], R16 ;  /* 0x0033001001007387 */ /* 0x0041e80000100a00 */
[----:B0-----:R-:W2:Y:S01]  /*22ab0*/  LDL.LU R16, [R1+0x70] ;  /* 0x0000700001107983 */ /* 0x001ea20000300800 */
[----:B------:R-:W2:Y:S02]  /*22ac0*/  LDL.LU R17, [R1+0x74] ;  /* 0x0000740001117983 */ /* 0x000ea40000300800 */
[----:B------:R-:W3:Y:S02]  /*22ad0*/  LDL.LU.64 R12, [R1+0x930] ;  /* 0x00093000010c7983 */ /* 0x000ee40000300a00 */
[----:B------:R-:W2:Y:S02]  /*22ae0*/  LDL.LU.64 R14, [R1+0x938] ;  /* 0x00093800010e7983 */ /* 0x000ea40000300a00 */
[----:B--2---:R-:W-:Y:S01]  /*22af0*/  STL.64 [R1+0x32d0], R14 ;  /* 0x0032d00e01007387 */ /* 0x004fe20000100a00 */
[----:B---3--:R0:W-:Y:S03]  /*22b00*/  STL.64 [R1+0x32c8], R12 ;  /* 0x0032c80c01007387 */ /* 0x0081e60000100a00 */
[----:B0-----:R-:W2:Y:S01]  /*22b10*/  LDL.LU R12, [R1+0x40] ;  /* 0x00004000010c7983 */ /* 0x001ea20000300800 */
[----:B------:R-:W2:Y:S03]  /*22b20*/  LDL.LU R13, [R1+0x44] ;  /* 0x00004400010d7983 */ /* 0x000ea60000300800 */
[----:B--2---:R4:W-:Y:S02]  /*22b30*/  STL.64 [R1+0x32e8], R12 ;  /* 0x0032e80c01007387 */ /* 0x0049e40000100a00 */
[----:B----4-:R-:W-:-:S02]  /*22b40*/  IMAD.MOV.U32 R12, RZ, RZ, R2 ;  /* 0x000000ffff0c7224 */ /* 0x010fc400078e0002 */
[----:B------:R-:W-:Y:S01]  /*22b50*/  IMAD.MOV.U32 R13, RZ, RZ, R29 ;  /* 0x000000ffff0d7224 */ /* 0x000fe200078e001d */
[----:B------:R-:W2:Y:S01]  /*22b60*/  LDL.LU R2, [R1+0x3314] ;  /* 0x0033140001027983 */ /* 0x000ea20000300800 */
[----:B------:R-:W3:Y:S03]  /*22b70*/  LDL.LU R29, [R1+0x3310] ;  /* 0x00331000011d7983 */ /* 0x000ee60000300800 */
[----:B------:R0:W-:Y:S04]  /*22b80*/  STL.64 [R1+0x3308], R12 ;  /* 0x0033080c01007387 */ /* 0x0001e80000100a00 */
[----:B0-----:R-:W4:Y:S01]  /*22b90*/  LDL.LU.64 R12, [R1+0x970] ;  /* 0x00097000010c7983 */ /* 0x001f220000300a00 */
[----:B------:R-:W4:Y:S02]  /*22ba0*/  LDL.LU.64 R14, [R1+0x978] ;  /* 0x00097800010e7983 */ /* 0x000f240000300a00 */
[----:B------:R-:W2:Y:S02]  /*22bb0*/  LDL.LU.64 R4, [R1+0x960] ;  /* 0x0009600001047983 */ /* 0x000ea40000300a00 */
[----:B------:R-:W2:Y:S01]  /*22bc0*/  LDL.LU.64 R6, [R1+0x968] ;  /* 0x0009680001067983 */ /* 0x000ea20000300a00 */
[----:B------:R-:W2:Y:S01]  /*22bd0*/  LDL.LU.64 R20, [R1+0x900] ;  /* 0x0009000001147983 */ /* 0x000ea20000300a00 */
        /* <DEDUP_REMOVED lines=8> */
[----:B------:R-:W2:Y:S01]  /*22c60*/  LDL.LU.64 R22, [R1+0x928] ;  /* 0x0009280001167983 */ /* 0x000ea20000300a00 */
[C---:B----4-:R-:W-:Y:S02]  /*22c70*/  HMMA.16816.F32.BF16 R16, R24.reuse, R16, R12 ;  /* 0x000000101810723c */ /* 0x050fe4000004180c */
[----:B--2---:R-:W-:Y:S01]  /*22c80*/  STL.64 [R1+0x32e0], R22 ;  /* 0x0032e01601007387 */ /* 0x004fe20000100a00 */
[----:B------:R0:W-:Y:S03]  /*22c90*/  STL.64 [R1+0x32d8], R20 ;  /* 0x0032d81401007387 */ /* 0x0001e60000100a00 */
[----:B0-----:R-:W2:Y:S01]  /*22ca0*/  LDL.LU.64 R20, [R1+0x940] ;  /* 0x0009400001147983 */ /* 0x001ea20000300a00 */
[----:B------:R-:W4:Y:S03]  /*22cb0*/  LDL.LU.64 R22, [R1+0x948] ;  /* 0x0009480001167983 */ /* 0x000f260000300a00 */
[----:B----4-:R-:W-:Y:S01]  /*22cc0*/  STL.64 [R1+0x32f8], R22 ;  /* 0x0032f81601007387 */ /* 0x010fe20000100a00 */
[----:B--2---:R0:W-:Y:S03]  /*22cd0*/  STL.64 [R1+0x32f0], R20 ;  /* 0x0032f01401007387 */ /* 0x0041e60000100a00 */
[----:B0-----:R-:W2:Y:S01]  /*22ce0*/  LDL.LU.64 R20, [R1+0x950] ;  /* 0x0009500001147983 */ /* 0x001ea20000300a00 */
[----:B------:R-:W2:Y:S02]  /*22cf0*/  LDL.LU.64 R22, [R1+0x958] ;  /* 0x0009580001167983 */ /* 0x000ea40000300a00 */
[----:B------:R-:W4:Y:S02]  /*22d00*/  LDL.LU.64 R8, [R1+0x8f0] ;  /* 0x0008f00001087983 */ /* 0x000f240000300a00 */
[----:B------:R-:W4:Y:S01]  /*22d10*/  LDL.LU.64 R10, [R1+0x8f8] ;  /* 0x0008f800010a7983 */ /* 0x000f220000300a00 */
[----:B------:R-:W2:Y:S03]  /*22d20*/  LDL.LU.64 R12, [R1+0x3308] ;  /* 0x00330800010c7983 */ /* 0x000ea60000300a00 */
[----:B------:R0:W-:Y:S02]  /*22d30*/  STL.64 [R1+0x2e0], R16 ;  /* 0x0002e01001007387 */ /* 0x0001e40000100a00 */
[----:B------:R1:W-:Y:S01]  /*22d40*/  STL.64 [R1+0x2e8], R18 ;  /* 0x0002e81201007387 */ /* 0x0003e20000100a00 */
[----:B0-----:R-:W1:Y:S02]  /*22d50*/  LDL.LU.64 R16, [R1+0x3300] ;  /* 0x0033000001107983 */ /* 0x001e640000300a00 */
[C---:B-1----:R-:W-:Y:S02]  /*22d60*/  HMMA.16816.F32.BF16 R16, R24.reuse, R16, R4 ;  /* 0x000000101810723c */ /* 0x042fe40000041804 */
[----:B------:R-:W3:Y:S01]  /*22d70*/  LDL.LU.64 R4, [R1+0x8e0] ;  /* 0x0008e00001047983 */ /* 0x000ee20000300a00 */
[----:B------:R-:W3:Y:S11]  /*22d80*/  LDL.LU.64 R6, [R1+0x8e8] ;  /* 0x0008e80001067983 */ /* 0x000ef60000300a00 */
[----:B------:R-:W-:Y:S09]  /*22d90*/  @!UPT UIADD3 URZ, URZ, URZ, URZ ;  /* 0x0000003f3f3ff290 */ /* 0x000ff2000fffe03f */
[----:B------:R-:W-:Y:S01]  /*22da0*/  STL.64 [R1+0x2d0], R16 ;  /* 0x0002d01001007387 */ /* 0x000fe20000100a00 */
[----:B------:R-:W-:Y:S02]  /*22db0*/  STL.64 [R1+0x2d8], R18 ;  /* 0x0002d81201007387 */ /* 0x000fe40000100a00 */
[----:B------:R-:W0:Y:S01]  /*22dc0*/  LDSM.16.MT88.4 R16, [R28+0x2080] ;  /* 0x002080001c10783b */ /* 0x000e220000004200 */
[C---:B--2---:R-:W-:Y:S01]  /*22dd0*/  HMMA.16816.F32.BF16 R12, R24.reuse, R12, R20 ;  /* 0x0000000c180c723c */ /* 0x044fe20000041814 */
[----:B0-----:R-:W-:Y:S02]  /*22de0*/  STL [R1+0x313c], R18 ;  /* 0x00313c1201007387 */ /* 0x001fe40000100800 */
[----:B------:R-:W-:Y:S02]  /*22df0*/  STL [R1+0x3138], R19 ;  /* 0x0031381301007387 */ /* 0x000fe40000100800 */
[----:B------:R-:W-:Y:S02]  /*22e00*/  STL.64 [R1+0x3208], R16 ;  /* 0x0032081001007387 */ /* 0x000fe40000100a00 */
[----:B------:R-:W2:Y:S01]  /*22e10*/  LDL.LU.64 R22, [R1+0x32f8] ;  /* 0x0032f80001167983 */ /* 0x000ea20000300a00 */
[----:B------:R-:W2:Y:S11]  /*22e20*/  LDL.LU.64 R20, [R1+0x32f0] ;  /* 0x0032f00001147983 */ /* 0x000eb60000300a00 */
[----:B------:R-:W-:Y:S04]  /*22e30*/  @!UPT UIADD3 URZ, URZ, URZ, URZ ;  /* 0x0000003f3f3ff290 */ /* 0x000fe8000fffe03f */
[----:B------:R0:W-:Y:S02]  /*22e40*/  STL.64 [R1+0x2c0], R12 ;  /* 0x0002c00c01007387 */ /* 0x0001e40000100a00 */
[----:B------:R2:W-:Y:S01]  /*22e50*/  STL.64 [R1+0x2c8], R14 ;  /* 0x0002c80e01007387 */ /* 0x0005e20000100a00 */
[----:B0-----:R-:W2:Y:S02]  /*22e60*/  LDL.LU.64 R12, [R1+0x32e8] ;  /* 0x0032e800010c7983 */ /* 0x001ea40000300a00 */
[----:B--2---:R-:W-:Y:S02]  /*22e70*/  HMMA.16816.F32.BF16 R12, R24, R12, R20 ;  /* 0x0000000c180c723c */ /* 0x004fe40000041814 */
[----:B------:R-:W2:Y:S01]  /*22e80*/  LDL.LU.64 R22, [R1+0x32e0] ;  /* 0x0032e00001167983 */ /* 0x000ea20000300a00 */
[----:B------:R-:W2:Y:S11]  /*22e90*/  LDL.LU.64 R20, [R1+0x32d8] ;  /* 0x0032d80001147983 */ /* 0x000eb60000300a00 */
[----:B------:R-:W-:Y:S09]  /*22ea0*/  @!UPT UIADD3 URZ, URZ, URZ, URZ ;  /* 0x0000003f3f3ff290 */ /* 0x000ff2000fffe03f */
[----:B------:R-:W-:Y:S01]  /*22eb0*/  STL.64 [R1+0x2b0], R12 ;  /* 0x0002b00c01007387 */ /* 0x000fe20000100a00 */
[----:B------:R0:W-:Y:S03]  /*22ec0*/  STL.64 [R1+0x2b8], R14 ;  /* 0x0002b80e01007387 */ /* 0x0001e60000100a00 */
[----:B0-----:R-:W2:Y:S01]  /*22ed0*/  LDL.LU.64 R14, [R1+0x32d0] ;  /* 0x0032d000010e7983 */ /* 0x001ea20000300a00 */
[----:B------:R-:W2:Y:S02]  /*22ee0*/  LDL.LU.64 R12, [R1+0x32c8] ;  /* 0x0032c800010c7983 */ /* 0x000ea40000300a00 */
[----:B------:R-:W-:Y:S02]  /*22ef0*/  IMAD.MOV.U32 R16, RZ, RZ, R3 ;  /* 0x000000ffff107224 */ /* 0x000fe400078e0003 */
[----:B------:R-:W-:-:S07]  /*22f00*/  IMAD.MOV.U32 R17, RZ, RZ, R0 ;  /* 0x000000ffff117224 */ /* 0x000fce00078e0000 */
[C---:B--2---:R-:W-:Y:S01]  /*22f10*/  HMMA.16816.F32.BF16 R16, R24.reuse, R16, R12 ;  /* 0x000000101810723c */ /* 0x044fe2000004180c */
[----:B------:R-:W2:Y:S11]  /*22f20*/  LDL.LU.64 R12, [R1+0x32c0] ;  /* 0x0032c000010c7983 */ /* 0x000eb60000300a00 */
[----:B------:R-:W-:Y:S11]  /*22f30*/  @!UPT UIADD3 URZ, URZ, URZ, URZ ;  /* 0x0000003f3f3ff290 */ /* 0x000ff6000fffe03f */
[----:B------:R0:W-:Y:S01]  /*22f40*/  STL.64 [R1+0x2a0], R16 ;  /* 0x0002a01001007387 */ /* 0x0001e20000100a00 */
[----:B------:R1:W-:Y:S03]  /*22f50*/  STL.64 [R1+0x2a8], R18 ;  /* 0x0002a81201007387 */ /* 0x0003e60000100a00 */
[----:B0-----:R-:W3:Y:S01]  /*22f60*/  LDL.LU.64 R16, [R1+0x8d0] ;  /* 0x0008d00001107983 */ /* 0x001ee20000300a00 */
[----:B-1----:R-:W3:Y:S01]  /*22f70*/  LDL.LU.64 R18, [R1+0x8d8] ;  /* 0x0008d80001127983 */ /* 0x002ee20000300a00 */
        /* <DEDUP_REMOVED lines=26> */
[----:B------:R-:W-:Y:S02]  /*23120*/  IMAD.MOV.U32 R13, RZ, RZ, R10 ;  /* 0x000000ffff0d7224 */ /* 0x000fe400078e000a */
[----:B------:R-:W-:Y:S02]  /*23130*/  IMAD.MOV.U32 R12, RZ, RZ, R11 ;  /* 0x000000ffff0c7224 */ /* 0x000fe400078e000b */
[----:B------:R-:W4:Y:S04]  /*23140*/  LDL.LU.64 R10, [R1+0x3268] ;  /* 0x00326800010a7983 */ /* 0x000f280000300a00 */
[----:B0-----:R-:W3:Y:S01]  /*23150*/  LDL.LU.64 R8, [R1+0x3260] ;  /* 0x0032600001087983 */ /* 0x001ee20000300a00 */
[----:B------:R-:W-:Y:S01]  /*23160*/  STL [R1+0x2b48], R13 ;  /* 0x002b480d01007387 */ /* 0x000fe20000100800 */
[C---:B---3--:R-:W-:Y:S11]  /*23170*/  HMMA.16816.F32.BF16 R4, R24.reuse, R8, R4 ;  /* 0x000000081804723c */ /* 0x048ff60000041804 */
[----:B------:R-:W-:Y:S11]  /*23180*/  @!UPT UIADD3 URZ, URZ, URZ, URZ ;  /* 0x0000003f3f3ff290 */ /* 0x000ff6000fffe03f */
[----:B------:R-:W-:Y:S02]  /*23190*/  @!UPT UIADD3 URZ, URZ, URZ, URZ ;  /* 0x0000003f3f3ff290 */ /* 0x000fe4000fffe03f */
[----:B------:R-:W-:Y:S02]  /*231a0*/  IMAD.MOV.U32 R3, RZ, RZ, R6 ;  /* 0x000000ffff037224 */ /* 0x000fe400078e0006 */
[----:B------:R-:W-:Y:S02]  /*231b0*/  IMAD.MOV.U32 R0, RZ, RZ, R7 ;  /* 0x000000ffff007224 */ /* 0x000fe400078e0007 */
[----:B------:R-:W-:Y:S02]  /*231c0*/  IMAD.MOV.U32 R9, RZ, RZ, R4 ;  /* 0x000000ffff097224 */ /* 0x000fe400078e0004 */
[----:B------:R-:W-:Y:S01]  /*231d0*/  IMAD.MOV.U32 R8, RZ, RZ, R5 ;  /* 0x000000ffff087224 */ /* 0x000fe200078e0005 */
[----:B------:R-:W3:Y:S01]  /*231e0*/  LDL.LU.64 R6, [R1+0x3258] ;  /* 0x0032580001067983 */ /* 0x000ee20000300a00 */
[----:B------:R-:W2:Y:S02]  /*231f0*/  LDL.LU.64 R4, [R1+0x3250] ;  /* 0x0032500001047983 */ /* 0x000ea40000300a00 */
[----:B------:R-:W-:Y:S02]  /*23200*/  STL [R1+0x2a54], R0 ;  /* 0x002a540001007387 */ /* 0x000fe40000100800 */
[----:B------:R-:W-:Y:S01]  /*23210*/  STL [R1+0x2a50], R3 ;  /* 0x002a500301007387 */ /* 0x000fe20000100800 */
[----:B------:R-:W-:Y:S01]  /*23220*/  STL [R1+0x2a4c], R8 ;  /* 0x002a4c0801007387 */ /* 0x000fe20000100800 */
[----:B------:R-:W-:Y:S01]  /*23230*/  STL [R1+0x2a48], R9 ;  /* 0x002a480901007387 */ /* 0x000fe20000100800 */
[----:B--2---:R-:W-:Y:S02]  /*23240*/  HMMA.16816.F32.BF16 R16, R24, R4, R16 ;  /* 0x000000041810723c */ /* 0x004fe40000041810 */
[----:B---3--:R4:W-:Y:S01]  /*23250*/  STL.64 [R1+0x31f0], R6 ;  /* 0x0031f00601007387 */ /* 0x0089e20000100a00 */
[----:B------:R-:W2:Y:S02]  /*23260*/  LDL R26, [R1+0x78] ;  /* 0x00007800011a7983 */ /* 0x000ea40000100800 */
[----:B------:R-:W2:Y:S02]  /*23270*/  LDL R27, [R1+0x7c] ;  /* 0x00007c00011b7983 */ /* 0x000ea40000100800 */
[----:B------:R-:W3:Y:S01]  /*23280*/  LDL.LU R4, [R1+0x710] ;  /* 0x0007100001047983 */ /* 0x000ee20000300800 */
[----:B------:R-:W3:Y:S01]  /*23290*/  LDL.LU R5, [R1+0x714] ;  /* 0x0007140001057983 */ /* 0x000ee20000300800 */
[----:B----4-:R-:W-:-:S02]  /*232a0*/  IMAD.MOV.U32 R6, RZ, RZ, R10 ;  /* 0x000000ffff067224 */ /* 0x010fc400078e000a */
[----:B------:R-:W-:Y:S01]  /*232b0*/  IMAD.MOV.U32 R7, RZ, RZ, R11 ;  /* 0x000000ffff077224 */ /* 0x000fe200078e000b */
[----:B------:R-:W4:Y:S01]  /*232c0*/  LDL.LU R10, [R1+0x324c] ;  /* 0x00324c00010a7983 */ /* 0x000f220000300800 */
[----:B------:R-:W2:Y:S11]  /*232d0*/  LDL.LU R11, [R1+0x3248] ;  /* 0x00324800010b7983 */ /* 0x000eb60000300800 */
[----:B------:R-:W-:-:S02]  /*232e0*/  IMAD.MOV.U32 R13, RZ, RZ, R16 ;  /* 0x000000ffff0d7224 */ /* 0x000fc400078e0010 */
[----:B------:R-:W-:Y:S01]  /*232f0*/  IMAD.MOV.U32 R9, RZ, RZ, R17 ;  /* 0x000000ffff097224 */ /* 0x000fe200078e0011 */
[----:B------:R-:W2:Y:S01]  /*23300*/  LDL.LU R16, [R1+0x720] ;  /* 0x0007200001107983 */ /* 0x000ea20000300800 */
[----:B------:R-:W2:Y:S02]  /*23310*/  LDL.LU R17, [R1+0x724] ;  /* 0x0007240001117983 */ /* 0x000ea40000300800 */
[----:B------:R-:W-:Y:S02]  /*23320*/  IMAD.MOV.U32 R8, RZ, RZ, R18 ;  /* 0x000000ffff087224 */ /* 0x000fe400078e0012 */
[----:B------:R-:W-:Y:S02]  /*23330*/  IMAD.MOV.U32 R3, RZ, RZ, R19 ;  /* 0x000000ffff037224 */ /* 0x000fe400078e0013 */
[----:B------:R-:W-:Y:S02]  /*23340*/  IMAD.MOV.U32 R18, RZ, RZ, R14 ;  /* 0x000000ffff127224 */ /* 0x000fe400078e000e */
[----:B------:R-:W-:Y:S01]  /*23350*/  IMAD.MOV.U32 R19, RZ, RZ, R15 ;  /* 0x000000ffff137224 */ /* 0x000fe200078e000f */
[----:B------:R-:W3:Y:S01]  /*23360*/  LDL.LU R14, [R1+0x3244] ;  /* 0x00324400010e7983 */ /* 0x000ee20000300800 */
[----:B------:R-:W3:Y:S03]  /*23370*/  LDL.LU R15, [R1+0x3240] ;  /* 0x00324000010f7983 */ /* 0x000ee60000300800 */
[----:B------:R0:W-:Y:S04]  /*23380*/  STL.64 [R1+0x3218], R18 ;  /* 0x0032181201007387 */ /* 0x0001e80000100a00 */
[----:B--2---:R-:W-:Y:S01]  /*23390*/  STL.64 [R1+0x3210], R16 ;  /* 0x0032101001007387 */ /* 0x004fe20000100a00 */
[----:B0-----:R-:W2:Y:S03]  /*233a0*/  LDL.64 R18, [R1+0xa8] ;  /* 0x0000a80001127983 */ /* 0x001ea60000100a00 */
[----:B--2---:R0:W-:Y:S04]  /*233b0*/  STL.64 [R1+0x3228], R18 ;  /* 0x0032281201007387 */ /* 0x0041e80000100a00 */
[----:B0-----:R-:W2:Y:S04]  /*233c0*/  LDL.64 R18, [R1+0xb8] ;  /* 0x0000b80001127983 */ /* 0x001ea80000100a00 */
[----:B--2---:R0:W-:Y:S04]  /*233d0*/  STL.64 [R1+0x3230], R18 ;  /* 0x0032301201007387 */ /* 0x0041e80000100a00 */
[----:B0-----:R-:W2:Y:S01]  /*233e0*/  LDL.64 R18, [R1+0xc8] ;  /* 0x0000c80001127983 */ /* 0x001ea20000100a00 */
[----:B------:R0:W-:Y:S02]  /*233f0*/  STL.64 [R1+0x3200], R6 ;  /* 0x0032000601007387 */ /* 0x0001e40000100a00 */
[----:B---3--:R1:W-:Y:S01]  /*23400*/  STL.64 [R1+0x31f8], R4 ;  /* 0x0031f80401007387 */ /* 0x0083e20000100a00 */
[----:B0-----:R-:W3:Y:S04]  /*23410*/  LDL.64 R6, [R1+0x98] ;  /* 0x0000980001067983 */ /* 0x001ee80000100a00 */
[----:B---3--:R0:W-:Y:S01]  /*23420*/  STL.64 [R1+0x3220], R6 ;  /* 0x0032200601007387 */ /* 0x0081e20000100a00 */
[----:B-1----:R-:W3:Y:S02]  /*23430*/  LDL.LU R4, [R1+0x730] ;  /* 0x0007300001047983 */ /* 0x002ee40000300800 */
[----:B------:R-:W3:Y:S02]  /*23440*/  LDL.LU R5, [R1+0x734] ;  /* 0x0007340001057983 */ /* 0x000ee40000300800 */
[----:B0-----:R-:W-:-:S02]  /*23450*/  IMAD.MOV.U32 R6, RZ, RZ, R11 ;  /* 0x000000ffff067224 */ /* 0x001fc400078e000b */
[----:B----4-:R-:W-:Y:S01]  /*23460*/  IMAD.MOV.U32 R7, RZ, RZ, R10 ;  /* 0x000000ffff077224 */ /* 0x010fe200078e000a */
[----:B------:R-:W2:Y:S01]  /*23470*/  LDL.LU R11, [R1+0x323c] ;  /* 0x00323c00010b7983 */ /* 0x000ea20000300800 */
[----:B------:R-:W2:Y:S02]  /*23480*/  LDL.LU R10, [R1+0x3238] ;  /* 0x00323800010a7983 */ /* 0x000ea40000300800 */
[----:B------:R0:W-:Y:S02]  /*23490*/  STL.64 [R1+0x31e8], R26 ;  /* 0x0031e81a01007387 */ /* 0x0001e40000100a00 */
[----:B0-----:R-:W4:Y:S01]  /*234a0*/  LDL.64 R26, [R1+0x88] ;  /* 0x00008800011a7983 */ /* 0x001f220000100a00 */
[----:B------:R-:W-:Y:S02]  /*234b0*/  STL.64 [R1+0x3178], R14 ;  /* 0x0031780e01007387 */ /* 0x000fe40000100a00 */
[----:B------:R0:W-:Y:S02]  /*234c0*/  STL.64 [R1+0x3170], R12 ;  /* 0x0031700c01007387 */ /* 0x0001e40000100a00 */
[----:B0-----:R-:W2:Y:S01]  /*234d0*/  LDL.LU R12, [R1+0x740] ;  /* 0x00074000010c7983 */ /* 0x001ea20000300800 */
[----:B------:R-:W2:Y:S02]  /*234e0*/  LDL.LU R13, [R1+0x744] ;  /* 0x00074400010d7983 */ /* 0x000ea40000300800 */
[----:B------:R-:W2:Y:S02]  /*234f0*/  LDL.LU R14, [R1+0x748] ;  /* 0x00074800010e7983 */ /* 0x000ea40000300800 */
[----:B------:R-:W2:Y:S01]  /*23500*/  LDL.LU R15, [R1+0x74c] ;  /* 0x00074c00010f7983 */ /* 0x000ea20000300800 */
[----:B------:R0:W-:Y:S01]  /*23510*/  STL [R1+0x2f44], R8 ;  /* 0x002f440801007387 */ /* 0x0001e20000100800 */
[----:B------:R1:W-:Y:S03]  /*23520*/  STL [R1+0x2f40], R9 ;  /* 0x002f400901007387 */ /* 0x0003e60000100800 */
[----:B0-----:R-:W2:Y:S01]  /*23530*/  LDL.LU R8, [R1+0x750] ;  /* 0x0007500001087983 */ /* 0x001ea20000300800 */
[----:B-1----:R-:W2:Y:S02]  /*23540*/  LDL.LU R9, [R1+0x754] ;  /* 0x0007540001097983 */ /* 0x002ea40000300800 */
[----:B------:R-:W-:Y:S01]  /*23550*/  STL [R1+0x2cc8], R3 ;  /* 0x002cc80301007387 */ /* 0x000fe20000100800 */
[C---:B--2---:R-:W-:Y:S11]  /*23560*/  HMMA.16816.F32.BF16 R8, R20.reuse, R18, R8 ;  /* 0x000000121408723c */ /* 0x044ff60000041808 */
[----:B------:R-:W-:Y:S11]  /*23570*/  @!UPT UIADD3 URZ, URZ, URZ, URZ ;  /* 0x0000003f3f3ff290 */ /* 0x000ff6000fffe03f */
[----:B------:R-:W-:Y:S01]  /*23580*/  @!UPT UIADD3 URZ, URZ, URZ, URZ ;  /* 0x0000003f3f3ff290 */ /* 0x000fe2000fffe03f */
[----:B------:R-:W-:Y:S01]  /*23590*/  STL.64 [R1+0xc30], R8 ;  /* 0x000c300801007387 */ /* 0x000fe20000100a00 */
[----:B------:R0:W-:Y:S02]  /*235a0*/  STL.64 [R1+0xc38], R10 ;  /* 0x000c380a01007387 */ /* 0x0001e40000100a00 */
[----:B0-----:R-:W-:Y:S02]  /*235b0*/  IMAD.MOV.U32 R10, RZ, RZ, R18 ;  /* 0x000000ffff0a7224 */ /* 0x001fe400078e0012 */
[----:B------:R-:W-:Y:S02]  /*235c0*/  IMAD.MOV.U32 R11, RZ, RZ, R19 ;  /* 0x000000ffff0b7224 */ /* 0x000fe400078e0013 */
[----:B------:R-:W2:Y:S03]  /*235d0*/  LDL.LU.64 R18, [R1+0x3230] ;  /* 0x0032300001127983 */ /* 0x000ea60000300a00 */
[----:B------:R0:W-:Y:S02]  /*235e0*/  STL.64 [R1+0x31a8], R10 ;  /* 0x0031a80a01007387 */ /* 0x0001e40000100a00 */
[----:B0-----:R-:W2:Y:S04]  /*235f0*/  LDL.64 R10, [R1+0x58] ;  /* 0x00005800010a7983 */ /* 0x001ea80000100a00 */
[----:B--2---:R0:W-:Y:S04]  /*23600*/  STL.64 [R1+0x31d0], R10 ;  /* 0x0031d00a01007387 */ /* 0x0041e80000100a00 */
[----:B0-----:R-:W2:Y:S01]  /*23610*/  LDL.64 R10, [R1+0x68] ;  /* 0x00006800010a7983 */ /* 0x001ea20000100a00 */
[----:B------:R-:W-:Y:S01]  /*23620*/  HMMA.16816.F32.BF16 R12, R20, R18, R12 ;  /* 0x00000012140c723c */ /* 0x000fe2000004180c */
[----:B------:R-:W-:-:S02]  /*23630*/  IMAD.MOV.U32 R3, RZ, RZ, R19 ;  /* 0x000000ffff037224 */ /* 0x000fc400078e0013 */
[----:B--2---:R0:W-:Y:S01]  /*23640*/  STL.64 [R1+0x31e0], R10 ;  /* 0x0031e00a01007387 */ /* 0x0041e20000100a00 */
[----:B------:R-:W2:Y:S02]  /*23650*/  LDL.LU R8, [R1+0x700] ;  /* 0x0007000001087983 */ /* 0x000ea40000300800 */
[----:B------:R-:W2:Y:S01]  /*23660*/  LDL.LU R9, [R1+0x704] ;  /* 0x0007040001097983 */ /* 0x000ea20000300800 */
[----:B0-----:R-:W2:Y:S01]  /*23670*/  LDL.LU R10, [R1+0x708] ;  /* 0x00070800010a7983 */ /* 0x001ea20000300800 */
[----:B------:R-:W2:Y:S11]  /*23680*/  LDL.LU R11, [R1+0x70c] ;  /* 0x00070c00010b7983 */ /* 0x000eb60000300800 */
[----:B------:R-:W-:Y:S04]  /*23690*/  @!UPT UIADD3 URZ, URZ, URZ, URZ ;  /* 0x0000003f3f3ff290 */ /* 0x000fe8000fffe03f */
[----:B------:R0:W-:Y:S02]  /*236a0*/  STL.64 [R1+0xc20], R12 ;  /* 0x000c200c01007387 */ /* 0x0001e40000100a00 */
[----:B------:R-:W-:Y:S02]  /*236b0*/  STL.64 [R1+0xc28], R14 ;  /* 0x000c280e01007387 */ /* 0x000fe40000100a00 */
[----:B0-----:R-:W-:Y:S02]  /*236c0*/  IMAD.MOV.U32 R12, RZ, RZ, R18 ;  /* 0x000000ffff0c7224 */ /* 0x001fe400078e0012 */
[----:B------:R-:W3:Y:S02]  /*236d0*/  LDL.LU.64 R18, [R1+0x3228] ;  /* 0x0032280001127983 */ /* 0x000ee40000300a00 */
[C---:B---3--:R-:W-:Y:S01]  /*236e0*/  HMMA.16816.F32.BF16 R4, R20.reuse, R18, R4 ;  /* 0x000000121404723c */ /* 0x048fe20000041804 */
[----:B------:R-:W-:Y:S02]  /*236f0*/  IMAD.MOV.U32 R13, RZ, RZ, R18 ;  /* 0x000000ffff0d7224 */ /* 0x000fe400078e0012 */
[----:B------:R-:W-:Y:S11]  /*23700*/  IMAD.MOV.U32 R0, RZ, RZ, R19 ;  /* 0x000000ffff007224 */ /* 0x000ff600078e0013 */
[----:B------:R-:W-:Y:S09]  /*23710*/  @!UPT UIADD3 URZ, URZ, URZ, URZ ;  /* 0x0000003f3f3ff290 */ /* 0x000ff2000fffe03f */
[----:B------:R-:W-:Y:S01]  /*23720*/  STL.64 [R1+0xc10], R4 ;  /* 0x000c100401007387 */ /* 0x000fe20000100a00 */
[----:B------:R0:W-:Y:S03]  /*23730*/  STL.64 [R1+0xc18], R6 ;  /* 0x000c180601007387 */ /* 0x0001e60000100a00 */
[----:B0-----:R-:W3:Y:S01]  /*23740*/  LDL.LU.64 R6, [R1+0x3220] ;  /* 0x0032200001067983 */ /* 0x001ee20000300a00 */
[----:B------:R-:W3:Y:S02]  /*23750*/  LDL.LU.64 R18, [R1+0x3218] ;  /* 0x0032180001127983 */ /* 0x000ee40000300a00 */
[----:B------:R-:W3:Y:S02]  /*23760*/  LDL.LU.64 R16, [R1+0x3210] ;  /* 0x0032100001107983 */ /* 0x000ee40000300a00 */
[----:B------:R0:W-:Y:S02]  /*23770*/  STL.64 [R1+0x31d8], R12 ;  /* 0x0031d80c01007387 */ /* 0x0001e40000100a00 */
[----:B0-----:R-:W2:Y:S01]  /*23780*/  LDL.LU R12, [R1+0x7f0] ;  /* 0x0007f000010c7983 */ /* 0x001ea20000300800 */
[----:B------:R-:W2:Y:S02]  /*23790*/  LDL.LU R13, [R1+0x7f4] ;  /* 0x0007f400010d7983 */ /* 0x000ea40000300800 */
[----:B------:R-:W2:Y:S02]  /*237a0*/  LDL.LU R14, [R1+0x7f8] ;  /* 0x0007f800010e7983 */ /* 0x000ea40000300800 */
[----:B------:R-:W2:Y:S01]  /*237b0*/  LDL.LU R15, [R1+0x7fc] ;  /* 0x0007fc00010f7983 */ /* 0x000ea20000300800 */
        /* <DEDUP_REMOVED lines=8> */
[----:B------:R-:W4:Y:S01]  /*23840*/  LDL.LU.64 R6, [R1+0x3200] ;  /* 0x0032000001067983 */ /* 0x000f220000300a00 */
[----:B------:R-:W4:Y:S02]  /*23850*/  LDL.LU.64 R4, [R1+0x31f8] ;  /* 0x0031f80001047983 */ /* 0x000f240000300a00 */
[----:B------:R-:W-:Y:S01]  /*23860*/  STL.64 [R1+0x3150], R18 ;  /* 0x0031501201007387 */ /* 0x000fe20000100a00 */
[----:B----4-:R-:W-:Y:S01]  /*23870*/  HMMA.16816.F32.BF16 R4, R20, R26, R4 ;  /* 0x0000001a1404723c */ /* 0x010fe20000041804 */
[----:B---3--:R0:W-:Y:S04]  /*23880*/  STL.64 [R1+0x3148], R16 ;  /* 0x0031481001007387 */ /* 0x0081e80000100a00 */
[----:B0-----:R-:W3:Y:S01]  /*23890*/  LDL.LU R16, [R1+0x7e0] ;  /* 0x0007e00001107983 */ /* 0x001ee20000300800 */
[----:B------:R-:W3:Y:S11]  /*238a0*/  LDL.LU R17, [R1+0x7e4] ;  /* 0x0007e40001117983 */ /* 0x000ef60000300800 */
[----:B------:R-:W-:Y:S06]  /*238b0*/  @!UPT UIADD3 URZ, URZ, URZ, URZ ;  /* 0x0000003f3f3ff290 */ /* 0x000fec000fffe03f */
[----:B------:R0:W-:Y:S01]  /*238c0*/  STL.64 [R1+0xbf0], R4 ;  /* 0x000bf00401007387 */ /* 0x0001e20000100a00 */
[----:B------:R1:W-:Y:S02]  /*238d0*/  STL.64 [R1+0xbf8], R6 ;  /* 0x000bf80601007387 */ /* 0x0003e40000100a00 */
[----:B0-----:R-:W-:Y:S01]  /*238e0*/  IMAD.MOV.U32 R5, RZ, RZ, R26 ;  /* 0x000000ffff057224 */ /* 0x001fe200078e001a */
[----:B-1----:R-:W4:Y:S01]  /*238f0*/  LDL.LU.64 R6, [R1+0x31f0] ;  /* 0x0031f00001067983 */ /* 0x002f220000300a00 */
[----:B------:R-:W-:Y:S02]  /*23900*/  IMAD.MOV.U32 R4, RZ, RZ, R27 ;  /* 0x000000ffff047224 */ /* 0x000fe400078e001b */
[----:B------:R-:W2:Y:S03]  /*23910*/  LDL.LU.64 R26, [R1+0x31e8] ;  /* 0x0031e800011a7983 */ /* 0x000ea60000300a00 */
[----:B------:R-:W-:Y:S01]  /*23920*/  STL [R1+0x30e8], R4 ;  /* 0x0030e80401007387 */ /* 0x000fe20000100800 */
[----:B------:R-:W-:-:S02]  /*23930*/  IMAD.MOV.U32 R18, RZ, RZ, R29 ;  /* 0x000000ffff127224 */ /* 0x000fc400078e001d */
[----:B------:R-:W-:Y:S01]  /*23940*/  IMAD.MOV.U32 R19, RZ, RZ, R2 ;  /* 0x000000ffff137224 */ /* 0x000fe200078e0002 */
[C---:B--2---:R-:W-:Y:S01]  /*23950*/  HMMA.16816.F32.BF16 R24, R20.reuse, R26, R8 ;  /* 0x0000001a1418723c */ /* 0x044fe20000041808 */
[----:B------:R-:W2:Y:S11]  /*23960*/  LDL.LU.64 R10, [R1+0x31e0] ;  /* 0x0031e000010a7983 */ /* 0x000eb60000300a00 */
[----:B------:R-:W-:Y:S11]  /*23970*/  @!UPT UIADD3 URZ, URZ, URZ, URZ ;  /* 0x0000003f3f3ff290 */ /* 0x000ff6000fffe03f */
[----:B------:R-:W-:Y:S01]  /*23980*/  STL.64 [R1+0xbe0], R24 ;  /* 0x000be01801007387 */ /* 0x000fe20000100a00 */
[----:B------:R-:W-:Y:S02]  /*23990*/  IMAD.MOV.U32 R29, RZ, RZ, R26 ;  /* 0x000000ffff1d7224 */ /* 0x000fe400078e001a */
[----:B------:R-:W-:Y:S02]  /*239a0*/  IMAD.MOV.U32 R2, RZ, RZ, R27 ;  /* 0x000000ffff027224 */ /* 0x000fe400078e001b */
[----:B------:R-:W0:Y:S04]  /*239b0*/  LDSM.16.MT88.4 R24, [R28+0x2100] ;  /* 0x002100001c18783b */ /* 0x000e280000004200 */
[----:B------:R-:W-:Y:S01]  /*239c0*/  STL [R1+0x2a5c], R2 ;  /* 0x002a5c0201007387 */ /* 0x000fe20000100800 */
[----:B------:R-:W-:Y:S03]  /*239d0*/  STL [R1+0x2a58], R29 ;  /* 0x002a581d01007387 */ /* 0x000fe60000100800 */
[----:B0-----:R0:W-:Y:S01]  /*239e0*/  STL.64 [R1+0x3028], R26 ;  /* 0x0030281a01007387 */ /* 0x0011e20000100a00 */
[----:B------:R1:W-:Y:S03]  /*239f0*/  STL.64 [R1+0x3020], R24 ;  /* 0x0030201801007387 */ /* 0x0003e60000100a00 */
[----:B0-----:R-:W3:Y:S04]  /*23a00*/  LDL R26, [R1+0x48] ;  /* 0x00004800011a7983 */ /* 0x001ee80000100800 */
[----:B------:R-:W3:Y:S01]  /*23a10*/  LDL R27, [R1+0x4c] ;  /* 0x00004c00011b7983 */ /* 0x000ee20000100800 */
[----:B--2---:R-:W-:Y:S01]  /*23a20*/  HMMA.16816.F32.BF16 R12, R20, R10, R12 ;  /* 0x0000000a140c723c */ /* 0x004fe2000004180c */
[----:B-1----:R-:W-:-:S02]  /*23a30*/  IMAD.MOV.U32 R25, RZ, RZ, R10 ;  /* 0x000000ffff197224 */ /* 0x002fc400078e000a */
[----:B------:R-:W-:Y:S11]  /*23a40*/  IMAD.MOV.U32 R24, RZ, RZ, R11 ;  /* 0x000000ffff187224 */ /* 0x000ff600078e000b */
[----:B------:R-:W-:Y:S09]  /*23a50*/  @!UPT UIADD3 URZ, URZ, URZ, URZ ;  /* 0x0000003f3f3ff290 */ /* 0x000ff2000fffe03f */
[----:B------:R0:W-:Y:S01]  /*23a60*/  STL.64 [R1+0xbd0], R12 ;  /* 0x000bd00c01007387 */ /* 0x0001e20000100a00 */
[----:B------:R-:W-:Y:S03]  /*23a70*/  STL.64 [R1+0xbd8], R14 ;  /* 0x000bd80e01007387 */ /* 0x000fe60000100a00 */
[----:B0-----:R-:W2:Y:S01]  /*23a80*/  LDL.LU.64 R12, [R1+0x31d8] ;  /* 0x0031d800010c7983 */ /* 0x001ea20000300a00 */
[----:B------:R-:W3:Y:S02]  /*23a90*/  LDL.LU.64 R10, [R1+0x31d0] ;  /* 0x0031d000010a7983 */ /* 0x000ee40000300a00 */
[C---:B---3--:R-:W-:Y:S01]  /*23aa0*/  HMMA.16816.F32.BF16 R16, R20.reuse, R10, R16 ;  /* 0x0000000a1410723c */ /* 0x048fe20000041810 */
[----:B------:R-:W-:Y:S02]  /*23ab0*/  IMAD.MOV.U32 R4, RZ, RZ, R10 ;  /* 0x000000ffff047224 */ /* 0x000fe400078e000a */
[----:B------:R-:W-:Y:S11]  /*23ac0*/  IMAD.MOV.U32 R29, RZ, RZ, R11 ;  /* 0x000000ffff1d7224 */ /* 0x000ff600078e000b */
[----:B------:R-:W-:Y:S09]  /*23ad0*/  @!UPT UIADD3 URZ, URZ, URZ, URZ ;  /* 0x0000003f3f3ff290 */ /* 0x000ff2000fffe03f */
[----:B------:R0:W-:Y:S01]  /*23ae0*/  STL.64 [R1+0xbc0], R16 ;  /* 0x000bc01001007387 */ /* 0x0001e20000100a00 */
[----:B------:R1:W-:Y:S03]  /*23af0*/  STL.64 [R1+0xbc8], R18 ;  /* 0x000bc81201007387 */ /* 0x0003e60000100a00 */
[----:B0-----:R-:W3:Y:S01]  /*23b00*/  LDL.LU R16, [R1+0x7d0] ;  /* 0x0007d00001107983 */ /* 0x001ee20000300800 */
[----:B------:R-:W3:Y:S02]  /*23b10*/  LDL.LU R17, [R1+0x7d4] ;  /* 0x0007d40001117983 */ /* 0x000ee40000300800 */
[----:B-1----:R-:W3:Y:S02]  /*23b20*/  LDL.LU R18, [R1+0x7d8] ;  /* 0x0007d80001127983 */ /* 0x002ee40000300800 */
[----:B------:R-:W3:Y:S01]  /*23b30*/  LDL.LU R19, [R1+0x7dc] ;  /* 0x0007dc0001137983 */ /* 0x000ee20000300800 */
[----:B------:R-:W2:Y:S01]  /*23b40*/  LDL.LU R8, [R1+0x7b0] ;  /* 0x0007b00001087983 */ /* 0x000ea20000300800 */
[----:B------:R-:W2:Y:S02]  /*23b50*/  LDL.LU R9, [R1+0x7b4] ;  /* 0x0007b40001097983 */ /* 0x000ea40000300800 */
[----:B------:R-:W2:Y:S02]  /*23b60*/  LDL.LU R10, [R1+0x7b8] ;  /* 0x0007b800010a7983 */ /* 0x000ea40000300800 */
[----:B------:R-:W2:Y:S02]  /*23b70*/  LDL.LU R11, [R1+0x7bc] ;  /* 0x0007bc00010b7983 */ /* 0x000ea40000300800 */
[----:B--2---:R0:W-:Y:S01]  /*23b80*/  STL.64 [R1+0x31b8], R10 ;  /* 0x0031b80a01007387 */ /* 0x0041e20000100a00 */
[----:B------:R-:W-:Y:S02]  /*23b90*/  STL.64 [R1+0x31b0], R8 ;  /* 0x0031b00801007387 */ /* 0x000fe40000100a00 */
[----:B------:R-:W2:Y:S01]  /*23ba0*/  LDL.64 R14, [R1+0x8] ;  /* 0x00000800010e7983 */ /* 0x000ea20000100a00 */
[----:B0-----:R-:W3:Y:S04]  /*23bb0*/  LDL.64 R10, [R1+0x38] ;  /* 0x00003800010a7983 */ /* 0x001ee80000100a00 */
[----:B--2---:R0:W-:Y:S01]  /*23bc0*/  STL.64 [R1+0x3198], R14 ;  /* 0x0031980e01007387 */ /* 0x0041e20000100a00 */
[----:B------:R-:W-:Y:S03]  /*23bd0*/  STL [R1+0x3190], R12 ;  /* 0x0031900c01007387 */ /* 0x000fe60000100800 */
[----:B0-----:R-:W2:Y:S04]  /*23be0*/  LDL.64 R14, [R1+0x18] ;  /* 0x00001800010e7983 */ /* 0x001ea80000100a00 */
[----:B--2---:R0:W-:Y:S04]  /*23bf0*/  STL.64 [R1+0x31a0], R14 ;  /* 0x0031a00e01007387 */ /* 0x0041e80000100a00 */
[----:B0-----:R-:W2:Y:S01]  /*23c00*/  LDL.64 R14, [R1+0x28] ;  /* 0x00002800010e7983 */ /* 0x001ea20000100a00 */
[C---:B---3--:R-:W-:Y:S03]  /*23c10*/  HMMA.16816.F32.BF16 R16, R20.reuse, R26, R16 ;  /* 0x0000001a1410723c */ /* 0x048fe60000041810 */
[----:B--2---:R-:W-:Y:S01]  /*23c20*/  STL.64 [R1+0x31c8], R14 ;  /* 0x0031c80e01007387 */ /* 0x004fe20000100a00 */
[----:B------:R0:W-:Y:S02]  /*23c30*/  STL [R1+0x31c0], R13 ;  /* 0x0031c00d01007387 */ /* 0x0001e40000100800 */
[----:B------:R-:W2:Y:S01]  /*23c40*/  LDL.LU R12, [R1+0x7c0] ;  /* 0x0007c000010c7983 */ /* 0x000ea20000300800 */
[----:B0-----:R-:W2:Y:S01]  /*23c50*/  LDL.LU R13, [R1+0x7c4] ;  /* 0x0007c400010d7983 */ /* 0x001ea20000300800 */
[----:B------:R-:W2:Y:S02]  /*23c60*/  LDL.LU R14, [R1+0x7c8] ;  /* 0x0007c800010e7983 */ /* 0x000ea40000300800 */
[----:B------:R-:W2:Y:S02]  /*23c70*/  LDL.LU R15, [R1+0x7cc] ;  /* 0x0007cc00010f7983 */ /* 0x000ea40000300800 */
[----:B----4-:R-:W-:Y:S01]  /*23c80*/  STL.64 [R1+0x3168], R6 ;  /* 0x0031680601007387 */ /* 0x010fe20000100a00 */
[----:B------:R0:W-:Y:S04]  /*23c90*/  STL.64 [R1+0x3160], R4 ;  /* 0x0031600401007387 */ /* 0x0001e80000100a00 */
[----:B0-----:R-:W3:Y:S01]  /*23ca0*/  LDL.LU R4, [R1+0x780] ;  /* 0x0007800001047983 */ /* 0x001ee20000300800 */
[----:B------:R-:W3:Y:S02]  /*23cb0*/  LDL.LU R5, [R1+0x784] ;  /* 0x0007840001057983 */ /* 0x000ee40000300800 */
[----:B------:R-:W4:Y:S02]  /*23cc0*/  LDL.LU R6, [R1+0x788] ;  /* 0x0007880001067983 */ /* 0x000f240000300800 */
[----:B------:R-:W4:Y:S01]  /*23cd0*/  LDL.LU R7, [R1+0x78c] ;  /* 0x00078c0001077983 */ /* 0x000f220000300800 */
[----:B--2---:R-:W-:Y:S01]  /*23ce0*/  HMMA.16816.F32.BF16 R12, R20, R10, R12 ;  /* 0x0000000a140c723c */ /* 0x004fe2000004180c */
[----:B----4-:R-:W-:Y:S01]  /*23cf0*/  STL.64 [R1+0x3188], R6 ;  /* 0x0031880601007387 */ /* 0x010fe20000100a00 */
[----:B---3--:R0:W-:Y:S03]  /*23d00*/  STL.64 [R1+0x3180], R4 ;  /* 0x0031800401007387 */ /* 0x0081e60000100a00 */
[----:B0-----:R-:W2:Y:S01]  /*23d10*/  LDL.LU R4, [R1+0x790] ;  /* 0x0007900001047983 */ /* 0x001ea20000300800 */
[----:B------:R-:W2:Y:S02]  /*23d20*/  LDL.LU R5, [R1+0x794] ;  /* 0x0007940001057983 */ /* 0x000ea40000300800 */
[----:B------:R-:W2:Y:S02]  /*23d30*/  LDL.LU R6, [R1+0x798] ;  /* 0x0007980001067983 */ /* 0x000ea40000300800 */
[----:B------:R-:W2:Y:S01]  /*23d40*/  LDL.LU R7, [R1+0x79c] ;  /* 0x00079c0001077983 */ /* 0x000ea20000300800 */
[----:B------:R0:W-:Y:S01]  /*23d50*/  STL.64 [R1+0xbb0], R16 ;  /* 0x000bb01001007387 */ /* 0x0001e20000100a00 */
[----:B------:R1:W-:Y:S03]  /*23d60*/  STL.64 [R1+0xbb8], R18 ;  /* 0x000bb81201007387 */ /* 0x0003e60000100a00 */
[----:B0-----:R-:W3:Y:S01]  /*23d70*/  LDL.LU R16, [R1+0x770] ;  /* 0x0007700001107983 */ /* 0x001ee20000300800 */
[----:B------:R-:W3:Y:S02]  /*23d80*/  LDL.LU R17, [R1+0x774] ;  /* 0x0007740001117983 */ /* 0x000ee40000300800 */
[----:B-1----:R-:W3:Y:S02]  /*23d90*/  LDL.LU R18, [R1+0x778] ;  /* 0x0007780001127983 */ /* 0x002ee40000300800 */
[----:B------:R-:W3:Y:S01]  /*23da0*/  LDL.LU R19, [R1+0x77c] ;  /* 0x00077c0001137983 */ /* 0x000ee20000300800 */
[----:B------:R0:W-:Y:S02]  /*23db0*/  STL.64 [R1+0x30a8], R26 ;  /* 0x0030a81a01007387 */ /* 0x0001e40000100a00 */
[----:B------:R-:W-:Y:S02]  /*23dc0*/  STL.64 [R1+0xba0], R12 ;  /* 0x000ba00c01007387 */ /* 0x000fe40000100a00 */
[----:B------:R1:W-:Y:S02]  /*23dd0*/  STL.64 [R1+0xba8], R14 ;  /* 0x000ba80e01007387 */ /* 0x0003e40000100a00 */
[----:B0-----:R-:W-:-:S02]  /*23de0*/  IMAD.MOV.U32 R27, RZ, RZ, R10 ;  /* 0x000000ffff1b7224 */ /* 0x001fc400078e000a */
[----:B------:R-:W-:Y:S01]  /*23df0*/  IMAD.MOV.U32 R26, RZ, RZ, R11 ;  /* 0x000000ffff1a7224 */ /* 0x000fe200078e000b */
[----:B-1----:R-:W4:Y:S01]  /*23e00*/  LDL.LU.64 R14, [R1+0x31c8] ;  /* 0x0031c800010e7983 */ /* 0x002f220000300a00 */
[----:B------:R-:W2:Y:S02]  /*23e10*/  LDL.LU R13, [R1+0x31c0] ;  /* 0x0031c000010d7983 */ /* 0x000ea40000300800 */
[----:B------:R-:W4:Y:S02]  /*23e20*/  LDL.LU.64 R10, [R1+0x31b8] ;  /* 0x0031b800010a7983 */ /* 0x000f240000300a00 */
[----:B------:R-:W4:Y:S01]  /*23e30*/  LDL.LU.64 R8, [R1+0x31b0] ;  /* 0x0031b00001087983 */ /* 0x000f220000300a00 */
[----:B------:R0:W-:Y:S01]  /*23e40*/  STL.64 [R1+0x30f8], R26 ;  /* 0x0030f81a01007387 */ /* 0x0001e20000100a00 */
[----:B------:R1:W-:Y:S02]  /*23e50*/  STL.64 [R1+0x30f0], R24 ;  /* 0x0030f01801007387 */ /* 0x0003e40000100a00 */
[----:B0-----:R-:W-:Y:S01]  /*23e60*/  IMAD.MOV.U32 R27, RZ, RZ, R0 ;  /* 0x000000ffff1b7224 */ /* 0x001fe200078e0000 */
[----:B----4-:R-:W-:Y:S01]  /*23e70*/  HMMA.16816.F32.BF16 R8, R20, R14, R8 ;  /* 0x0000000e1408723c */ /* 0x010fe20000041808 */
[----:B--2---:R-:W-:-:S05]  /*23e80*/  IMAD.MOV.U32 R26, RZ, RZ, R13 ;  /* 0x000000ffff1a7224 */ /* 0x004fca00078e000d */
[----:B------:R0:W-:Y:S01]  /*23e90*/  STL.64 [R1+0x3108], R26 ;  /* 0x0031081a01007387 */ /* 0x0001e20000100a00 */
[----:B-1----:R-:W2:Y:S02]  /*23ea0*/  LDL.LU R24, [R1+0x7a0] ;  /* 0x0007a00001187983 */ /* 0x002ea40000300800 */
[----:B------:R-:W2:Y:S01]  /*23eb0*/  LDL.LU R25, [R1+0x7a4] ;  /* 0x0007a40001197983 */ /* 0x000ea20000300800 */
[----:B0-----:R-:W2:Y:S01]  /*23ec0*/  LDL.LU R26, [R1+0x7a8] ;  /* 0x0007a800011a7983 */ /* 0x001ea20000300800 */
[----:B------:R-:W2:Y:S02]  /*23ed0*/  LDL.LU R27, [R1+0x7ac] ;  /* 0x0007ac00011b7983 */ /* 0x000ea40000300800 */
[----:B------:R-:W4:Y:S10]  /*23ee0*/  LDL R0, [R1+0x14fc] ;  /* 0x0014fc0001007983 */ /* 0x000f340000100800 */
[----:B------:R0:W-:Y:S01]  /*23ef0*/  STL.64 [R1+0xb90], R8 ;  /* 0x000b900801007387 */ /* 0x0001e20000100a00 */
[----:B------:R1:W-:Y:S02]  /*23f00*/  STL.64 [R1+0xb98], R10 ;  /* 0x000b980a01007387 */ /* 0x0003e40000100a00 */
[----:B0-----:R-:W-:Y:S01]  /*23f10*/  IMAD.MOV.U32 R9, RZ, RZ, R14 ;  /* 0x000000ffff097224 */ /* 0x001fe200078e000e */
[----:B-1----:R-:W2:Y:S01]  /*23f20*/  LDL.LU.64 R10, [R1+0x31a8] ;  /* 0x0031a800010a7983 */ /* 0x002ea20000300a00 */
[----:B------:R-:W-:-:S02]  /*23f30*/  IMAD.MOV.U32 R8, RZ, RZ, R15 ;  /* 0x000000ffff087224 */ /* 0x000fc400078e000f */
[----:B------:R-:W2:Y:S02]  /*23f40*/  LDL.LU.64 R14, [R1+0x31a0] ;  /* 0x0031a000010e7983 */ /* 0x000ea40000300a00 */
[C---:B--2---:R-:W-:Y:S11]  /*23f50*/  HMMA.16816.F32.BF16 R24, R20.reuse, R14, R24 ;  /* 0x0000000e1418723c */ /* 0x044ff60000041818 */
[----:B------:R-:W-:Y:S11]  /*23f60*/  @!UPT UIADD3 URZ, URZ, URZ, URZ ;  /* 0x0000003f3f3ff290 */ /* 0x000ff6000fffe03f */
[----:B------:R-:W-:Y:S01]  /*23f70*/  @!UPT UIADD3 URZ, URZ, URZ, URZ ;  /* 0x0000003f3f3ff290 */ /* 0x000fe2000fffe03f */
[----:B------:R0:W-:Y:S01]  /*23f80*/  STL.64 [R1+0xb80], R24 ;  /* 0x000b801801007387 */ /* 0x0001e20000100a00 */
[----:B------:R1:W-:Y:S02]  /*23f90*/  STL.64 [R1+0xb88], R26 ;  /* 0x000b881a01007387 */ /* 0x0003e40000100a00 */
[----:B0-----:R-:W-:Y:S02]  /*23fa0*/  IMAD.MOV.U32 R25, RZ, RZ, R14 ;  /* 0x000000ffff197224 */ /* 0x001fe400078e000e */
[----:B------:R-:W-:Y:S02]  /*23fb0*/  IMAD.MOV.U32 R24, RZ, RZ, R15 ;  /* 0x000000ffff187224 */ /* 0x000fe400078e000f */
[----:B------:R-:W2:Y:S01]  /*23fc0*/  LDL.LU.64 R14, [R1+0x3198] ;  /* 0x00319800010e7983 */ /* 0x000ea20000300a00 */
[----:B------:R-:W3:Y:S02]  /*23fd0*/  LDL.LU R12, [R1+0x3190] ;  /* 0x00319000010c7983 */ /* 0x000ee40000300800 */
[----:B-1----:R-:W-:Y:S01]  /*23fe0*/  IMAD.MOV.U32 R27, RZ, RZ, R3 ;  /* 0x000000ffff1b7224 */ /* 0x002fe200078e0003 */
[----:B--2---:R-:W-:Y:S01]  /*23ff0*/  HMMA.16816.F32.BF16 R4, R20, R14, R4 ;  /* 0x0000000e1404723c */ /* 0x004fe20000041804 */
[----:B---3--:R-:W-:-:S02]  /*24000*/  IMAD.MOV.U32 R26, RZ, RZ, R12 ;  /* 0x000000ffff1a7224 */ /* 0x008fc400078e000c */
[----:B------:R-:W-:-:S03]  /*24010*/  IMAD.MOV.U32 R3, RZ, RZ, R14 ;  /* 0x000000ffff037224 */ /* 0x000fc600078e000e */
[----:B------:R-:W-:Y:S01]  /*24020*/  STL.64 [R1+0x3120], R26 ;  /* 0x0031201a01007387 */ /* 0x000fe20000100a00 */
[----:B------:R-:W-:Y:S11]  /*24030*/  IMAD.MOV.U32 R2, RZ, RZ, R15 ;  /* 0x000000ffff027224 */ /* 0x000ff600078e000f */
[----:B------:R-:W-:Y:S05]  /*24040*/  @!UPT UIADD3 URZ, URZ, URZ, URZ ;  /* 0x0000003f3f3ff290 */ /* 0x000fea000fffe03f */
[----:B------:R-:W-:Y:S01]  /*24050*/  STL.64 [R1+0xb70], R4 ;  /* 0x000b700401007387 */ /* 0x000fe20000100a00 */
[----:B------:R0:W-:Y:S03]  /*24060*/  STL.64 [R1+0xb78], R6 ;  /* 0x000b780601007387 */ /* 0x0001e60000100a00 */
[----:B0-----:R-:W2:Y:S01]  /*24070*/  LDL.LU.64 R6, [R1+0x3188] ;  /* 0x0031880001067983 */ /* 0x001ea20000300a00 */
[----:B------:R-:W2:Y:S02]  /*24080*/  LDL.LU.64 R4, [R1+0x3180] ;  /* 0x0031800001047983 */ /* 0x000ea40000300a00 */
[----:B------:R-:W2:Y:S02]  /*24090*/  LDL.LU.64 R14, [R1+0x3178] ;  /* 0x00317800010e7983 */ /* 0x000ea40000300a00 */
[----:B------:R-:W3:Y:S02]  /*240a0*/  LDL.LU.64 R12, [R1+0x3170] ;  /* 0x00317000010c7983 */ /* 0x000ee40000300a00 */
[----:B------:R-:W-:-:S02]  /*240b0*/  IMAD.MOV.U32 R26, RZ, RZ, R10 ;  /* 0x000000ffff1a7224 */ /* 0x000fc400078e000a */
[----:B------:R-:W-:Y:S01]  /*240c0*/  IMAD.MOV.U32 R27, RZ, RZ, R11 ;  /* 0x000000ffff1b7224 */ /* 0x000fe200078e000b */
[C---:B--2---:R-:W-:Y:S11]  /*240d0*/  HMMA.16816.F32.BF16 R4, R20.reuse, R14, R4 ;  /* 0x0000000e1404723c */ /* 0x044ff60000041804 */
[----:B------:R-:W-:Y:S11]  /*240e0*/  @!UPT UIADD3 URZ, URZ, URZ, URZ ;  /* 0x0000003f3f3ff290 */ /* 0x000ff6000fffe03f */
[----:B------:R-:W-:Y:S01]  /*240f0*/  @!UPT UIADD3 URZ, URZ, URZ, URZ ;  /* 0x0000003f3f3ff290 */ /* 0x000fe2000fffe03f */
[----:B------:R-:W-:Y:S01]  /*24100*/  STL.64 [R1+0xb60], R4 ;  /* 0x000b600401007387 */ /* 0x000fe20000100a00 */
[----:B------:R0:W-:Y:S03]  /*24110*/  STL.64 [R1+0xb68], R6 ;  /* 0x000b680601007387 */ /* 0x0001e60000100a00 */
[----:B0-----:R-:W2:Y:S01]  /*24120*/  LDL.LU.64 R6, [R1+0x3168] ;  /* 0x0031680001067983 */ /* 0x001ea20000300a00 */
[----:B------:R-:W2:Y:S02]  /*24130*/  LDL.LU.64 R4, [R1+0x3160] ;  /* 0x0031600001047983 */ /* 0x000ea40000300a00 */
[----:B------:R-:W2:Y:S02]  /*24140*/  LDL.LU R10, [R1+0x315c] ;  /* 0x00315c00010a7983 */ /* 0x000ea40000300800 */
[----:B------:R-:W2:Y:S01]  /*24150*/  LDL.LU R11, [R1+0x3158] ;  /* 0x00315800010b7983 */ /* 0x000ea20000300800 */
[----:B------:R-:W-:Y:S01]  /*24160*/  STL.64 [R1+0x3048], R14 ;  /* 0x0030480e01007387 */ /* 0x000fe20000100a00 */
[----:B---3--:R0:W-:Y:S03]  /*24170*/  STL.64 [R1+0x3040], R12 ;  /* 0x0030400c01007387 */ /* 0x0081e60000100a00 */
[----:B0-----:R-:W3:Y:S01]  /*24180*/  LDL.LU R12, [R1+0x6f0] ;  /* 0x0006f000010c7983 */ /* 0x001ee20000300800 */
[----:B------:R-:W3:Y:S02]  /*24190*/  LDL.LU R13, [R1+0x6f4] ;  /* 0x0006f400010d7983 */ /* 0x000ee40000300800 */
[----:B------:R-:W3:Y:S02]  /*241a0*/  LDL.LU R14, [R1+0x6f8] ;  /* 0x0006f800010e7983 */ /* 0x000ee40000300800 */
[----:B------:R-:W3:Y:S01]  /*241b0*/  LDL.LU R15, [R1+0x6fc] ;  /* 0x0006fc00010f7983 */ /* 0x000ee20000300800 */
        /* <DEDUP_REMOVED lines=9> */
[----:B0-----:R-:W2:Y:S01]  /*24250*/  LDL.LU R8, [R1+0x410] ;  /* 0x0004100001087983 */ /* 0x001ea20000300800 */
[----:B------:R-:W2:Y:S02]  /*24260*/  LDL.LU R9, [R1+0x414] ;  /* 0x0004140001097983 */ /* 0x000ea40000300800 */
[----:B------:R-:W2:Y:S02]  /*24270*/  LDL.LU R10, [R1+0x418] ;  /* 0x00041800010a7983 */ /* 0x000ea40000300800 */
[----:B------:R-:W2:Y:S02]  /*24280*/  LDL.LU R11, [R1+0x41c] ;  /* 0x00041c00010b7983 */ /* 0x000ea40000300800 */
[----:B--2---:R0:W-:Y:S01]  /*24290*/  STL.64 [R1+0x3118], R10 ;  /* 0x0031180a01007387 */ /* 0x0041e20000100a00 */
[----:B------:R1:W-:Y:S02]  /*242a0*/  STL.64 [R1+0x3110], R8 ;  /* 0x0031100801007387 */ /* 0x0003e40000100a00 */
[----:B0-----:R-:W-:Y:S01]  /*242b0*/  IMAD.MOV.U32 R10, RZ, RZ, R6 ;  /* 0x000000ffff0a7224 */ /* 0x001fe200078e0006 */
[----:B-1----:R-:W2:Y:S01]  /*242c0*/  LDL.LU R8, [R1+0x420] ;  /* 0x0004200001087983 */ /* 0x002ea20000300800 */
[----:B------:R-:W2:Y:S02]  /*242d0*/  LDL.LU R9, [R1+0x424] ;  /* 0x0004240001097983 */ /* 0x000ea40000300800 */
[----:B------:R-:W3:Y:S02]  /*242e0*/  LDL.LU R6, [R1+0x3144] ;  /* 0x0031440001067983 */ /* 0x000ee40000300800 */
[----:B------:R-:W-:-:S02]  /*242f0*/  IMAD.MOV.U32 R11, RZ, RZ, R7 ;  /* 0x000000ffff0b7224 */ /* 0x000fc400078e0007 */
[----:B------:R-:W3:Y:S03]  /*24300*/  LDL.LU R7, [R1+0x3140] ;  /* 0x0031400001077983 */ /* 0x000ee60000300800 */
[----:B------:R-:W-:Y:S01]  /*24310*/  STL.64 [R1+0x3130], R10 ;  /* 0x0031300a01007387 */ /* 0x000fe20000100a00 */
[----:B---3--:R-:W-:Y:S01]  /*24320*/  HMMA.16816.F32.BF16 R12, R20, R6, R12 ;  /* 0x00000006140c723c */ /* 0x008fe2000004180c */
[----:B--2---:R0:W-:Y:S06]  /*24330*/  STL.64 [R1+0x3128], R8 ;  /* 0x0031280801007387 */ /* 0x0041ec0000100a00 */
[----:B------:R-:W-:Y:S01]  /*24340*/  IMAD.MOV.U32 R22, RZ, RZ, R18 ;  /* 0x000000ffff167224 */ /* 0x000fe200078e0012 */
[----:B0-----:R-:W2:Y:S01]  /*24350*/  LDL.LU R8, [R1+0x430] ;  /* 0x0004300001087983 */ /* 0x001ea20000300800 */
[----:B------:R-:W2:Y:S02]  /*24360*/  LDL.LU R9, [R1+0x434] ;  /* 0x0004340001097983 */ /* 0x000ea40000300800 */
[----:B------:R-:W2:Y:S02]  /*24370*/  LDL.LU R10, [R1+0x438] ;  /* 0x00043800010a7983 */ /* 0x000ea40000300800 */
[----:B------:R-:W2:Y:S01]  /*24380*/  LDL.LU R11, [R1+0x43c] ;  /* 0x00043c00010b7983 */ /* 0x000ea20000300800 */
[----:B------:R-:W2:Y:S01]  /*24390*/  LDL.LU R18, [R1+0x313c] ;  /* 0x00313c0001127983 */ /* 0x000ea20000300800 */
[----:B------:R-:W-:-:S08]  /*243a0*/  IMAD.MOV.U32 R23, RZ, RZ, R19 ;  /* 0x000000ffff177224 */ /* 0x000fd000078e0013 */
[----:B------:R0:W-:Y:S01]  /*243b0*/  STL.64 [R1+0x920], R12 ;  /* 0x0009200c01007387 */ /* 0x0001e20000100a00 */
[----:B------:R1:W-:Y:S02]  /*243c0*/  STL.64 [R1+0x928], R14 ;  /* 0x0009280e01007387 */ /* 0x0003e40000100a00 */
[----:B------:R-:W2:Y:S01]  /*243d0*/  LDL.LU R19, [R1+0x3138] ;  /* 0x0031380001137983 */ /* 0x000ea20000300800 */
[----:B0-----:R-:W3:Y:S01]  /*243e0*/  LDL.LU R12, [R1+0x470] ;  /* 0x00047000010c7983 */ /* 0x001ee20000300800 */
[----:B------:R-:W3:Y:S02]  /*243f0*/  LDL.LU R13, [R1+0x474] ;  /* 0x00047400010d7983 */ /* 0x000ee40000300800 */
[----:B-1----:R-:W2:Y:S02]  /*24400*/  LDL.LU R14, [R1+0x478] ;  /* 0x00047800010e7983 */ /* 0x002ea40000300800 */
[----:B------:R-:W2:Y:S02]  /*24410*/  LDL.LU R15, [R1+0x47c] ;  /* 0x00047c00010f7983 */ /* 0x000ea40000300800 */
[----:B--2---:R0:W-:Y:S02]  /*24420*/  STL.64 [R1+0x3058], R14 ;  /* 0x0030580e01007387 */ /* 0x0041e40000100a00 */
[----:B0-----:R-:W-:-:S02]  /*24430*/  IMAD.MOV.U32 R14, RZ, RZ, R25 ;  /* 0x000000ffff0e7224 */ /* 0x001fc400078e0019 */
[----:B------:R-:W-:Y:S02]  /*24440*/  IMAD.MOV.U32 R15, RZ, RZ, R24 ;  /* 0x000000ffff0f7224 */ /* 0x000fe400078e0018 */
[C---:B------:R-:W-:Y:S01]  /*24450*/  HMMA.16816.F32.BF16 R24, R16.reuse, R26, R8 ;  /* 0x0000001a1018723c */ /* 0x040fe20000041808 */
[----:B---3--:R0:W-:Y:S02]  /*24460*/  STL.64 [R1+0x3050], R12 ;  /* 0x0030500c01007387 */ /* 0x0081e40000100a00 */
[----:B------:R1:W-:Y:S02]  /*24470*/  STL.64 [R1+0x3070], R14 ;  /* 0x0030700e01007387 */ /* 0x0003e40000100a00 */
[----:B0-----:R-:W2:Y:S01]  /*24480*/  LDL.LU R12, [R1+0x400] ;  /* 0x00040000010c7983 */ /* 0x001ea20000300800 */
[----:B------:R-:W2:Y:S02]  /*24490*/  LDL.LU R13, [R1+0x404] ;  /* 0x00040400010d7983 */ /* 0x000ea40000300800 */
[----:B-1----:R-:W2:Y:S02]  /*244a0*/  LDL.LU R14, [R1+0x408] ;  /* 0x00040800010e7983 */ /* 0x002ea40000300800 */
[----:B------:R-:W2:Y:S01]  /*244b0*/  LDL.LU R15, [R1+0x40c] ;  /* 0x00040c00010f7983 */ /* 0x000ea20000300800 */
[----:B------:R-:W-:Y:S01]  /*244c0*/  STL.64 [R1+0x3030], R6 ;  /* 0x0030300601007387 */ /* 0x000fe20000100a00 */
[----:B------:R-:W3:Y:S02]  /*244d0*/  LDL.LU.64 R10, [R1+0x3130] ;  /* 0x00313000010a7983 */ /* 0x000ee40000300a00 */
[----:B------:R-:W3:Y:S09]  /*244e0*/  LDL.LU.64 R8, [R1+0x3128] ;  /* 0x0031280001087983 */ /* 0x000ef20000300a00 */
[----:B------:R-:W-:Y:S01]  /*244f0*/  STL.64 [R1+0x910], R24 ;  /* 0x0009101801007387 */ /* 0x000fe20000100a00 */
[----:B------:R0:W-:Y:S03]  /*24500*/  STL.64 [R1+0x918], R26 ;  /* 0x0009181a01007387 */ /* 0x0001e60000100a00 */
[----:B0-----:R-:W3:Y:S02]  /*24510*/  LDL.LU.64 R26, [R1+0x3120] ;  /* 0x00312000011a7983 */ /* 0x001ee40000300a00 */
[C---:B---3--:R-:W-:Y:S02]  /*24520*/  HMMA.16816.F32.BF16 R24, R16.reuse, R26, R8 ;  /* 0x0000001a1018723c */ /* 0x048fe40000041808 */
[----:B------:R-:W3:Y:S01]  /*24530*/  LDL.LU.64 R10, [R1+0x3118] ;  /* 0x00311800010a7983 */ /* 0x000ee20000300a00 */
[----:B------:R-:W3:Y:S11]  /*24540*/  LDL.LU.64 R8, [R1+0x3110] ;  /* 0x0031100001087983 */ /* 0x000ef60000300a00 */
[----:B------:R-:W-:Y:S09]  /*24550*/  @!UPT UIADD3 URZ, URZ, URZ, URZ ;  /* 0x0000003f3f3ff290 */ /* 0x000ff2000fffe03f */
[----:B------:R-:W-:Y:S01]  /*24560*/  STL.64 [R1+0x900], R24 ;  /* 0x0009001801007387 */ /* 0x000fe20000100a00 */
[----:B------:R0:W-:Y:S03]  /*24570*/  STL.64 [R1+0x908], R26 ;  /* 0x0009081a01007387 */ /* 0x0001e60000100a00 */
[----:B0-----:R-:W3:Y:S01]  /*24580*/  LDL.LU.64 R26, [R1+0x3108] ;  /* 0x00310800011a7983 */ /* 0x001ee20000300a00 */
[C---:B--2---:R-:W-:Y:S08]  /*24590*/  HMMA.16816.F32.BF16 R20, R16.reuse, R22, R12 ;  /* 0x000000161014723c */ /* 0x044ff0000004180c */
[----:B---3--:R-:W-:Y:S01]  /*245a0*/  HMMA.16816.F32.BF16 R24, R16, R26, R8 ;  /* 0x0000001a1018723c */ /* 0x008fe20000041808 */
[----:B------:R-:W2:Y:S11]  /*245b0*/  LDL.LU.64 R8, [R1+0x3100] ;  /* 0x0031000001087983 */ /* 0x000eb60000300a00 */
[----:B------:R-:W-:Y:S11]  /*245c0*/  @!UPT UIADD3 URZ, URZ, URZ, URZ ;  /* 0x0000003f3f3ff290 */ /* 0x000ff6000fffe03f */
[----:B------:R-:W-:Y:S01]  /*245d0*/  STL.64 [R1+0x8f0], R24 ;  /* 0x0008f01801007387 */ /* 0x000fe20000100a00 */
[----:B------:R0:W-:Y:S03]  /*245e0*/  STL.64 [R1+0x8f8], R26 ;  /* 0x0008f81a01007387 */ /* 0x0001e60000100a00 */
[----:B0-----:R-:W3:Y:S01]  /*245f0*/  LDL.LU.64 R26, [R1+0x30f8] ;  /* 0x0030f800011a7983 */ /* 0x001ee20000300a00 */
[----:B------:R-:W4:Y:S02]  /*24600*/  LDL.LU.64 R24, [R1+0x30f0] ;  /* 0x0030f00001187983 */ /* 0x000f240000300a00 */
[----:B------:R-:W-:Y:S02]  /*24610*/  STL.64 [R1+0x8e0], R20 ;  /* 0x0008e01401007387 */ /* 0x000fe40000100a00 */
[----:B------:R-:W-:Y:S02]  /*24620*/  STL.64 [R1+0x8e8], R22 ;  /* 0x0008e81601007387 */ /* 0x000fe40000100a00 */
[----:B--2---:R-:W-:-:S02]  /*24630*/  IMAD.MOV.U32 R14, RZ, RZ, R9 ;  /* 0x000000ffff0e7224 */ /* 0x004fc400078e0009 */
[----:B------:R-:W-:-:S05]  /*24640*/  IMAD.MOV.U32 R15, RZ, RZ, R8 ;  /* 0x000000ffff0f7224 */ /* 0x000fca00078e0008 */
[----:B------:R3:W-:Y:S01]  /*24650*/  STL.64 [R1+0x3088], R14 ;  /* 0x0030880e01007387 */ /* 0x0007e20000100a00 */
[----:B------:R-:W2:Y:S02]  /*24660*/  LDL.LU R8, [R1+0x460] ;  /* 0x0004600001087983 */ /* 0x000ea40000300800 */
[----:B------:R-:W2:Y:S02]  /*24670*/  LDL.LU R9, [R1+0x464] ;  /* 0x0004640001097983 */ /* 0x000ea40000300800 */
[----:B------:R-:W2:Y:S01]  /*24680*/  LDL.LU R10, [R1+0x468] ;  /* 0x00046800010a7983 */ /* 0x000ea20000300800 */
[----:B------:R-:W2:Y:S01]  /*24690*/  LDL.LU R11, [R1+0x46c] ;  /* 0x00046c00010b7983 */ /* 0x000ea20000300800 */
[----:B---3--:R-:W-:Y:S02]  /*246a0*/  IMAD.MOV.U32 R14, RZ, RZ, R27 ;  /* 0x000000ffff0e7224 */ /* 0x008fe400078e001b */
[----:B------:R-:W-:-:S05]  /*246b0*/  IMAD.MOV.U32 R15, RZ, RZ, R26 ;  /* 0x000000ffff0f7224 */ /* 0x000fca00078e001a */
[----:B------:R0:W-:Y:S01]  /*246c0*/  STL.64 [R1+0x30a0], R14 ;  /* 0x0030a00e01007387 */ /* 0x0001e20000100a00 */
[----:B------:R-:W3:Y:S02]  /*246d0*/  LDL.LU R12, [R1+0x4b0] ;  /* 0x0004b000010c7983 */ /* 0x000ee40000300800 */
[----:B------:R-:W3:Y:S01]  /*246e0*/  LDL.LU R13, [R1+0x4b4] ;  /* 0x0004b400010d7983 */ /* 0x000ee20000300800 */
[----:B0-----:R-:W2:Y:S01]  /*246f0*/  LDL.LU R14, [R1+0x4b8] ;  /* 0x0004b800010e7983 */ /* 0x001ea20000300800 */
[----:B------:R-:W2:Y:S02]  /*24700*/  LDL.LU R15, [R1+0x4bc] ;  /* 0x0004bc00010f7983 */ /* 0x000ea40000300800 */
[----:B------:R-:W-:Y:S01]  /*24710*/  IMAD.MOV.U32 R26, RZ, RZ, R4 ;  /* 0x000000ffff1a7224 */ /* 0x000fe200078e0004 */
[----:B--2---:R-:W-:Y:S01]  /*24720*/  STL.64 [R1+0x30b8], R14 ;  /* 0x0030b80e01007387 */ /* 0x004fe20000100a00 */
[----:B---3--:R-:W-:Y:S02]  /*24730*/  STL.64 [R1+0x30b0], R12 ;  /* 0x0030b00c01007387 */ /* 0x008fe40000100a00 */
[----:B------:R-:W2:Y:S02]  /*24740*/  LDL.LU R4, [R1+0x30e8] ;  /* 0x0030e80001047983 */ /* 0x000ea40000300800 */
[----:B------:R-:W3:Y:S01]  /*24750*/  LDL R22, [R1+0x78] ;  /* 0x0000780001167983 */ /* 0x000ee20000100800 */
[----:B------:R-:W3:Y:S01]  /*24760*/  LDL R23, [R1+0x7c] ;  /* 0x00007c0001177983 */ /* 0x000ee20000100800 */
[----:B------:R-:W-:-:S02]  /*24770*/  IMAD.MOV.U32 R27, RZ, RZ, R29 ;  /* 0x000000ffff1b7224 */ /* 0x000fc400078e001d */
[----:B----4-:R-:W-:Y:S02]  /*24780*/  IMAD.MOV.U32 R6, RZ, RZ, R25 ;  /* 0x000000ffff067224 */ /* 0x010fe400078e0019 */
[----:B------:R-:W-:Y:S01]  /*24790*/  IMAD.MOV.U32 R7, RZ, RZ, R24 ;  /* 0x000000ffff077224 */ /* 0x000fe200078e0018 */
[----:B---3--:R2:W-:Y:S01]  /*247a0*/  STL.64 [R1+0x30d0], R22 ;  /* 0x0030d01601007387 */ /* 0x0085e20000100a00 */
[----:B------:R-:W-:Y:S03]  /*247b0*/  STL.64 [R1+0x30c0], R26 ;  /* 0x0030c01a01007387 */ /* 0x000fe60000100a00 */
[----:B------:R0:W-:Y:S02]  /*247c0*/  STL.64 [R1+0x30c8], R6 ;  /* 0x0030c80601007387 */ /* 0x0001e40000100a00 */
[----:B--2---:R-:W-:Y:S02]  /*247d0*/  IMAD.MOV.U32 R23, RZ, RZ, R4 ;  /* 0x000000ffff177224 */ /* 0x004fe400078e0004 */
[----:B------:R-:W-:Y:S01]  /*247e0*/  IMAD.MOV.U32 R22, RZ, RZ, R5 ;  /* 0x000000ffff167224 */ /* 0x000fe200078e0005 */
[----:B------:R-:W2:Y:S01]  /*247f0*/  LDL.LU R4, [R1+0x3e0] ;  /* 0x0003e00001047983 */ /* 0x000ea20000300800 */
[----:B------:R-:W2:Y:S02]  /*24800*/  LDL.LU R5, [R1+0x3e4] ;  /* 0x0003e40001057983 */ /* 0x000ea40000300800 */
[----:B0-----:R-:W3:Y:S02]  /*24810*/  LDL.LU R6, [R1+0x3e8] ;  /* 0x0003e80001067983 */ /* 0x001ee40000300800 */
[----:B------:R-:W3:Y:S02]  /*24820*/  LDL.LU R7, [R1+0x3ec] ;  /* 0x0003ec0001077983 */ /* 0x000ee40000300800 */
[----:B---3--:R-:W-:Y:S01]  /*24830*/  STL.64 [R1+0x30e0], R6 ;  /* 0x0030e00601007387 */ /* 0x008fe20000100a00 */
[----:B--2---:R0:W-:Y:S03]  /*24840*/  STL.64 [R1+0x30d8], R4 ;  /* 0x0030d80401007387 */ /* 0x0041e60000100a00 */
[----:B0-----:R-:W2:Y:S01]  /*24850*/  LDL.LU R4, [R1+0x3f0] ;  /* 0x0003f00001047983 */ /* 0x001ea20000300800 */
[----:B------:R-:W2:Y:S02]  /*24860*/  LDL.LU R5, [R1+0x3f4] ;  /* 0x0003f40001057983 */ /* 0x000ea40000300800 */
[----:B------:R-:W2:Y:S02]  /*24870*/  LDL.LU R6, [R1+0x3f8] ;  /* 0x0003f80001067983 */ /* 0x000ea40000300800 */
[----:B------:R-:W2:Y:S01]  /*24880*/  LDL.LU R7, [R1+0x3fc] ;  /* 0x0003fc0001077983 */ /* 0x000ea20000300800 */
[----:B------:R-:W3:Y:S01]  /*24890*/  LDL.LU R24, [R1+0x4d0] ;  /* 0x0004d00001187983 */ /* 0x000ee20000300800 */
[----:B------:R-:W3:Y:S02]  /*248a0*/  LDL.LU R25, [R1+0x4d4] ;  /* 0x0004d40001197983 */ /* 0x000ee40000300800 */
[----:B------:R-:W3:Y:S02]  /*248b0*/  LDL.LU R26, [R1+0x4d8] ;  /* 0x0004d800011a7983 */ /* 0x000ee40000300800 */
[----:B------:R-:W3:Y:S01]  /*248c0*/  LDL.LU R27, [R1+0x4dc] ;  /* 0x0004dc00011b7983 */ /* 0x000ee20000300800 */
[----:B------:R-:W4:Y:S01]  /*248d0*/  LDL.LU R12, [R1+0x4c0] ;  /* 0x0004c000010c7983 */ /* 0x000f220000300800 */
[----:B------:R-:W4:Y:S02]  /*248e0*/  LDL.LU R13, [R1+0x4c4] ;  /* 0x0004c400010d7983 */ /* 0x000f240000300800 */
[----:B------:R-:W4:Y:S02]  /*248f0*/  LDL.LU R14, [R1+0x4c8] ;  /* 0x0004c800010e7983 */ /* 0x000f240000300800 */
[----:B------:R-:W4:Y:S01]  /*24900*/  LDL.LU R15, [R1+0x4cc] ;  /* 0x0004cc00010f7983 */ /* 0x000f220000300800 */
[----:B------:R-:W-:Y:S01]  /*24910*/  STL.64 [R1+0x3068], R10 ;  /* 0x0030680a01007387 */ /* 0x000fe20000100a00 */
[----:B------:R0:W-:Y:S03]  /*24920*/  STL.64 [R1+0x3060], R8 ;  /* 0x0030600801007387 */ /* 0x0001e60000100a00 */
[----:B0-----:R-:W2:Y:S01]  /*24930*/  LDL.LU R8, [R1+0x480] ;  /* 0x0004800001087983 */ /* 0x001ea20000300800 */
[----:B------:R-:W2:Y:S02]  /*24940*/  LDL.LU R9, [R1+0x484] ;  /* 0x0004840001097983 */ /* 0x000ea40000300800 */
[----:B------:R-:W2:Y:S02]  /*24950*/  LDL.LU R10, [R1+0x488] ;  /* 0x00048800010a7983 */ /* 0x000ea40000300800 */
[----:B------:R-:W2:Y:S02]  /*24960*/  LDL.LU R11, [R1+0x48c] ;  /* 0x00048c00010b7983 */ /* 0x000ea40000300800 */
[----:B--2---:R-:W-:Y:S01]  /*24970*/  STL.64 [R1+0x3080], R10 ;  /* 0x0030800a01007387 */ /* 0x004fe20000100a00 */
[----:B------:R0:W-:Y:S03]  /*24980*/  STL.64 [R1+0x3078], R8 ;  /* 0x0030780801007387 */ /* 0x0001e60000100a00 */
[----:B0-----:R-:W2:Y:S01]  /*24990*/  LDL.LU R8, [R1+0x490] ;  /* 0x0004900001087983 */ /* 0x001ea20000300800 */
[----:B------:R-:W2:Y:S02]  /*249a0*/  LDL.LU R9, [R1+0x494] ;  /* 0x0004940001097983 */ /* 0x000ea40000300800 */
[----:B------:R-:W2:Y:S02]  /*249b0*/  LDL.LU R10, [R1+0x498] ;  /* 0x00049800010a7983 */ /* 0x000ea40000300800 */
[----:B------:R-:W2:Y:S01]  /*249c0*/  LDL.LU R11, [R1+0x49c] ;  /* 0x00049c00010b7983 */ /* 0x000ea20000300800 */
[C---:B------:R-:W-:Y:S01]  /*249d0*/  HMMA.16816.F32.BF16 R20, R16.reuse, R22, R4 ;  /* 0x000000161014723c */ /* 0x040fe20000041804 */
[----:B--2---:R-:W-:Y:S01]  /*249e0*/  STL.64 [R1+0x3098], R10 ;  /* 0x0030980a01007387 */ /* 0x004fe20000100a00 */
[----:B------:R0:W-:Y:S03]  /*249f0*/  STL.64 [R1+0x3090], R8 ;  /* 0x0030900801007387 */ /* 0x0001e60000100a00 */
[----:B0-----:R-:W2:Y:S01]  /*24a00*/  LDL.LU R8, [R1+0x4a0] ;  /* 0x0004a00001087983 */ /* 0x001ea20000300800 */
[----:B------:R-:W2:Y:S02]  /*24a10*/  LDL.LU R9, [R1+0x4a4] ;  /* 0x0004a40001097983 */ /* 0x000ea40000300800 */
[----:B------:R-:W2:Y:S02]  /*24a20*/  LDL.LU R10, [R1+0x4a8] ;  /* 0x0004a800010a7983 */ /* 0x000ea40000300800 */
[----:B------:R-:W2:Y:S01]  /*24a30*/  LDL.LU R11, [R1+0x4ac] ;  /* 0x0004ac00010b7983 */ /* 0x000ea20000300800 */
[----:B------:R-:W2:Y:S01]  /*24a40*/  LDL.LU.64 R6, [R1+0x30e0] ;  /* 0x0030e00001067983 */ /* 0x000ea20000300a00 */
[----:B------:R-:W2:Y:S11]  /*24a50*/  LDL.LU.64 R4, [R1+0x30d8] ;  /* 0x0030d80001047983 */ /* 0x000eb60000300a00 */
[----:B------:R-:W-:Y:S02]  /*24a60*/  STL.64 [R1+0x8d0], R20 ;  /* 0x0008d01401007387 */ /* 0x000fe40000100a00 */
[----:B------:R0:W-:Y:S02]  /*24a70*/  STL.64 [R1+0x8d8], R22 ;  /* 0x0008d81601007387 */ /* 0x0001e40000100a00 */
[----:B0-----:R-:W2:Y:S02]  /*24a80*/  LDL.LU.64 R22, [R1+0x30d0] ;  /* 0x0030d00001167983 */ /* 0x001ea40000300a00 */
[C---:B--2---:R-:W-:Y:S02]  /*24a90*/  HMMA.16816.F32.BF16 R20, R16.reuse, R22, R4 ;  /* 0x000000161014723c */ /* 0x044fe40000041804 */
[----:B------:R-:W3:Y:S11]  /*24aa0*/  LDL.LU.64 R6, [R1+0x30c8] ;  /* 0x0030c80001067983 */ /* 0x000ef60000300a00 */
[----:B------:R-:W-:Y:S10]  /*24ab0*/  @!UPT UIADD3 URZ, URZ, URZ, URZ ;  /* 0x0000003f3f3ff290 */ /* 0x000ff4000fffe03f */
[----:B------:R-:W-:Y:S01]  /*24ac0*/  STL.64 [R1+0x7f0], R20 ;  /* 0x0007f01401007387 */ /* 0x000fe20000100a00 */
[----:B------:R-:W-:Y:S02]  /*24ad0*/  STL.64 [R1+0x7f8], R22 ;  /* 0x0007f81601007387 */ /* 0x000fe40000100a00 */
[----:B------:R-:W0:Y:S02]  /*24ae0*/  LDSM.16.MT88.4 R20, [R28+0x2180] ;  /* 0x002180001c14783b */ /* 0x000e240000004200 */
[----:B0-----:R-:W-:Y:S02]  /*24af0*/  STL.64 [R1+0x2f18], R22 ;  /* 0x002f181601007387 */ /* 0x001fe40000100a00 */
[----:B------:R-:W-:Y:S02]  /*24b00*/  STL.64 [R1+0x2f10], R20 ;  /* 0x002f101401007387 */ /* 0x000fe40000100a00 */
[----:B------:R-:W-:Y:S01]  /*24b10*/  STL [R1+0x2a60], R28 ;  /* 0x002a601c01007387 */ /* 0x000fe20000100800 */
[C---:B---3--:R-:W-:Y:S01]  /*24b20*/  HMMA.16816.F32.BF16 R4, R16.reuse, R6, R24 ;  /* 0x000000061004723c */ /* 0x048fe20000041818 */
[----:B------:R-:W4:Y:S11]  /*24b30*/  LDL.LU.64 R26, [R1+0x30c0] ;  /* 0x0030c000011a7983 */ /* 0x000f360000300a00 */
[----:B------:R-:W-:Y:S11]  /*24b40*/  @!UPT UIADD3 URZ, URZ, URZ, URZ ;  /* 0x0000003f3f3ff290 */ /* 0x000ff6000fffe03f */
[----:B------:R0:W-:Y:S01]  /*24b50*/  STL.64 [R1+0x7e0], R4 ;  /* 0x0007e00401007387 */ /* 0x0001e20000100a00 */
[----:B------:R1:W-:Y:S03]  /*24b60*/  STL.64 [R1+0x7e8], R6 ;  /* 0x0007e80601007387 */ /* 0x0003e60000100a00 */
[----:B0-----:R-:W2:Y:S01]  /*24b70*/  LDL.LU R4, [R1+0x450] ;  /* 0x0004500001047983 */ /* 0x001ea20000300800 */
[----:B------:R-:W2:Y:S02]  /*24b80*/  LDL.LU R5, [R1+0x454] ;  /* 0x0004540001057983 */ /* 0x000ea40000300800 */
[----:B-1----:R-:W2:Y:S02]  /*24b90*/  LDL.LU R6, [R1+0x458] ;  /* 0x0004580001067983 */ /* 0x002ea40000300800 */
[----:B------:R-:W2:Y:S01]  /*24ba0*/  LDL.LU R7, [R1+0x45c] ;  /* 0x00045c0001077983 */ /* 0x000ea20000300800 */
[C---:B----4-:R-:W-:Y:S01]  /*24bb0*/  HMMA.16816.F32.BF16 R24, R16.reuse, R26, R12 ;  /* 0x0000001a1018723c */ /* 0x050fe2000004180c */
[----:B------:R-:W3:Y:S01]  /*24bc0*/  LDL.LU.64 R14, [R1+0x30b8] ;  /* 0x0030b800010e7983 */ /* 0x000ee20000300a00 */
[----:B------:R-:W3:Y:S11]  /*24bd0*/  LDL.LU.64 R12, [R1+0x30b0] ;  /* 0x0030b000010c7983 */ /* 0x000ef60000300a00 */
[----:B------:R-:W-:Y:S10]  /*24be0*/  @!UPT UIADD3 URZ, URZ, URZ, URZ ;  /* 0x0000003f3f3ff290 */ /* 0x000ff4000fffe03f */
[----:B------:R-:W-:Y:S01]  /*24bf0*/  STL.64 [R1+0x7d0], R24 ;  /* 0x0007d01801007387 */ /* 0x000fe20000100a00 */
[----:B------:R0:W-:Y:S03]  /*24c00*/  STL.64 [R1+0x7d8], R26 ;  /* 0x0007d81a01007387 */ /* 0x0001e60000100a00 */
[----:B0-----:R-:W3:Y:S02]  /*24c10*/  LDL.LU.64 R26, [R1+0x30a8] ;  /* 0x0030a800011a7983 */ /* 0x001ee40000300a00 */
[C---:B---3--:R-:W-:Y:S02]  /*24c20*/  HMMA.16816.F32.BF16 R24, R16.reuse, R26, R12 ;  /* 0x0000001a1018723c */ /* 0x048fe4000004180c */
[----:B------:R-:W3:Y:S11]  /*24c30*/  LDL.LU.64 R14, [R1+0x30a0] ;  /* 0x0030a000010e7983 */ /* 0x000ef60000300a00 */
[----:B------:R-:W-:Y:S10]  /*24c40*/  @!UPT UIADD3 URZ, URZ, URZ, URZ ;  /* 0x0000003f3f3ff290 */ /* 0x000ff4000fffe03f */
[----:B------:R0:W-:Y:S01]  /*24c50*/  STL.64 [R1+0x4d0], R24 ;  /* 0x0004d01801007387 */ /* 0x0001e20000100a00 */
[----:B------:R1:W-:Y:S03]  /*24c60*/  STL.64 [R1+0x4d8], R26 ;  /* 0x0004d81a01007387 */ /* 0x0003e60000100a00 */
[----:B0-----:R-:W4:Y:S01]  /*24c70*/  LDL.LU R24, [R1+0x3d0] ;  /* 0x0003d00001187983 */ /* 0x001f220000300800 */
[----:B------:R-:W4:Y:S02]  /*24c80*/  LDL.LU R25, [R1+0x3d4] ;  /* 0x0003d40001197983 */ /* 0x000f240000300800 */
[----:B-1----:R-:W4:Y:S02]  /*24c90*/  LDL.LU R26, [R1+0x3d8] ;  /* 0x0003d800011a7983 */ /* 0x002f240000300800 */
[----:B------:R-:W4:Y:S01]  /*24ca0*/  LDL.LU R27, [R1+0x3dc] ;  /* 0x0003dc00011b7983 */ /* 0x000f220000300800 */
[C---:B---3--:R-:W-:Y:S01]  /*24cb0*/  HMMA.16816.F32.BF16 R12, R16.reuse, R14, R8 ;  /* 0x0000000e100c723c */ /* 0x048fe20000041808 */
[----:B------:R-:W3:Y:S01]  /*24cc0*/  LDL.LU.64 R10, [R1+0x3098] ;  /* 0x00309800010a7983 */ /* 0x000ee20000300a00 */
[----:B------:R-:W3:Y:S11]  /*24cd0*/  LDL.LU.64 R8, [R1+0x3090] ;  /* 0x0030900001087983 */ /* 0x000ef60000300a00 */
[----:B------:R-:W-:Y:S10]  /*24ce0*/  @!UPT UIADD3 URZ, URZ, URZ, URZ ;  /* 0x0000003f3f3ff290 */ /* 0x000ff4000fffe03f */
        /* <DEDUP_REMOVED lines=9> */
[----:B0-----:R-:W3:Y:S02]  /*24d80*/  LDL.LU.64 R14, [R1+0x3070] ;  /* 0x00307000010e7983 */ /* 0x001ee40000300a00 */
[----:B---3--:R-:W-:Y:S02]  /*24d90*/  HMMA.16816.F32.BF16 R12, R16, R14, R8 ;  /* 0x0000000e100c723c */ /* 0x008fe40000041808 */
[----:B------:R-:W3:Y:S01]  /*24da0*/  LDL.LU.64 R10, [R1+0x3068] ;  /* 0x00306800010a7983 */ /* 0x000ee20000300a00 */
[----:B------:R-:W3:Y:S11]  /*24db0*/  LDL.LU.64 R8, [R1+0x3060] ;  /* 0x0030600001087983 */ /* 0x000ef60000300a00 */
        /* <DEDUP_REMOVED lines=8> */
[----:B------:R-:W3:Y:S01]  /*24e40*/  LDL.LU.64 R14, [R1+0x3048] ;  /* 0x00304800010e7983 */ /* 0x000ee20000300a00 */
[----:B------:R-:W2:Y:S11]  /*24e50*/  LDL.LU.64 R12, [R1+0x3040] ;  /* 0x00304000010c7983 */ /* 0x000eb60000300a00 */
[----:B------:R-:W-:Y:S10]  /*24e60*/  @!UPT UIADD3 URZ, URZ, URZ, URZ ;  /* 0x0000003f3f3ff290 */ /* 0x000ff4000fffe03f */
[----:B------:R0:W-:Y:S01]  /*24e70*/  STL.64 [R1+0x400], R20 ;  /* 0x0004001401007387 */ /* 0x0001e20000100a00 */
[----:B------:R1:W-:Y:S03]  /*24e80*/  STL.64 [R1+0x408], R22 ;  /* 0x0004081601007387 */ /* 0x0003e60000100a00 */
[----:B0-----:R-:W2:Y:S01]  /*24e90*/  LDL.LU R20, [R1+0x220] ;  /* 0x0002200001147983 */ /* 0x001ea20000300800 */
[----:B------:R-:W2:Y:S02]  /*24ea0*/  LDL.LU R21, [R1+0x224] ;  /* 0x0002240001157983 */ /* 0x000ea40000300800 */
[----:B-1----:R-:W2:Y:S02]  /*24eb0*/  LDL.LU R22, [R1+0x228] ;  /* 0x0002280001167983 */ /* 0x002ea40000300800 */
[----:B------:R-:W2:Y:S02]  /*24ec0*/  LDL.LU R23, [R1+0x22c] ;  /* 0x00022c0001177983 */ /* 0x000ea40000300800 */
[----:B--2---:R0:W-:Y:S01]  /*24ed0*/  STL.64 [R1+0x3008], R22 ;  /* 0x0030081601007387 */ /* 0x0041e20000100a00 */
[----:B------:R-:W-:Y:S03]  /*24ee0*/  STL.64 [R1+0x3000], R20 ;  /* 0x0030001401007387 */ /* 0x000fe60000100a00 */
[----:B0-----:R-:W2:Y:S01]  /*24ef0*/  LDL.64 R22, [R1+0xb8] ;  /* 0x0000b80001167983 */ /* 0x001ea20000100a00 */
[C---:B---3--:R-:W-:Y:S03]  /*24f00*/  HMMA.16816.F32.BF16 R8, R16.reuse, R14, R8 ;  /* 0x0000000e1008723c */ /* 0x048fe60000041808 */
[----:B--2---:R0:W-:Y:S04]  /*24f10*/  STL.64 [R1+0x3010], R22 ;  /* 0x0030101601007387 */ /* 0x0041e80000100a00 */
[----:B0-----:R-:W2:Y:S11]  /*24f20*/  LDL.64 R22, [R1+0xc8] ;  /* 0x0000c80001167983 */ /* 0x001eb60000100a00 */
[----:B------:R-:W-:Y:S05]  /*24f30*/  @!UPT UIADD3 URZ, URZ, URZ, URZ ;  /* 0x0000003f3f3ff290 */ /* 0x000fea000fffe03f */
[----:B------:R-:W-:Y:S02]  /*24f40*/  STL.64 [R1+0x3f0], R8 ;  /* 0x0003f00801007387 */ /* 0x000fe40000100a00 */
[----:B------:R0:W-:Y:S02]  /*24f50*/  STL.64 [R1+0x3f8], R10 ;  /* 0x0003f80a01007387 */ /* 0x0001e40000100a00 */
[----:B0-----:R-:W3:Y:S01]  /*24f60*/  LDL.LU.64 R10, [R1+0x3038] ;  /* 0x00303800010a7983 */ /* 0x001ee20000300a00 */
[----:B------:R0:W-:Y:S02]  /*24f70*/  STL.64 [R1+0x2f60], R14 ;  /* 0x002f600e01007387 */ /* 0x0001e40000100a00 */
[----:B------:R-:W-:Y:S01]  /*24f80*/  STL.64 [R1+0x2f58], R12 ;  /* 0x002f580c01007387 */ /* 0x000fe20000100a00 */
[----:B0-----:R-:W2:Y:S04]  /*24f90*/  LDL.64 R14, [R1+0x88] ;  /* 0x00008800010e7983 */ /* 0x001ea80000100a00 */
[----:B--2---:R0:W-:Y:S04]  /*24fa0*/  STL.64 [R1+0x2ff8], R14 ;  /* 0x002ff80e01007387 */ /* 0x0041e80000100a00 */
[----:B0-----:R-:W2:Y:S01]  /*24fb0*/  LDL.64 R14, [R1+0xa8] ;  /* 0x0000a800010e7983 */ /* 0x001ea20000100a00 */
[C---:B---3--:R-:W-:Y:S03]  /*24fc0*/  HMMA.16816.F32.BF16 R4, R16.reuse, R10, R4 ;  /* 0x0000000a1004723c */ /* 0x048fe60000041804 */
[----:B--2---:R0:W-:Y:S01]  /*24fd0*/  STL.64 [R1+0x3018], R14 ;  /* 0x0030180e01007387 */ /* 0x0041e20000100a00 */
[----:B------:R-:W2:Y:S02]  /*24fe0*/  LDL.LU R12, [R1+0x240] ;  /* 0x00024000010c7983 */ /* 0x000ea40000300800 */
[----:B------:R-:W2:Y:S01]  /*24ff0*/  LDL.LU R13, [R1+0x244] ;  /* 0x00024400010d7983 */ /* 0x000ea20000300800 */
[----:B0-----:R-:W2:Y:S01]  /*25000*/  LDL.LU R14, [R1+0x248] ;  /* 0x00024800010e7983 */ /* 0x001ea20000300800 */
[----:B------:R-:W2:Y:S11]  /*25010*/  LDL.LU R15, [R1+0x24c] ;  /* 0x00024c00010f7983 */ /* 0x000eb60000300800 */
[----:B------:R-:W-:Y:S04]  /*25020*/  @!UPT UIADD3 URZ, URZ, URZ, URZ ;  /* 0x0000003f3f3ff290 */ /* 0x000fe8000fffe03f */
[----:B------:R-:W-:Y:S02]  /*25030*/  STL.64 [R1+0x3e0], R4 ;  /* 0x0003e00401007387 */ /* 0x000fe40000100a00 */
[----:B------:R0:W-:Y:S02]  /*25040*/  STL.64 [R1+0x3e8], R6 ;  /* 0x0003e80601007387 */ /* 0x0001e40000100a00 */
[----:B0-----:R-:W4:Y:S01]  /*25050*/  LDL.LU.64 R6, [R1+0x3030] ;  /* 0x0030300001067983 */ /* 0x001f220000300a00 */
[----:B------:R0:W-:Y:S02]  /*25060*/  STL.64 [R1+0x2f68], R10 ;  /* 0x002f680a01007387 */ /* 0x0001e40000100a00 */
[----:B------:R-:W3:Y:S02]  /*25070*/  LDL.LU R8, [R1+0x200] ;  /* 0x0002000001087983 */ /* 0x000ee40000300800 */
[----:B------:R-:W3:Y:S01]  /*25080*/  LDL.LU R9, [R1+0x204] ;  /* 0x0002040001097983 */ /* 0x000ee20000300800 */
[----:B0-----:R-:W3:Y:S01]  /*25090*/  LDL.LU R10, [R1+0x208] ;  /* 0x00020800010a7983 */ /* 0x001ee20000300800 */
[----:B------:R-:W3:Y:S01]  /*250a0*/  LDL.LU R11, [R1+0x20c] ;  /* 0x00020c00010b7983 */ /* 0x000ee20000300800 */
[----:B----4-:R-:W-:Y:S02]  /*250b0*/  HMMA.16816.F32.BF16 R16, R16, R6, R24 ;  /* 0x000000061010723c */ /* 0x010fe40000041818 */
[----:B------:R-:W2:Y:S01]  /*250c0*/  LDL.LU.64 R26, [R1+0x3028] ;  /* 0x00302800011a7983 */ /* 0x000ea20000300a00 */
[----:B------:R-:W2:Y:S02]  /*250d0*/  LDL.LU.64 R24, [R1+0x3020] ;  /* 0x0030200001187983 */ /* 0x000ea40000300a00 */
[----:B------:R-:W-:-:S02]  /*250e0*/  IMAD.MOV.U32 R3, RZ, RZ, R22 ;  /* 0x000000ffff037224 */ /* 0x000fc400078e0016 */
[----:B------:R-:W-:Y:S11]  /*250f0*/  IMAD.MOV.U32 R2, RZ, RZ, R23 ;  /* 0x000000ffff027224 */ /* 0x000ff600078e0017 */
[----:B------:R-:W-:Y:S05]  /*25100*/  @!UPT UIADD3 URZ, URZ, URZ, URZ ;  /* 0x0000003f3f3ff290 */ /* 0x000fea000fffe03f */
[----:B------:R-:W-:Y:S01]  /*25110*/  STL.64 [R1+0x3d0], R16 ;  /* 0x0003d01001007387 */ /* 0x000fe20000100a00 */
[----:B------:R0:W-:Y:S03]  /*25120*/  STL.64 [R1+0x3d8], R18 ;  /* 0x0003d81201007387 */ /* 0x0001e60000100a00 */
[----:B0-----:R-:W4:Y:S01]  /*25130*/  LDL.64 R18, [R1+0x98] ;  /* 0x0000980001127983 */ /* 0x001f220000100a00 */
[----:B------:R0:W-:Y:S02]  /*25140*/  STL [R1+0x2f24], R6 ;  /* 0x002f240601007387 */ /* 0x0001e40000100800 */
[----:B------:R1:W-:Y:S02]  /*25150*/  STL [R1+0x2f20], R7 ;  /* 0x002f200701007387 */ /* 0x0003e40000100800 */
[----:B------:R-:W3:Y:S01]  /*25160*/  LDL.LU R4, [R1+0x230] ;  /* 0x0002300001047983 */ /* 0x000ee20000300800 */
[----:B------:R-:W3:Y:S04]  /*25170*/  LDL.LU R5, [R1+0x234] ;  /* 0x0002340001057983 */ /* 0x000ee80000300800 */
[----:B0-----:R-:W3:Y:S01]  /*25180*/  LDL.LU R6, [R1+0x238] ;  /* 0x0002380001067983 */ /* 0x001ee20000300800 */
[----:B-1----:R-:W3:Y:S01]  /*25190*/  LDL.LU R7, [R1+0x23c] ;  /* 0x00023c0001077983 */ /* 0x002ee20000300800 */
[C---:B--2---:R-:W-:Y:S11]  /*251a0*/  HMMA.16816.F32.BF16 R12, R24.reuse, R22, R12 ;  /* 0x00000016180c723c */ /* 0x044ff6000004180c */
[----:B------:R-:W-:Y:S11]  /*251b0*/  @!UPT UIADD3 URZ, URZ, URZ, URZ ;  /* 0x0000003f3f3ff290 */ /* 0x000ff6000fffe03f */
[----:B------:R-:W-:Y:S01]  /*251c0*/  @!UPT UIADD3 URZ, URZ, URZ, URZ ;  /* 0x0000003f3f3ff290 */ /* 0x000fe2000fffe03f */
[----:B------:R-:W-:Y:S01]  /*251d0*/  STL.64 [R1+0xad0], R12 ;  /* 0x000ad00c01007387 */ /* 0x000fe20000100a00 */
[----:B------:R0:W-:Y:S03]  /*251e0*/  STL.64 [R1+0xad8], R14 ;  /* 0x000ad80e01007387 */ /* 0x0001e60000100a00 */
[----:B0-----:R-:W2:Y:S01]  /*251f0*/  LDL.LU.64 R14, [R1+0x3018] ;  /* 0x00301800010e7983 */ /* 0x001ea20000300a00 */
[----:B------:R-:W3:Y:S02]  /*25200*/  LDL.LU.64 R22, [R1+0x3010] ;  /* 0x0030100001167983 */ /* 0x000ee40000300a00 */
[----:B------:R-:W-:Y:S02]  /*25210*/  STL [R1+0x2f2c], R2 ;  /* 0x002f2c0201007387 */ /* 0x000fe40000100800 */
[----:B------:R-:W-:Y:S01]  /*25220*/  STL [R1+0x2f28], R3 ;  /* 0x002f280301007387 */ /* 0x000fe20000100800 */
[C---:B---3--:R-:W-:Y:S11]  /*25230*/  HMMA.16816.F32.BF16 R4, R24.reuse, R22, R4 ;  /* 0x000000161804723c */ /* 0x048ff60000041804 */
[----:B------:R-:W-:Y:S11]  /*25240*/  @!UPT UIADD3 URZ, URZ, URZ, URZ ;  /* 0x0000003f3f3ff290 */ /* 0x000ff6000fffe03f */
[----:B------:R-:W-:Y:S01]  /*25250*/  @!UPT UIADD3 URZ, URZ, URZ, URZ ;  /* 0x0000003f3f3ff290 */ /* 0x000fe2000fffe03f */
[----:B------:R0:W-:Y:S01]  /*25260*/  STL.64 [R1+0xac0], R4 ;  /* 0x000ac00401007387 */ /* 0x0001e20000100a00 */
[----:B------:R-:W-:Y:S02]  /*25270*/  STL.64 [R1+0xac8], R6 ;  /* 0x000ac80601007387 */ /* 0x000fe40000100a00 */
[----:B0-----:R-:W-:Y:S02]  /*25280*/  IMAD.MOV.U32 R5, RZ, RZ, R22 ;  /* 0x000000ffff057224 */ /* 0x001fe400078e0016 */
[----:B------:R-:W-:Y:S02]  /*25290*/  IMAD.MOV.U32 R4, RZ, RZ, R23 ;  /* 0x000000ffff047224 */ /* 0x000fe400078e0017 */
[----:B------:R-:W2:Y:S01]  /*252a0*/  LDL.LU.64 R22, [R1+0x3008] ;  /* 0x0030080001167983 */ /* 0x000ea20000300a00 */
[----:B------:R-:W2:Y:S02]  /*252b0*/  LDL.LU.64 R20, [R1+0x3000] ;  /* 0x0030000001147983 */ /* 0x000ea40000300a00 */
[----:B------:R0:W-:Y:S02]  /*252c0*/  STL [R1+0x2f34], R4 ;  /* 0x002f340401007387 */ /* 0x0001e40000100800 */
[----:B------:R1:W-:Y:S01]  /*252d0*/  STL [R1+0x2f30], R5 ;  /* 0x002f300501007387 */ /* 0x0003e20000100800 */
[----:B0-----:R-:W4:Y:S01]  /*252e0*/  LDL.LU R4, [R1+0x210] ;  /* 0x0002100001047983 */ /* 0x001f220000300800 */
[----:B-1----:R-:W4:Y:S02]  /*252f0*/  LDL.LU R5, [R1+0x214] ;  /* 0x0002140001057983 */ /* 0x002f240000300800 */
[----:B------:R-:W4:Y:S02]  /*25300*/  LDL.LU R6, [R1+0x218] ;  /* 0x0002180001067983 */ /* 0x000f240000300800 */
[----:B------:R-:W4:Y:S01]  /*25310*/  LDL.LU R7, [R1+0x21c] ;  /* 0x00021c0001077983 */ /* 0x000f220000300800 */
        /* <DEDUP_REMOVED lines=8> */
[----:B----4-:R-:W-:Y:S02]  /*253a0*/  HMMA.16816.F32.BF16 R4, R24, R18, R4 ;  /* 0x000000121804723c */ /* 0x010fe40000041804 */
[----:B------:R-:W-:Y:S02]  /*253b0*/  STL [R1+0x2f3c], R20 ;  /* 0x002f3c1401007387 */ /* 0x000fe40000100800 */
[----:B------:R-:W-:Y:S02]  /*253c0*/  STL [R1+0x2f38], R21 ;  /* 0x002f381501007387 */ /* 0x000fe40000100800 */
[----:B-1----:R-:W-:-:S02]  /*253d0*/  IMAD.MOV.U32 R23, RZ, RZ, R18 ;  /* 0x000000ffff177224 */ /* 0x002fc400078e0012 */
[----:B------:R-:W-:Y:S11]  /*253e0*/  IMAD.MOV.U32 R22, RZ, RZ, R19 ;  /* 0x000000ffff167224 */ /* 0x000ff600078e0013 */
[----:B------:R-:W-:Y:S04]  /*253f0*/  @!UPT UIADD3 URZ, URZ, URZ, URZ ;  /* 0x0000003f3f3ff290 */ /* 0x000fe8000fffe03f */
[----:B------:R-:W-:Y:S01]  /*25400*/  STL.64 [R1+0xaa0], R4 ;  /* 0x000aa00401007387 */ /* 0x000fe20000100a00 */
[----:B------:R2:W-:Y:S02]  /*25410*/  STL.64 [R1+0xaa8], R6 ;  /* 0x000aa80601007387 */ /* 0x0005e40000100a00 */
[----:B------:R0:W-:Y:S01]  /*25420*/  STL.64 [R1+0x2f80], R22 ;  /* 0x002f801601007387 */ /* 0x0001e20000100a00 */
[C---:B--2---:R-:W-:Y:S11]  /*25430*/  HMMA.16816.F32.BF16 R4, R24.reuse, R14, R8 ;  /* 0x0000000e1804723c */ /* 0x044ff60000041808 */
[----:B------:R-:W-:Y:S11]  /*25440*/  @!UPT UIADD3 URZ, URZ, URZ, URZ ;  /* 0x0000003f3f3ff290 */ /* 0x000ff6000fffe03f */
[----:B------:R-:W-:Y:S01]  /*25450*/  @!UPT UIADD3 URZ, URZ, URZ, URZ ;  /* 0x0000003f3f3ff290 */ /* 0x000fe2000fffe03f */
[----:B------:R-:W-:Y:S01]  /*25460*/  STL.64 [R1+0xa90], R4 ;  /* 0x000a900401007387 */ /* 0x000fe20000100a00 */
[----:B------:R-:W-:Y:S02]  /*25470*/  STL.64 [R1+0xa98], R6 ;  /* 0x000a980601007387 */ /* 0x000fe40000100a00 */
[----:B------:R-:W2:Y:S02]  /*25480*/  LDL.LU R8, [R1+0x360] ;  /* 0x0003600001087983 */ /* 0x000ea40000300800 */
[----:B------:R-:W2:Y:S01]  /*25490*/  LDL.LU R9, [R1+0x364] ;  /* 0x0003640001097983 */ /* 0x000ea20000300800 */
[----:B------:R-:W3:Y:S01]  /*254a0*/  LDL.LU R10, [R1+0x368] ;  /* 0x00036800010a7983 */ /* 0x000ee20000300800 */
[----:B------:R-:W3:Y:S02]  /*254b0*/  LDL.LU R11, [R1+0x36c] ;  /* 0x00036c00010b7983 */ /* 0x000ee40000300800 */
[----:B------:R-:W4:Y:S02]  /*254c0*/  LDL.LU R20, [R1+0x370] ;  /* 0x0003700001147983 */ /* 0x000f240000300800 */
[----:B------:R-:W4:Y:S01]  /*254d0*/  LDL.LU R21, [R1+0x374] ;  /* 0x0003740001157983 */ /* 0x000f220000300800 */
[----:B0-----:R-:W2:Y:S01]  /*254e0*/  LDL.LU R22, [R1+0x378] ;  /* 0x0003780001167983 */ /* 0x001ea20000300800 */
[----:B------:R-:W2:Y:S03]  /*254f0*/  LDL.LU R23, [R1+0x37c] ;  /* 0x00037c0001177983 */ /* 0x000ea60000300800 */
[----:B--2---:R0:W-:Y:S01]  /*25500*/  STL.64 [R1+0x2f90], R22 ;  /* 0x002f901601007387 */ /* 0x0041e20000100a00 */
[----:B----4-:R-:W-:Y:S03]  /*25510*/  STL.64 [R1+0x2f88], R20 ;  /* 0x002f881401007387 */ /* 0x010fe60000100a00 */
[----:B0-----:R-:W2:Y:S04]  /*25520*/  LDL.64 R22, [R1+0x28] ;  /* 0x0000280001167983 */ /* 0x001ea80000100a00 */
[----:B--2---:R0:W-:Y:S04]  /*25530*/  STL.64 [R1+0x2fa0], R22 ;  /* 0x002fa01601007387 */ /* 0x0041e80000100a00 */
[----:B0-----:R-:W2:Y:S04]  /*25540*/  LDL.64 R22, [R1+0x38] ;  /* 0x0000380001167983 */ /* 0x001ea80000100a00 */
[----:B--2---:R0:W-:Y:S04]  /*25550*/  STL.64 [R1+0x2fb8], R22 ;  /* 0x002fb81601007387 */ /* 0x0041e80000100a00 */
[----:B0-----:R-:W2:Y:S04]  /*25560*/  LDL.64 R22, [R1+0x48] ;  /* 0x0000480001167983 */ /* 0x001ea80000100a00 */
[----:B--2---:R0:W-:Y:S01]  /*25570*/  STL.64 [R1+0x2fd0], R22 ;  /* 0x002fd01601007387 */ /* 0x0041e20000100a00 */
[----:B------:R-:W2:Y:S02]  /*25580*/  LDL.LU R20, [R1+0x3b0] ;  /* 0x0003b00001147983 */ /* 0x000ea40000300800 */
[----:B------:R-:W2:Y:S01]  /*25590*/  LDL.LU R21, [R1+0x3b4] ;  /* 0x0003b40001157983 */ /* 0x000ea20000300800 */
[----:B0-----:R-:W4:Y:S01]  /*255a0*/  LDL.LU R22, [R1+0x3b8] ;  /* 0x0003b80001167983 */ /* 0x001f220000300800 */
[----:B------:R-:W4:Y:S02]  /*255b0*/  LDL.LU R23, [R1+0x3bc] ;  /* 0x0003bc0001177983 */ /* 0x000f240000300800 */
[----:B------:R-:W2:Y:S02]  /*255c0*/  LDL.LU R4, [R1+0x1f0] ;  /* 0x0001f00001047983 */ /* 0x000ea40000300800 */
[----:B------:R-:W3:Y:S01]  /*255d0*/  LDL.LU R5, [R1+0x1f4] ;  /* 0x0001f40001057983 */ /* 0x000ee20000300800 */
[----:B------:R-:W3:Y:S01]  /*255e0*/  LDL.LU R6, [R1+0x1f8] ;  /* 0x0001f80001067983 */ /* 0x000ee20000300800 */
[----:B------:R-:W3:Y:S02]  /*255f0*/  LDL.LU R7, [R1+0x1fc] ;  /* 0x0001fc0001077983 */ /* 0x000ee40000300800 */
[----:B------:R-:W3:Y:S01]  /*25600*/  LDL.64 R18, [R1+0x78] ;  /* 0x0000780001127983 */ /* 0x000ee20000100a00 */
[----:B----4-:R0:W-:Y:S01]  /*25610*/  STL.64 [R1+0x2fe0], R22 ;  /* 0x002fe01601007387 */ /* 0x0101e20000100a00 */
[----:B--2---:R-:W-:Y:S03]  /*25620*/  STL.64 [R1+0x2fd8], R20 ;  /* 0x002fd81401007387 */ /* 0x004fe60000100a00 */
[----:B0-----:R-:W2:Y:S01]  /*25630*/  LDL.64 R22, [R1+0x68] ;  /* 0x0000680001167983 */ /* 0x001ea20000100a00 */
[----:B---3--:R0:W-:Y:S02]  /*25640*/  STL.64 [R1+0x2f78], R10 ;  /* 0x002f780a01007387 */ /* 0x0081e40000100a00 */
[----:B------:R1:W-:Y:S01]  /*25650*/  STL.64 [R1+0x2f70], R8 ;  /* 0x002f700801007387 */ /* 0x0003e20000100a00 */
[----:B0-----:R-:W3:Y:S04]  /*25660*/  LDL.64 R10, [R1+0x18] ;  /* 0x00001800010a7983 */ /* 0x001ee80000100a00 */
[----:B---3--:R0:W-:Y:S01]  /*25670*/  STL.64 [R1+0x2f98], R10 ;  /* 0x002f980a01007387 */ /* 0x0081e20000100a00 */
[----:B-1----:R-:W3:Y:S02]  /*25680*/  LDL.LU R8, [R1+0x380] ;  /* 0x0003800001087983 */ /* 0x002ee40000300800 */
[----:B------:R-:W3:Y:S01]  /*25690*/  LDL.LU R9, [R1+0x384] ;  /* 0x0003840001097983 */ /* 0x000ee20000300800 */
[----:B0-----:R-:W4:Y:S01]  /*256a0*/  LDL.LU R10, [R1+0x388] ;  /* 0x00038800010a7983 */ /* 0x001f220000300800 */
[----:B------:R-:W4:Y:S03]  /*256b0*/  LDL.LU R11, [R1+0x38c] ;  /* 0x00038c00010b7983 */ /* 0x000f260000300800 */
[----:B----4-:R-:W-:Y:S01]  /*256c0*/  STL.64 [R1+0x2fb0], R10 ;  /* 0x002fb00a01007387 */ /* 0x010fe20000100a00 */
[----:B---3--:R0:W-:Y:S03]  /*256d0*/  STL.64 [R1+0x2fa8], R8 ;  /* 0x002fa80801007387 */ /* 0x0081e60000100a00 */
[----:B0-----:R-:W3:Y:S01]  /*256e0*/  LDL.LU R8, [R1+0x390] ;  /* 0x0003900001087983 */ /* 0x001ee20000300800 */
[----:B------:R-:W3:Y:S02]  /*256f0*/  LDL.LU R9, [R1+0x394] ;  /* 0x0003940001097983 */ /* 0x000ee40000300800 */
[----:B------:R-:W4:Y:S02]  /*25700*/  LDL.LU R10, [R1+0x398] ;  /* 0x00039800010a7983 */ /* 0x000f240000300800 */
[----:B------:R-:W4:Y:S02]  /*25710*/  LDL.LU R11, [R1+0x39c] ;  /* 0x00039c00010b7983 */ /* 0x000f240000300800 */
[----:B----4-:R-:W-:Y:S01]  /*25720*/  STL.64 [R1+0x2fc8], R10 ;  /* 0x002fc80a01007387 */ /* 0x010fe20000100a00 */
[----:B---3--:R0:W-:Y:S03]  /*25730*/  STL.64 [R1+0x2fc0], R8 ;  /* 0x002fc00801007387 */ /* 0x0081e60000100a00 */
[----:B0-----:R-:W3:Y:S01]  /*25740*/  LDL.LU R8, [R1+0x3a0] ;  /* 0x0003a00001087983 */ /* 0x001ee20000300800 */
[----:B------:R-:W3:Y:S02]  /*25750*/  LDL.LU R9, [R1+0x3a4] ;  /* 0x0003a40001097983 */ /* 0x000ee40000300800 */
[----:B------:R-:W4:Y:S02]  /*25760*/  LDL.LU R10, [R1+0x3a8] ;  /* 0x0003a800010a7983 */ /* 0x000f240000300800 */
[----:B------:R-:W4:Y:S01]  /*25770*/  LDL.LU R11, [R1+0x3ac] ;  /* 0x0003ac00010b7983 */ /* 0x000f220000300800 */
[----:B------:R-:W-:Y:S01]  /*25780*/  HMMA.16816.F32.BF16 R4, R24, R18, R4 ;  /* 0x000000121804723c */ /* 0x000fe20000041804 */
[----:B------:R-:W-:-:S02]  /*25790*/  IMAD.MOV.U32 R29, RZ, RZ, R14 ;  /* 0x000000ffff1d7224 */ /* 0x000fc400078e000e */
[----:B------:R-:W-:Y:S01]  /*257a0*/  IMAD.MOV.U32 R28, RZ, RZ, R15 ;  /* 0x000000ffff1c7224 */ /* 0x000fe200078e000f */
[----:B----4-:R-:W-:Y:S01]  /*257b0*/  STL.64 [R1+0x2ff0], R10 ;  /* 0x002ff00a01007387 */ /* 0x010fe20000100a00 */
[----:B---3--:R0:W-:Y:S03]  /*257c0*/  STL.64 [R1+0x2fe8], R8 ;  /* 0x002fe80801007387 */ /* 0x0081e60000100a00 */
[----:B0-----:R-:W3:Y:S01]  /*257d0*/  LDL.LU R8, [R1+0x3c0] ;  /* 0x0003c00001087983 */ /* 0x001ee20000300800 */
[----:B------:R-:W3:Y:S02]  /*257e0*/  LDL.LU R9, [R1+0x3c4] ;  /* 0x0003c40001097983 */ /* 0x000ee40000300800 */
[----:B------:R-:W3:Y:S02]  /*257f0*/  LDL.LU R10, [R1+0x3c8] ;  /* 0x0003c800010a7983 */ /* 0x000ee40000300800 */
[----:B------:R-:W3:Y:S01]  /*25800*/  LDL.LU R11, [R1+0x3cc] ;  /* 0x0003cc00010b7983 */ /* 0x000ee20000300800 */
[----:B------:R-:W4:Y:S09]  /*25810*/  LDL.64 R14, [R1+0x8] ;  /* 0x00000800010e7983 */ /* 0x000f320000100a00 */
[----:B------:R-:W-:Y:S02]  /*25820*/  STL.64 [R1+0xa80], R4 ;  /* 0x000a800401007387 */ /* 0x000fe40000100a00 */
[----:B------:R0:W-:Y:S02]  /*25830*/  STL.64 [R1+0xa88], R6 ;  /* 0x000a880601007387 */ /* 0x0001e40000100a00 */
[----:B0-----:R-:W-:-:S02]  /*25840*/  IMAD.MOV.U32 R6, RZ, RZ, R18 ;  /* 0x000000ffff067224 */ /* 0x001fc400078e0012 */
[----:B------:R-:W-:Y:S02]  /*25850*/  IMAD.MOV.U32 R7, RZ, RZ, R19 ;  /* 0x000000ffff077224 */ /* 0x000fe400078e0013 */
[----:B------:R-:W0:Y:S04]  /*25860*/  LDSM.16.MT88.4 R16, [R0+0x2000] ;  /* 0x002000000010783b */ /* 0x000e280000004200 */
[----:B0-----:R0:W-:Y:S01]  /*25870*/  STL.64 [R1+0x2de0], R18 ;  /* 0x002de01201007387 */ /* 0x0011e20000100a00 */
[----:B------:R2:W-:Y:S03]  /*25880*/  STL.64 [R1+0x2dd8], R16 ;  /* 0x002dd81001007387 */ /* 0x0005e60000100a00 */
[----:B0-----:R-:W4:Y:S04]  /*25890*/  LDL R18, [R1+0x58] ;  /* 0x0000580001127983 */ /* 0x001f280000100800 */
[----:B------:R-:W4:Y:S01]  /*258a0*/  LDL R19, [R1+0x5c] ;  /* 0x00005c0001137983 */ /* 0x000f220000100800 */
[----:B--2---:R-:W-:-:S02]  /*258b0*/  IMAD.MOV.U32 R17, RZ, RZ, R22 ;  /* 0x000000ffff117224 */ /* 0x004fc400078e0016 */
[----:B------:R-:W-:Y:S01]  /*258c0*/  IMAD.MOV.U32 R16, RZ, RZ, R23 ;  /* 0x000000ffff107224 */ /* 0x000fe200078e0017 */
[C---:B---3--:R-:W-:Y:S11]  /*258d0*/  HMMA.16816.F32.BF16 R8, R24.reuse, R22, R8 ;  /* 0x000000161808723c */ /* 0x048ff60000041808 */
[----:B------:R-:W-:Y:S11]  /*258e0*/  @!UPT UIADD3 URZ, URZ, URZ, URZ ;  /* 0x0000003f3f3ff290 */ /* 0x000ff6000fffe03f */
[----:B------:R-:W-:Y:S01]  /*258f0*/  @!UPT UIADD3 URZ, URZ, URZ, URZ ;  /* 0x0000003f3f3ff290 */ /* 0x000fe2000fffe03f */
[----:B------:R-:W-:Y:S01]  /*25900*/  STL.64 [R1+0xa70], R8 ;  /* 0x000a700801007387 */ /* 0x000fe20000100a00 */
[----:B------:R0:W-:Y:S03]  /*25910*/  STL.64 [R1+0xa78], R10 ;  /* 0x000a780a01007387 */ /* 0x0001e60000100a00 */
[----:B0-----:R-:W2:Y:S01]  /*25920*/  LDL.LU.64 R10, [R1+0x2ff0] ;  /* 0x002ff000010a7983 */ /* 0x001ea20000300a00 */
[----:B------:R-:W2:Y:S02]  /*25930*/  LDL.LU.64 R8, [R1+0x2fe8] ;  /* 0x002fe80001087983 */ /* 0x000ea40000300a00 */
[----:B------:R-:W4:Y:S02]  /*25940*/  LDL.LU.64 R22, [R1+0x2fe0] ;  /* 0x002fe00001167983 */ /* 0x000f240000300a00 */
[----:B------:R-:W4:Y:S02]  /*25950*/  LDL.LU.64 R20, [R1+0x2fd8] ;  /* 0x002fd80001147983 */ /* 0x000f240000300a00 */
[C---:B----4-:R-:W-:Y:S11]  /*25960*/  HMMA.16816.F32.BF16 R20, R24.reuse, R18, R20 ;  /* 0x000000121814723c */ /* 0x050ff60000041814 */
[----:B------:R-:W-:Y:S11]  /*25970*/  @!UPT UIADD3 URZ, URZ, URZ, URZ ;  /* 0x0000003f3f3ff290 */ /* 0x000ff6000fffe03f */
[----:B------:R-:W-:Y:S01]  /*25980*/  @!UPT UIADD3 URZ, URZ, URZ, URZ ;  /* 0x0000003f3f3ff290 */ /* 0x000fe2000fffe03f */
[----:B------:R-:W-:Y:S01]  /*25990*/  STL.64 [R1+0xa60], R20 ;  /* 0x000a601401007387 */ /* 0x000fe20000100a00 */
[----:B------:R0:W-:Y:S03]  /*259a0*/  STL.64 [R1+0xa68], R22 ;  /* 0x000a681601007387 */ /* 0x0001e60000100a00 */
[----:B0-----:R-:W2:Y:S01]  /*259b0*/  LDL.LU.64 R22, [R1+0x2fd0] ;  /* 0x002fd00001167983 */ /* 0x001ea20000300a00 */
[----:B------:R0:W-:Y:S01]  /*259c0*/  STL.64 [R1+0x2e70], R18 ;  /* 0x002e701201007387 */ /* 0x0001e20000100a00 */
[C---:B--2---:R-:W-:Y:S01]  /*259d0*/  HMMA.16816.F32.BF16 R8, R24.reuse, R22, R8 ;  /* 0x000000161808723c */ /* 0x044fe20000041808 */
[----:B0-----:R-:W-:Y:S02]  /*259e0*/  IMAD.MOV.U32 R19, RZ, RZ, R22 ;  /* 0x000000ffff137224 */ /* 0x001fe400078e0016 */
[----:B------:R-:W-:Y:S11]  /*259f0*/  IMAD.MOV.U32 R18, RZ, RZ, R23 ;  /* 0x000000ffff127224 */ /* 0x000ff600078e0017 */
[----:B------:R-:W-:Y:S09]  /*25a00*/  @!UPT UIADD3 URZ, URZ, URZ, URZ ;  /* 0x0000003f3f3ff290 */ /* 0x000ff2000fffe03f */
[----:B------:R-:W-:Y:S01]  /*25a10*/  STL.64 [R1+0xa50], R8 ;  /* 0x000a500801007387 */ /* 0x000fe20000100a00 */
[----:B------:R0:W-:Y:S03]  /*25a20*/  STL.64 [R1+0xa58], R10 ;  /* 0x000a580a01007387 */ /* 0x0001e60000100a00 */
[----:B0-----:R-:W2:Y:S01]  /*25a30*/  LDL.LU.64 R10, [R1+0x2fc8] ;  /* 0x002fc800010a7983 */ /* 0x001ea20000300a00 */
[----:B------:R-:W2:Y:S02]  /*25a40*/  LDL.LU.64 R8, [R1+0x2fc0] ;  /* 0x002fc00001087983 */ /* 0x000ea40000300a00 */
[----:B------:R-:W2:Y:S02]  /*25a50*/  LDL.LU.64 R22, [R1+0x2fb8] ;  /* 0x002fb80001167983 */ /* 0x000ea40000300a00 */
[----:B------:R-:W-:Y:S01]  /*25a60*/  STL.64 [R1+0x2f50], R18 ;  /* 0x002f501201007387 */ /* 0x000fe20000100a00 */
[----:B------:R0:W-:Y:S04]  /*25a70*/  STL.64 [R1+0x2f48], R16 ;  /* 0x002f481001007387 */ /* 0x0001e80000100a00 */
[----:B0-----:R-:W3:Y:S01]  /*25a80*/  LDL.LU R16, [R1+0x350] ;  /* 0x0003500001107983 */ /* 0x001ee20000300800 */
[----:B------:R-:W3:Y:S02]  /*25a90*/  LDL.LU R17, [R1+0x354] ;  /* 0x0003540001117983 */ /* 0x000ee40000300800 */
[----:B------:R-:W3:Y:S02]  /*25aa0*/  LDL.LU R18, [R1+0x358] ;  /* 0x0003580001127983 */ /* 0x000ee40000300800 */
[----:B------:R-:W3:Y:S01]  /*25ab0*/  LDL.LU R19, [R1+0x35c] ;  /* 0x00035c0001137983 */ /* 0x000ee20000300800 */
        /* <DEDUP_REMOVED lines=18> */
[C---:B--2---:R-:W-:Y:S11]  /*25be0*/  HMMA.16816.F32.BF16 R20, R24.reuse, R10, R20 ;  /* 0x0000000a1814723c */ /* 0x044ff60000041814 */
[----:B------:R-:W-:Y:S11]  /*25bf0*/  @!UPT UIADD3 URZ, URZ, URZ, URZ ;  /* 0x0000003f3f3ff290 */ /* 0x000ff6000fffe03f */
[----:B------:R-:W-:Y:S01]  /*25c00*/  @!UPT UIADD3 URZ, URZ, URZ, URZ ;  /* 0x0000003f3f3ff290 */ /* 0x000fe2000fffe03f */
[----:B------:R0:W-:Y:S01]  /*25c10*/  STL.64 [R1+0xa20], R20 ;  /* 0x000a201401007387 */ /* 0x0001e20000100a00 */
[----:B------:R1:W-:Y:S02]  /*25c20*/  STL.64 [R1+0xa28], R22 ;  /* 0x000a281601007387 */ /* 0x0003e40000100a00 */
[----:B0-----:R-:W-:Y:S01]  /*25c30*/  IMAD.MOV.U32 R20, RZ, RZ, R10 ;  /* 0x000000ffff147224 */ /* 0x001fe200078e000a */
[----:B-1----:R-:W2:Y:S01]  /*25c40*/  LDL.LU.64 R22, [R1+0x2f80] ;  /* 0x002f800001167983 */ /* 0x002ea20000300a00 */
[----:B------:R-:W-:Y:S02]  /*25c50*/  IMAD.MOV.U32 R21, RZ, RZ, R11 ;  /* 0x000000ffff157224 */ /* 0x000fe400078e000b */
[----:B------:R-:W4:Y:S02]  /*25c60*/  LDL.LU.64 R10, [R1+0x2f78] ;  /* 0x002f7800010a7983 */ /* 0x000f240000300a00 */
[----:B------:R-:W4:Y:S02]  /*25c70*/  LDL.LU.64 R8, [R1+0x2f70] ;  /* 0x002f700001087983 */ /* 0x000f240000300a00 */
[C---:B----4-:R-:W-:Y:S11]  /*25c80*/  HMMA.16816.F32.BF16 R8, R24.reuse, R14, R8 ;  /* 0x0000000e1808723c */ /* 0x050ff60000041808 */
[----:B------:R-:W-:Y:S11]  /*25c90*/  @!UPT UIADD3 URZ, URZ, URZ, URZ ;  /* 0x0000003f3f3ff290 */ /* 0x000ff6000fffe03f */
[----:B------:R-:W-:Y:S01]  /*25ca0*/  @!UPT UIADD3 URZ, URZ, URZ, URZ ;  /* 0x0000003f3f3ff290 */ /* 0x000fe2000fffe03f */
[----:B------:R0:W-:Y:S01]  /*25cb0*/  STL.64 [R1+0x3c0], R8 ;  /* 0x0003c00801007387 */ /* 0x0001e20000100a00 */
[----:B------:R1:W-:Y:S02]  /*25cc0*/  STL.64 [R1+0x3c8], R10 ;  /* 0x0003c80a01007387 */ /* 0x0003e40000100a00 */
[----:B0-----:R-:W-:Y:S01]  /*25cd0*/  IMAD.MOV.U32 R8, RZ, RZ, R14 ;  /* 0x000000ffff087224 */ /* 0x001fe200078e000e */
[----:B-1----:R-:W4:Y:S01]  /*25ce0*/  LDL.LU.64 R10, [R1+0x2f68] ;  /* 0x002f6800010a7983 */ /* 0x002f220000300a00 */
[----:B------:R-:W-:Y:S02]  /*25cf0*/  IMAD.MOV.U32 R9, RZ, RZ, R15 ;  /* 0x000000ffff097224 */ /* 0x000fe400078e000f */
[----:B------:R-:W3:Y:S02]  /*25d00*/  LDL.LU.64 R14, [R1+0x2f60] ;  /* 0x002f6000010e7983 */ /* 0x000ee40000300a00 */
[----:B------:R-:W2:Y:S01]  /*25d10*/  LDL.LU.64 R12, [R1+0x2f58] ;  /* 0x002f5800010c7983 */ /* 0x000ea20000300a00 */
[----:B---3--:R-:W-:Y:S11]  /*25d20*/  HMMA.16816.F32.BF16 R16, R24, R14, R16 ;  /* 0x0000000e1810723c */ /* 0x008ff60000041810 */
[----:B------:R-:W-:Y:S11]  /*25d30*/  @!UPT UIADD3 URZ, URZ, URZ, URZ ;  /* 0x0000003f3f3ff290 */ /* 0x000ff6000fffe03f */
[----:B------:R-:W-:Y:S01]  /*25d40*/  @!UPT UIADD3 URZ, URZ, URZ, URZ ;  /* 0x0000003f3f3ff290 */ /* 0x000fe2000fffe03f */
[----:B------:R-:W-:Y:S01]  /*25d50*/  STL.64 [R1+0x3b0], R16 ;  /* 0x0003b01001007387 */ /* 0x000fe20000100a00 */
[----:B------:R0:W-:Y:S03]  /*25d60*/  STL.64 [R1+0x3b8], R18 ;  /* 0x0003b81201007387 */ /* 0x0001e60000100a00 */
[----:B0-----:R-:W3:Y:S01]  /*25d70*/  LDL.LU.64 R18, [R1+0x2f50] ;  /* 0x002f500001127983 */ /* 0x001ee20000300a00 */
[----:B------:R-:W3:Y:S02]  /*25d80*/  LDL.LU.64 R16, [R1+0x2f48] ;  /* 0x002f480001107983 */ /* 0x000ee40000300a00 */
[----:B------:R0:W-:Y:S02]  /*25d90*/  STL.64 [R1+0x2df8], R14 ;  /* 0x002df80e01007387 */ /* 0x0001e40000100a00 */
[----:B--2---:R1:W-:Y:S02]  /*25da0*/  STL.64 [R1+0x2df0], R12 ;  /* 0x002df00c01007387 */ /* 0x0043e40000100a00 */
[----:B0-----:R-:W-:-:S02]  /*25db0*/  IMAD.MOV.U32 R14, RZ, RZ, R8 ;  /* 0x000000ffff0e7224 */ /* 0x001fc400078e0008 */
[----:B------:R-:W-:Y:S01]  /*25dc0*/  IMAD.MOV.U32 R15, RZ, RZ, R9 ;  /* 0x000000ffff0f7224 */ /* 0x000fe200078e0009 */
[----:B------:R-:W2:Y:S01]  /*25dd0*/  LDL.LU R8, [R1+0x2f44] ;  /* 0x002f440001087983 */ /* 0x000ea20000300800 */
[----:B------:R-:W2:Y:S03]  /*25de0*/  LDL.LU R9, [R1+0x2f40] ;  /* 0x002f400001097983 */ /* 0x000ea60000300800 */
[----:B------:R0:W-:Y:S01]  /*25df0*/  STL.64 [R1+0x2e10], R14 ;  /* 0x002e100e01007387 */ /* 0x0001e20000100a00 */
[----:B-1----:R-:W4:Y:S02]  /*25e00*/  LDL.LU R12, [R1+0x340] ;  /* 0x00034000010c7983 */ /* 0x002f240000300800 */
[----:B------:R-:W4:Y:S01]  /*25e10*/  LDL.LU R13, [R1+0x344] ;  /* 0x00034400010d7983 */ /* 0x000f220000300800 */
[----:B0-----:R-:W4:Y:S01]  /*25e20*/  LDL.LU R14, [R1+0x348] ;  /* 0x00034800010e7983 */ /* 0x001f220000300800 */
[----:B------:R-:W4:Y:S02]  /*25e30*/  LDL.LU R15, [R1+0x34c] ;  /* 0x00034c00010f7983 */ /* 0x000f240000300800 */
[----:B----4-:R-:W-:Y:S11]  /*25e40*/  HMMA.16816.F32.BF16 R12, R24, R10, R12 ;  /* 0x0000000a180c723c */ /* 0x010ff6000004180c */
[----:B------:R-:W-:Y:S11]  /*25e50*/  @!UPT UIADD3 URZ, URZ, URZ, URZ ;  /* 0x0000003f3f3ff290 */ /* 0x000ff6000fffe03f */
[----:B------:R-:W-:Y:S01]  /*25e60*/  @!UPT UIADD3 URZ, URZ, URZ, URZ ;  /* 0x0000003f3f3ff290 */ /* 0x000fe2000fffe03f */
[----:B------:R-:W-:Y:S01]  /*25e70*/  STL.64 [R1+0x3a0], R12 ;  /* 0x0003a00c01007387 */ /* 0x000fe20000100a00 */
[----:B------:R0:W-:Y:S02]  /*25e80*/  STL.64 [R1+0x3a8], R14 ;  /* 0x0003a80e01007387 */ /* 0x0001e40000100a00 */
[----:B0-----:R-:W-:Y:S02]  /*25e90*/  IMAD.MOV.U32 R14, RZ, RZ, R20 ;  /* 0x000000ffff0e7224 */ /* 0x001fe400078e0014 */
[----:B------:R-:W-:Y:S01]  /*25ea0*/  IMAD.MOV.U32 R15, RZ, RZ, R21 ;  /* 0x000000ffff0f7224 */ /* 0x000fe200078e0015 */
[----:B------:R-:W4:Y:S01]  /*25eb0*/  LDL.LU R20, [R1+0x2f3c] ;  /* 0x002f3c0001147983 */ /* 0x000f220000300800 */
[----:B------:R-:W4:Y:S03]  /*25ec0*/  LDL.LU R21, [R1+0x2f38] ;  /* 0x002f380001157983 */ /* 0x000f260000300800 */
[----:B------:R-:W-:Y:S01]  /*25ed0*/  STL.64 [R1+0x2e28], R14 ;  /* 0x002e280e01007387 */ /* 0x000fe20000100a00 */
[----:B------:R-:W-:Y:S02]  /*25ee0*/  STL.64 [R1+0x2e08], R10 ;  /* 0x002e080a01007387 */ /* 0x000fe40000100a00 */
[----:B--2---:R0:W-:Y:S02]  /*25ef0*/  STL.64 [R1+0x2e00], R8 ;  /* 0x002e000801007387 */ /* 0x0041e40000100a00 */
[----:B0-----:R-:W2:Y:S01]  /*25f00*/  LDL.LU R8, [R1+0xf0] ;  /* 0x0000f00001087983 */ /* 0x001ea20000300800 */
[----:B------:R-:W2:Y:S02]  /*25f10*/  LDL.LU R9, [R1+0xf4] ;  /* 0x0000f40001097983 */ /* 0x000ea40000300800 */
[----:B------:R-:W2:Y:S02]  /*25f20*/  LDL.LU R10, [R1+0xf8] ;  /* 0x0000f800010a7983 */ /* 0x000ea40000300800 */
[----:B------:R-:W2:Y:S02]  /*25f30*/  LDL.LU R11, [R1+0xfc] ;  /* 0x0000fc00010b7983 */ /* 0x000ea40000300800 */
[----:B------:R-:W-:-:S02]  /*25f40*/  IMAD.MOV.U32 R14, RZ, RZ, R4 ;  /* 0x000000ffff0e7224 */ /* 0x000fc400078e0004 */
[----:B------:R-:W-:Y:S01]  /*25f50*/  IMAD.MOV.U32 R15, RZ, RZ, R5 ;  /* 0x000000ffff0f7224 */ /* 0x000fe200078e0005 */
[----:B------:R-:W4:Y:S01]  /*25f60*/  LDL.LU R4, [R1+0x2f34] ;  /* 0x002f340001047983 */ /* 0x000f220000300800 */
[----:B------:R-:W4:Y:S03]  /*25f70*/  LDL.LU R5, [R1+0x2f30] ;  /* 0x002f300001057983 */ /* 0x000f260000300800 */
[----:B------:R0:W-:Y:S02]  /*25f80*/  STL.64 [R1+0x2e40], R14 ;  /* 0x002e400e01007387 */ /* 0x0001e40000100a00 */
[----:B0-----:R-:W-:Y:S02]  /*25f90*/  IMAD.MOV.U32 R14, RZ, RZ, R2 ;  /* 0x000000ffff0e7224 */ /* 0x001fe400078e0002 */
[----:B------:R-:W-:Y:S01]  /*25fa0*/  IMAD.MOV.U32 R15, RZ, RZ, R3 ;  /* 0x000000ffff0f7224 */ /* 0x000fe200078e0003 */
[----:B------:R-:W4:Y:S01]  /*25fb0*/  LDL.LU R2, [R1+0x2f2c] ;  /* 0x002f2c0001027983 */ /* 0x000f220000300800 */
[----:B------:R-:W4:Y:S03]  /*25fc0*/  LDL.LU R3, [R1+0x2f28] ;  /* 0x002f280001037983 */ /* 0x000f260000300800 */
[----:B------:R3:W-:Y:S02]  /*25fd0*/  STL.64 [R1+0x2e58], R14 ;  /* 0x002e580e01007387 */ /* 0x0007e40000100a00 */
[----:B---3--:R-:W-:-:S02]  /*25fe0*/  IMAD.MOV.U32 R14, RZ, RZ, R19 ;  /* 0x000000ffff0e7224 */ /* 0x008fc400078e0013 */
[----:B------:R-:W-:Y:S02]  /*25ff0*/  IMAD.MOV.U32 R15, RZ, RZ, R18 ;  /* 0x000000ffff0f7224 */ /* 0x000fe400078e0012 */
[----:B------:R-:W-:Y:S02]  /*26000*/  IMAD.MOV.U32 R18, RZ, RZ, R17 ;  /* 0x000000ffff127224 */ /* 0x000fe400078e0011 */
[----:B------:R-:W-:Y:S01]  /*26010*/  IMAD.MOV.U32 R19, RZ, RZ, R16 ;  /* 0x000000ffff137224 */ /* 0x000fe200078e0010 */
[----:B--2---:R-:W-:Y:S01]  /*26020*/  STL.64 [R1+0x2e20], R10 ;  /* 0x002e200a01007387 */ /* 0x004fe20000100a00 */
[----:B------:R0:W-:Y:S03]  /*26030*/  STL.64 [R1+0x2e18], R8 ;  /* 0x002e180801007387 */ /* 0x0001e60000100a00 */
[----:B0-----:R-:W2:Y:S01]  /*26040*/  LDL.LU R8, [R1+0x100] ;  /* 0x0001000001087983 */ /* 0x001ea20000300800 */
[----:B------:R-:W2:Y:S02]  /*26050*/  LDL.LU R9, [R1+0x104] ;  /* 0x0001040001097983 */ /* 0x000ea40000300800 */
[----:B------:R-:W3:Y:S02]  /*26060*/  LDL.LU R10, [R1+0x108] ;  /* 0x00010800010a7983 */ /* 0x000ee40000300800 */
[----:B------:R-:W3:Y:S01]  /*26070*/  LDL.LU R11, [R1+0x10c] ;  /* 0x00010c00010b7983 */ /* 0x000ee20000300800 */
[----:B------:R0:W-:Y:S01]  /*26080*/  STL.64 [R1+0x2e78], R14 ;  /* 0x002e780e01007387 */ /* 0x0001e20000100a00 */
[----:B------:R1:W-:Y:S02]  /*26090*/  STL.64 [R1+0x2e80], R18 ;  /* 0x002e801201007387 */ /* 0x0003e40000100a00 */
[----:B------:R-:W2:Y:S02]  /*260a0*/  LDL.LU R12, [R1+0x150] ;  /* 0x00015000010c7983 */ /* 0x000ea40000300800 */
[----:B------:R-:W2:Y:S01]  /*260b0*/  LDL.LU R13, [R1+0x154] ;  /* 0x00015400010d7983 */ /* 0x000ea20000300800 */
[----:B0-----:R-:W2:Y:S01]  /*260c0*/  LDL.LU R14, [R1+0x158] ;  /* 0x00015800010e7983 */ /* 0x001ea20000300800 */
[----:B------:R-:W2:Y:S02]  /*260d0*/  LDL.LU R15, [R1+0x15c] ;  /* 0x00015c00010f7983 */ /* 0x000ea40000300800 */
[----:B-1----:R-:W-:-:S02]  /*260e0*/  IMAD.MOV.U32 R18, RZ, RZ, R6 ;  /* 0x000000ffff127224 */ /* 0x002fc400078e0006 */
[----:B------:R-:W-:Y:S01]  /*260f0*/  IMAD.MOV.U32 R19, RZ, RZ, R7 ;  /* 0x000000ffff137224 */ /* 0x000fe200078e0007 */
[----:B--2---:R-:W-:Y:S01]  /*26100*/  STL.64 [R1+0x2e90], R14 ;  /* 0x002e900e01007387 */ /* 0x004fe20000100a00 */
[----:B------:R0:W-:Y:S02]  /*26110*/  STL.64 [R1+0x2e88], R12 ;  /* 0x002e880c01007387 */ /* 0x0001e40000100a00 */
[----:B------:R-:W2:Y:S02]  /*26120*/  LDL.LU R6, [R1+0x2f24] ;  /* 0x002f240001067983 */ /* 0x000ea40000300800 */
[----:B------:R-:W2:Y:S01]  /*26130*/  LDL.LU R7, [R1+0x2f20] ;  /* 0x002f200001077983 */ /* 0x000ea20000300800 */
[----:B------:R1:W-:Y:S04]  /*26140*/  STL.64 [R1+0x2e98], R18 ;  /* 0x002e981201007387 */ /* 0x0003e80000100a00 */
[----:B0-----:R-:W2:Y:S01]  /*26150*/  LDL.LU R12, [R1+0x160] ;  /* 0x00016000010c7983 */ /* 0x001ea20000300800 */
[----:B------:R-:W2:Y:S02]  /*26160*/  LDL.LU R13, [R1+0x164] ;  /* 0x00016400010d7983 */ /* 0x000ea40000300800 */
[----:B------:R-:W2:Y:S02]  /*26170*/  LDL.LU R14, [R1+0x168] ;  /* 0x00016800010e7983 */ /* 0x000ea40000300800 */
[----:B------:R-:W2:Y:S02]  /*26180*/  LDL.LU R15, [R1+0x16c] ;  /* 0x00016c00010f7983 */ /* 0x000ea40000300800 */
[----:B-1----:R-:W-:-:S02]  /*26190*/  IMAD.MOV.U32 R18, RZ, RZ, R29 ;  /* 0x000000ffff127224 */ /* 0x002fc400078e001d */
[----:B------:R-:W-:Y:S01]  /*261a0*/  IMAD.MOV.U32 R19, RZ, RZ, R28 ;  /* 0x000000ffff137224 */ /* 0x000fe200078e001c */
[----:B--2---:R-:W-:Y:S01]  /*261b0*/  STL.64 [R1+0x2ea8], R14 ;  /* 0x002ea80e01007387 */ /* 0x004fe20000100a00 */
[----:B------:R0:W-:Y:S03]  /*261c0*/  STL.64 [R1+0x2ea0], R12 ;  /* 0x002ea00c01007387 */ /* 0x0001e60000100a00 */
[----:B------:R1:W-:Y:S01]  /*261d0*/  STL.64 [R1+0x2eb0], R18 ;  /* 0x002eb01201007387 */ /* 0x0003e20000100a00 */
        /* <DEDUP_REMOVED lines=13> */
[----:B----4-:R-:W-:-:S02]  /*262b0*/  IMAD.MOV.U32 R18, RZ, RZ, R21 ;  /* 0x000000ffff127224 */ /* 0x010fc400078e0015 */
[----:B------:R-:W-:Y:S01]  /*262c0*/  IMAD.MOV.U32 R19, RZ, RZ, R20 ;  /* 0x000000ffff137224 */ /* 0x000fe200078e0014 */
[----:B--2---:R-:W-:Y:S01]  /*262d0*/  STL.64 [R1+0x2ed8], R14 ;  /* 0x002ed80e01007387 */ /* 0x004fe20000100a00 */
[----:B------:R-:W-:Y:S03]  /*262e0*/  STL.64 [R1+0x2ed0], R12 ;  /* 0x002ed00c01007387 */ /* 0x000fe60000100a00 */
[----:B------:R0:W-:Y:S02]  /*262f0*/  STL.64 [R1+0x2ee0], R18 ;  /* 0x002ee01201007387 */ /* 0x0001e40000100a00 */
[----:B0-----:R-:W-:Y:S02]  /*26300*/  IMAD.MOV.U32 R18, RZ, RZ, R5 ;  /* 0x000000ffff127224 */ /* 0x001fe400078e0005 */
[----:B------:R-:W-:-:S05]  /*26310*/  IMAD.MOV.U32 R19, RZ, RZ, R4 ;  /* 0x000000ffff137224 */ /* 0x000fca00078e0004 */
[----:B------:R-:W-:Y:S01]  /*26320*/  STL.64 [R1+0x2ef8], R18 ;  /* 0x002ef81201007387 */ /* 0x000fe20000100a00 */
[----:B------:R-:W2:Y:S02]  /*26330*/  LDL.LU R12, [R1+0x190] ;  /* 0x00019000010c7983 */ /* 0x000ea40000300800 */
[----:B------:R-:W2:Y:S02]  /*26340*/  LDL.LU R13, [R1+0x194] ;  /* 0x00019400010d7983 */ /* 0x000ea40000300800 */
[----:B------:R-:W4:Y:S01]  /*26350*/  LDL.LU R14, [R1+0x198] ;  /* 0x00019800010e7983 */ /* 0x000f220000300800 */
[----:B------:R-:W4:Y:S01]  /*26360*/  LDL.LU R15, [R1+0x19c] ;  /* 0x00019c00010f7983 */ /* 0x000f220000300800 */
[----:B------:R-:W2:Y:S02]  /*26370*/  LDL.LU R20, [R1+0x1e0] ;  /* 0x0001e00001147983 */ /* 0x000ea40000300800 */
[----:B------:R-:W3:Y:S02]  /*26380*/  LDL.LU R21, [R1+0x1e4] ;  /* 0x0001e40001157983 */ /* 0x000ee40000300800 */
[----:B------:R-:W3:Y:S01]  /*26390*/  LDL.LU R22, [R1+0x1e8] ;  /* 0x0001e80001167983 */ /* 0x000ee20000300800 */
[----:B------:R-:W3:Y:S04]  /*263a0*/  LDL.LU R23, [R1+0x1ec] ;  /* 0x0001ec0001177983 */ /* 0x000ee80000300800 */
[----:B----4-:R-:W-:Y:S01]  /*263b0*/  STL.64 [R1+0x2ef0], R14 ;  /* 0x002ef00e01007387 */ /* 0x010fe20000100a00 */
[----:B--2---:R0:W-:Y:S03]  /*263c0*/  STL.64 [R1+0x2ee8], R12 ;  /* 0x002ee80c01007387 */ /* 0x0041e60000100a00 */
[----:B0-----:R-:W2:Y:S01]  /*263d0*/  LDL.LU R12, [R1+0x1a0] ;  /* 0x0001a000010c7983 */ /* 0x001ea20000300800 */
[----:B------:R-:W2:Y:S02]  /*263e0*/  LDL.LU R13, [R1+0x1a4] ;  /* 0x0001a400010d7983 */ /* 0x000ea40000300800 */
[----:B------:R-:W4:Y:S02]  /*263f0*/  LDL.LU R14, [R1+0x1a8] ;  /* 0x0001a800010e7983 */ /* 0x000f240000300800 */
[----:B------:R-:W4:Y:S02]  /*26400*/  LDL.LU R15, [R1+0x1ac] ;  /* 0x0001ac00010f7983 */ /* 0x000f240000300800 */
[----:B----4-:R-:W-:Y:S01]  /*26410*/  STL.64 [R1+0x2f08], R14 ;  /* 0x002f080e01007387 */ /* 0x010fe20000100a00 */
[----:B--2---:R0:W-:Y:S03]  /*26420*/  STL.64 [R1+0x2f00], R12 ;  /* 0x002f000c01007387 */ /* 0x0041e60000100a00 */
[----:B0-----:R-:W2:Y:S01]  /*26430*/  LDL.LU R12, [R1+0x1b0] ;  /* 0x0001b000010c7983 */ /* 0x001ea20000300800 */
[----:B------:R-:W2:Y:S02]  /*26440*/  LDL.LU R13, [R1+0x1b4] ;  /* 0x0001b400010d7983 */ /* 0x000ea40000300800 */
[----:B------:R-:W2:Y:S02]  /*26450*/  LDL.LU R14, [R1+0x1b8] ;  /* 0x0001b800010e7983 */ /* 0x000ea40000300800 */
[----:B------:R-:W2:Y:S01]  /*26460*/  LDL.LU R15, [R1+0x1bc] ;  /* 0x0001bc00010f7983 */ /* 0x000ea20000300800 */
[----:B---3--:R-:W-:Y:S01]  /*26470*/  STL.64 [R1+0x2e38], R10 ;  /* 0x002e380a01007387 */ /* 0x008fe20000100a00 */
[----:B------:R0:W-:Y:S03]  /*26480*/  STL.64 [R1+0x2e30], R8 ;  /* 0x002e300801007387 */ /* 0x0001e60000100a00 */
        /* <DEDUP_REMOVED lines=11> */
[----:B----4-:R-:W-:Y:S01]  /*26540*/  STL.64 [R1+0x2e68], R10 ;  /* 0x002e680a01007387 */ /* 0x010fe20000100a00 */
[----:B---3--:R0:W-:Y:S03]  /*26550*/  STL.64 [R1+0x2e60], R8 ;  /* 0x002e600801007387 */ /* 0x0081e60000100a00 */
[----:B0-----:R-:W3:Y:S01]  /*26560*/  LDL.LU R8, [R1+0x130] ;  /* 0x0001300001087983 */ /* 0x001ee20000300800 */
[----:B------:R-:W3:Y:S02]  /*26570*/  LDL.LU R9, [R1+0x134] ;  /* 0x0001340001097983 */ /* 0x000ee40000300800 */
[----:B------:R-:W3:Y:S02]  /*26580*/  LDL.LU R10, [R1+0x138] ;  /* 0x00013800010a7983 */ /* 0x000ee40000300800 */
[----:B------:R-:W3:Y:S01]  /*26590*/  LDL.LU R11, [R1+0x13c] ;  /* 0x00013c00010b7983 */ /* 0x000ee20000300800 */
[----:B------:R-:W2:Y:S01]  /*265a0*/  LDL.LU.64 R22, [R1+0x2f18] ;  /* 0x002f180001167983 */ /* 0x000ea20000300a00 */
[----:B------:R-:W2:Y:S02]  /*265b0*/  LDL.LU.64 R20, [R1+0x2f10] ;  /* 0x002f100001147983 */ /* 0x000ea40000300a00 */
[----:B------:R-:W-:-:S02]  /*265c0*/  IMAD.MOV.U32 R18, RZ, RZ, R3 ;  /* 0x000000ffff127224 */ /* 0x000fc400078e0003 */
[----:B------:R-:W-:-:S07]  /*265d0*/  IMAD.MOV.U32 R19, RZ, RZ, R2 ;  /* 0x000000ffff137224 */ /* 0x000fce00078e0002 */
[----:B------:R0:W-:Y:S01]  /*265e0*/  STL.64 [R1+0x4c0], R24 ;  /* 0x0004c01801007387 */ /* 0x0001e20000100a00 */
[----:B------:R1:W-:Y:S03]  /*265f0*/  STL.64 [R1+0x4c8], R26 ;  /* 0x0004c81a01007387 */ /* 0x0003e60000100a00 */
[----:B0-----:R-:W4:Y:S01]  /*26600*/  LDL.LU R24, [R1+0xe0] ;  /* 0x0000e00001187983 */ /* 0x001f220000300800 */
[----:B------:R-:W4:Y:S02]  /*26610*/  LDL.LU R25, [R1+0xe4] ;  /* 0x0000e40001197983 */ /* 0x000f240000300800 */
[----:B-1----:R-:W4:Y:S02]  /*26620*/  LDL.LU R26, [R1+0xe8] ;  /* 0x0000e800011a7983 */ /* 0x002f240000300800 */
[----:B------:R-:W4:Y:S01]  /*26630*/  LDL.LU R27, [R1+0xec] ;  /* 0x0000ec00011b7983 */ /* 0x000f220000300800 */
[----:B------:R0:W-:Y:S01]  /*26640*/  STL.64 [R1+0x2de8], R6 ;  /* 0x002de80601007387 */ /* 0x0001e20000100a00 */
[----:B------:R-:W3:Y:S02]  /*26650*/  LDL.LU R4, [R1+0x140] ;  /* 0x0001400001047983 */ /* 0x000ee40000300800 */
[----:B------:R-:W3:Y:S01]  /*26660*/  LDL.LU R5, [R1+0x144] ;  /* 0x0001440001057983 */ /* 0x000ee20000300800 */
[----:B0-----:R-:W3:Y:S01]  /*26670*/  LDL.LU R6, [R1+0x148] ;  /* 0x0001480001067983 */ /* 0x001ee20000300800 */
[----:B------:R-:W3:Y:S01]  /*26680*/  LDL.LU R7, [R1+0x14c] ;  /* 0x00014c0001077983 */ /* 0x000ee20000300800 */
[C---:B--2---:R-:W-:Y:S02]  /*26690*/  HMMA.16816.F32.BF16 R16, R20.reuse, R18, R12 ;  /* 0x000000121410723c */ /* 0x044fe4000004180c */
[----:B------:R-:W2:Y:S01]  /*266a0*/  LDL.LU.64 R14, [R1+0x2f08] ;  /* 0x002f0800010e7983 */ /* 0x000ea20000300a00 */
[----:B------:R-:W2:Y:S11]  /*266b0*/  LDL.LU.64 R12, [R1+0x2f00] ;  /* 0x002f0000010c7983 */ /* 0x000eb60000300a00 */
[----:B------:R-:W-:Y:S09]  /*266c0*/  @!UPT UIADD3 URZ, URZ, URZ, URZ ;  /* 0x0000003f3f3ff290 */ /* 0x000ff2000fffe03f */
[----:B------:R-:W-:Y:S01]  /*266d0*/  STL.64 [R1+0x1b0], R16 ;  /* 0x0001b01001007387 */ /* 0x000fe20000100a00 */
        /* <DEDUP_REMOVED lines=38> */
[----:B------:R-:W3:Y:S11]  /*26940*/  LDL.LU.64 R14, [R1+0x2e78] ;  /* 0x002e7800010e7983 */ /* 0x000ef60000300a00 */
[----:B------:R-:W-:Y:S10]  /*26950*/  @!UPT UIADD3 URZ, URZ, URZ, URZ ;  /* 0x0000003f3f3ff290 */ /* 0x000ff4000fffe03f */
[----:B------:R-:W-:Y:S01]  /*26960*/  STL.64 [R1+0x150], R16 ;  /* 0x0001501001007387 */ /* 0x000fe20000100a00 */
[----:B------:R0:W-:Y:S03]  /*26970*/  STL.64 [R1+0x158], R18 ;  /* 0x0001581201007387 */ /* 0x0001e60000100a00 */
[----:B0-----:R-:W2:Y:S01]  /*26980*/  LDL.LU.64 R18, [R1+0x2e70] ;  /* 0x002e700001127983 */ /* 0x001ea20000300a00 */
[C---:B---3--:R-:W-:Y:S08]  /*26990*/  HMMA.16816.F32.BF16 R12, R20.reuse, R14, R8 ;  /* 0x0000000e140c723c */ /* 0x048ff00000041808 */
[C---:B--2---:R-:W-:Y:S01]  /*269a0*/  HMMA.16816.F32.BF16 R16, R20.reuse, R18, R4 ;  /* 0x000000121410723c */ /* 0x044fe20000041804 */
[----:B------:R-:W2:Y:S11]  /*269b0*/  LDL.LU R4, [R1+0x1d0] ;  /* 0x0001d00001047983 */ /* 0x000eb60000300800 */
[----:B------:R-:W-:Y:S11]  /*269c0*/  @!UPT UIADD3 URZ, URZ, URZ, URZ ;  /* 0x0000003f3f3ff290 */ /* 0x000ff6000fffe03f */
[----:B------:R0:W-:Y:S01]  /*269d0*/  STL.64 [R1+0x140], R16 ;  /* 0x0001401001007387 */ /* 0x0001e20000100a00 */
[----:B------:R1:W-:Y:S02]  /*269e0*/  STL.64 [R1+0x148], R18 ;  /* 0x0001481201007387 */ /* 0x0003e40000100a00 */
[----:B------:R-:W2:Y:S02]  /*269f0*/  LDL.LU R5, [R1+0x1d4] ;  /* 0x0001d40001057983 */ /* 0x000ea40000300800 */
[----:B------:R-:W2:Y:S01]  /*26a00*/  LDL.LU R6, [R1+0x1d8] ;  /* 0x0001d80001067983 */ /* 0x000ea20000300800 */
[----:B------:R-:W2:Y:S04]  /*26a10*/  LDL.LU R7, [R1+0x1dc] ;  /* 0x0001dc0001077983 */ /* 0x000ea80000300800 */
[----:B0-----:R-:W3:Y:S01]  /*26a20*/  LDL.LU R16, [R1+0xd0] ;  /* 0x0000d00001107983 */ /* 0x001ee20000300800 */
[----:B------:R-:W3:Y:S02]  /*26a30*/  LDL.LU R17, [R1+0xd4] ;  /* 0x0000d40001117983 */ /* 0x000ee40000300800 */
[----:B-1----:R-:W3:Y:S02]  /*26a40*/  LDL.LU R18, [R1+0xd8] ;  /* 0x0000d80001127983 */ /* 0x002ee40000300800 */
[----:B------:R-:W3:Y:S01]  /*26a50*/  LDL.LU R19, [R1+0xdc] ;  /* 0x0000dc0001137983 */ /* 0x000ee20000300800 */
[----:B------:R-:W2:Y:S01]  /*26a60*/  LDL.LU.64 R10, [R1+0x2e68] ;  /* 0x002e6800010a7983 */ /* 0x000ea20000300a00 */
[----:B------:R-:W2:Y:S02]  /*26a70*/  LDL.LU.64 R8, [R1+0x2e60] ;  /* 0x002e600001087983 */ /* 0x000ea40000300a00 */
[----:B------:R-:W-:Y:S02]  /*26a80*/  STL.64 [R1+0x130], R12 ;  /* 0x0001300c01007387 */ /* 0x000fe40000100a00 */
[----:B------:R0:W-:Y:S02]  /*26a90*/  STL.64 [R1+0x138], R14 ;  /* 0x0001380e01007387 */ /* 0x0001e40000100a00 */
        /* <DEDUP_REMOVED lines=28> */
[----:B0-----:R-:W4:Y:S01]  /*26c60*/  LDL.LU.64 R14, [R1+0x2df8] ;  /* 0x002df800010e7983 */ /* 0x001f220000300a00 */
[----:B------:R-:W2:Y:S01]  /*26c70*/  LDL.LU.64 R12, [R1+0x2df0] ;  /* 0x002df000010c7983 */ /* 0x000ea20000300a00 */
[C---:B----4-:R-:W-:Y:S02]  /*26c80*/  HMMA.16816.F32.BF16 R24, R20.reuse, R14, R24 ;  /* 0x0000000e1418723c */ /* 0x050fe40000041818 */
[----:B------:R0:W-:Y:S01]  /*26c90*/  STL.64 [R1+0x2d20], R14 ;  /* 0x002d200e01007387 */ /* 0x0001e20000100a00 */
[----:B--2---:R1:W-:Y:S11]  /*26ca0*/  STL.64 [R1+0x2d18], R12 ;  /* 0x002d180c01007387 */ /* 0x0043f60000100a00 */
[----:B------:R-:W-:Y:S09]  /*26cb0*/  @!UPT UIADD3 URZ, URZ, URZ, URZ ;  /* 0x0000003f3f3ff290 */ /* 0x000ff2000fffe03f */
[----:B------:R-:W-:Y:S01]  /*26cc0*/  STL.64 [R1+0xe0], R24 ;  /* 0x0000e01801007387 */ /* 0x000fe20000100a00 */
[----:B------:R-:W-:Y:S02]  /*26cd0*/  STL.64 [R1+0xe8], R26 ;  /* 0x0000e81a01007387 */ /* 0x000fe40000100a00 */
[----:B0-----:R-:W2:Y:S02]  /*26ce0*/  LDL.64 R14, [R1+0x98] ;  /* 0x00009800010e7983 */ /* 0x001ea40000100a00 */
[----:B------:R-:W0:Y:S01]  /*26cf0*/  LDSM.16.MT88.4 R24, [R0+0x2080] ;  /* 0x002080000018783b */ /* 0x000e220000004200 */
[C---:B------:R-:W-:Y:S01]  /*26d00*/  HMMA.16816.F32.BF16 R4, R20.reuse, R10, R4 ;  /* 0x0000000a1404723c */ /* 0x040fe20000041804 */
[----:B--2---:R2:W-:Y:S02]  /*26d10*/  STL.64 [R1+0x2dc0], R14 ;  /* 0x002dc00e01007387 */ /* 0x0045e40000100a00 */
[----:B-1----:R-:W4:Y:S02]  /*26d20*/  LDL.LU R12, [R1+0x870] ;  /* 0x00087000010c7983 */ /* 0x002f240000300800 */
[----:B------:R-:W4:Y:S01]  /*26d30*/  LDL.LU R13, [R1+0x874] ;  /* 0x00087400010d7983 */ /* 0x000f220000300800 */
[----:B--2---:R-:W2:Y:S01]  /*26d40*/  LDL.LU R14, [R1+0x878] ;  /* 0x00087800010e7983 */ /* 0x004ea20000300800 */
[----:B------:R-:W2:Y:S03]  /*26d50*/  LDL.LU R15, [R1+0x87c] ;  /* 0x00087c00010f7983 */ /* 0x000ea60000300800 */
[----:B--2---:R1:W-:Y:S01]  /*26d60*/  STL.64 [R1+0x2dd0], R14 ;  /* 0x002dd00e01007387 */ /* 0x0043e20000100a00 */
[----:B----4-:R-:W-:Y:S03]  /*26d70*/  STL.64 [R1+0x2dc8], R12 ;  /* 0x002dc80c01007387 */ /* 0x010fe60000100a00 */
[----:B-1----:R-:W2:Y:S01]  /*26d80*/  LDL.64 R14, [R1+0xc8] ;  /* 0x0000c800010e7983 */ /* 0x002ea20000100a00 */
[----:B0-----:R0:W-:Y:S02]  /*26d90*/  STL [R1+0x2cd8], R24 ;  /* 0x002cd81801007387 */ /* 0x0011e40000100800 */
[----:B------:R1:W-:Y:S02]  /*26da0*/  STL [R1+0x2cd4], R25 ;  /* 0x002cd41901007387 */ /* 0x0003e40000100800 */
[----:B------:R4:W-:Y:S01]  /*26db0*/  STL [R1+0x2cd0], R26 ;  /* 0x002cd01a01007387 */ /* 0x0009e20000100800 */
[----:B------:R3:W-:Y:S04]  /*26dc0*/  STL [R1+0x2ccc], R27 ;  /* 0x002ccc1b01007387 */ /* 0x0007e80000100800 */
[----:B0-----:R-:W2:Y:S01]  /*26dd0*/  LDL.LU R24, [R1+0x850] ;  /* 0x0008500001187983 */ /* 0x001ea20000300800 */
[----:B-1----:R-:W2:Y:S02]  /*26de0*/  LDL.LU R25, [R1+0x854] ;  /* 0x0008540001197983 */ /* 0x002ea40000300800 */
[----:B----4-:R-:W4:Y:S02]  /*26df0*/  LDL.LU R26, [R1+0x858] ;  /* 0x00085800011a7983 */ /* 0x010f240000300800 */
[----:B---3--:R-:W4:Y:S01]  /*26e00*/  LDL.LU R27, [R1+0x85c] ;  /* 0x00085c00011b7983 */ /* 0x008f220000300800 */
[----:B------:R-:W-:Y:S01]  /*26e10*/  STL.64 [R1+0x390], R4 ;  /* 0x0003900401007387 */ /* 0x000fe20000100a00 */
[----:B------:R0:W-:Y:S03]  /*26e20*/  STL.64 [R1+0x398], R6 ;  /* 0x0003980601007387 */ /* 0x0001e60000100a00 */
[----:B0-----:R-:W3:Y:S01]  /*26e30*/  LDL.LU.64 R6, [R1+0x2de8] ;  /* 0x002de80001067983 */ /* 0x001ee20000300a00 */
[----:B------:R0:W-:Y:S02]  /*26e40*/  STL.64 [R1+0x2d10], R10 ;  /* 0x002d100a01007387 */ /* 0x0001e40000100a00 */
[----:B------:R-:W-:Y:S01]  /*26e50*/  STL.64 [R1+0x2d08], R8 ;  /* 0x002d080801007387 */ /* 0x000fe20000100a00 */
[----:B0-----:R-:W2:Y:S01]  /*26e60*/  LDL.64 R10, [R1+0xa8] ;  /* 0x0000a800010a7983 */ /* 0x001ea20000100a00 */
[----:B---3--:R-:W-:Y:S03]  /*26e70*/  HMMA.16816.F32.BF16 R20, R20, R6, R16 ;  /* 0x000000061414723c */ /* 0x008fe60000041810 */
[----:B------:R-:W3:Y:S01]  /*26e80*/  LDL.LU.64 R18, [R1+0x2de0] ;  /* 0x002de00001127983 */ /* 0x000ee20000300a00 */
[----:B------:R-:W3:Y:S11]  /*26e90*/  LDL.LU.64 R16, [R1+0x2dd8] ;  /* 0x002dd80001107983 */ /* 0x000ef60000300a00 */
[----:B------:R-:W-:Y:S08]  /*26ea0*/  @!UPT UIADD3 URZ, URZ, URZ, URZ ;  /* 0x0000003f3f3ff290 */ /* 0x000ff0000fffe03f */
[----:B------:R0:W-:Y:S01]  /*26eb0*/  STL.64 [R1+0xd0], R20 ;  /* 0x0000d01401007387 */ /* 0x0001e20000100a00 */
[----:B------:R1:W-:Y:S03]  /*26ec0*/  STL.64 [R1+0xd8], R22 ;  /* 0x0000d81601007387 */ /* 0x0003e60000100a00 */
[----:B0-----:R-:W3:Y:S01]  /*26ed0*/  LDL.LU R20, [R1+0x860] ;  /* 0x0008600001147983 */ /* 0x001ee20000300800 */
[----:B------:R-:W3:Y:S02]  /*26ee0*/  LDL.LU R21, [R1+0x864] ;  /* 0x0008640001157983 */ /* 0x000ee40000300800 */
[----:B-1----:R-:W3:Y:S02]  /*26ef0*/  LDL.LU R22, [R1+0x868] ;  /* 0x0008680001167983 */ /* 0x002ee40000300800 */
[----:B------:R-:W3:Y:S01]  /*26f00*/  LDL.LU R23, [R1+0x86c] ;  /* 0x00086c0001177983 */ /* 0x000ee20000300800 */
[----:B------:R0:W-:Y:S01]  /*26f10*/  STL [R1+0x2ce0], R6 ;  /* 0x002ce00601007387 */ /* 0x0001e20000100800 */
[----:B------:R1:W-:Y:S02]  /*26f20*/  STL [R1+0x2cdc], R7 ;  /* 0x002cdc0701007387 */ /* 0x0003e40000100800 */
[----:B------:R-:W3:Y:S02]  /*26f30*/  LDL.LU R4, [R1+0x880] ;  /* 0x0008800001047983 */ /* 0x000ee40000300800 */
[----:B------:R-:W3:Y:S01]  /*26f40*/  LDL.LU R5, [R1+0x884] ;  /* 0x0008840001057983 */ /* 0x000ee20000300800 */
[----:B0-----:R-:W3:Y:S01]  /*26f50*/  LDL.LU R6, [R1+0x888] ;  /* 0x0008880001067983 */ /* 0x001ee20000300800 */
[----:B-1----:R-:W3:Y:S02]  /*26f60*/  LDL.LU R7, [R1+0x88c] ;  /* 0x00088c0001077983 */ /* 0x002ee40000300800 */
[----:B--2---:R-:W-:Y:S01]  /*26f70*/  IMAD.MOV.U32 R2, RZ, RZ, R15 ;  /* 0x000000ffff027224 */ /* 0x004fe200078e000f */
[C---:B---3--:R-:W-:Y:S11]  /*26f80*/  HMMA.16816.F32.BF16 R4, R16.reuse, R14, R4 ;  /* 0x0000000e1004723c */ /* 0x048ff60000041804 */
[----:B------:R-:W-:Y:S11]  /*26f90*/  @!UPT UIADD3 URZ, URZ, URZ, URZ ;  /* 0x0000003f3f3ff290 */ /* 0x000ff6000fffe03f */
[----:B------:R-:W-:Y:S01]  /*26fa0*/  @!UPT UIADD3 URZ, URZ, URZ, URZ ;  /* 0x0000003f3f3ff290 */ /* 0x000fe2000fffe03f */
[----:B------:R0:W-:Y:S01]  /*26fb0*/  STL.64 [R1+0xb40], R4 ;  /* 0x000b400401007387 */ /* 0x0001e20000100a00 */
[----:B------:R1:W-:Y:S02]  /*26fc0*/  STL.64 [R1+0xb48], R6 ;  /* 0x000b480601007387 */ /* 0x0003e40000100a00 */
[----:B0-----:R-:W-:Y:S02]  /*26fd0*/  IMAD.MOV.U32 R4, RZ, RZ, R14 ;  /* 0x000000ffff047224 */ /* 0x001fe400078e000e */
[----:B------:R-:W2:Y:S01]  /*26fe0*/  LDL.LU.64 R14, [R1+0x2dd0] ;  /* 0x002dd000010e7983 */ /* 0x000ea20000300a00 */
[----:B------:R-:W2:Y:S02]  /*26ff0*/  LDL.LU.64 R12, [R1+0x2dc8] ;  /* 0x002dc800010c7983 */ /* 0x000ea40000300a00 */
[----:B------:R-:W-:Y:S02]  /*27000*/  STL [R1+0x2ce8], R2 ;  /* 0x002ce80201007387 */ /* 0x000fe40000100800 */
[----:B------:R-:W-:Y:S01]  /*27010*/  STL [R1+0x2ce4], R4 ;  /* 0x002ce40401007387 */ /* 0x000fe20000100800 */
[----:B-1----:R-:W2:Y:S02]  /*27020*/  LDL.64 R6, [R1+0xb8] ;  /* 0x0000b80001067983 */ /* 0x002ea40000100a00 */
[----:B--2---:R-:W-:Y:S11]  /*27030*/  HMMA.16816.F32.BF16 R12, R16, R6, R12 ;  /* 0x00000006100c723c */ /* 0x004ff6000004180c */
[----:B------:R-:W-:Y:S11]  /*27040*/  @!UPT UIADD3 URZ, URZ, URZ, URZ ;  /* 0x0000003f3f3ff290 */ /* 0x000ff6000fffe03f */
[----:B------:R-:W-:Y:S01]  /*27050*/  @!UPT UIADD3 URZ, URZ, URZ, URZ ;  /* 0x0000003f3f3ff290 */ /* 0x000fe2000fffe03f */
[----:B------:R-:W-:Y:S01]  /*27060*/  STL.64 [R1+0xb30], R12 ;  /* 0x000b300c01007387 */ /* 0x000fe20000100a00 */
[----:B------:R0:W-:Y:S03]  /*27070*/  STL.64 [R1+0xb38], R14 ;  /* 0x000b380e01007387 */ /* 0x0001e60000100a00 */
[----:B0-----:R-:W4:Y:S01]  /*27080*/  LDL.LU.64 R14, [R1+0x2dc0] ;  /* 0x002dc000010e7983 */ /* 0x001f220000300a00 */
[----:B------:R-:W-:Y:S02]  /*27090*/  IMAD.MOV.U32 R5, RZ, RZ, R7 ;  /* 0x000000ffff057224 */ /* 0x000fe400078e0007 */
[----:B------:R-:W-:-:S03]  /*270a0*/  IMAD.MOV.U32 R28, RZ, RZ, R6 ;  /* 0x000000ffff1c7224 */ /* 0x000fc600078e0006 */
[----:B------:R0:W-:Y:S02]  /*270b0*/  STL [R1+0x2cf0], R5 ;  /* 0x002cf00501007387 */ /* 0x0001e40000100800 */
[C---:B0-----:R-:W-:Y:S02]  /*270c0*/  HMMA.16816.F32.BF16 R4, R16.reuse, R10, R20 ;  /* 0x0000000a1004723c */ /* 0x041fe40000041814 */
[----:B------:R-:W-:Y:S01]  /*270d0*/  STL [R1+0x2cec], R28 ;  /* 0x002cec1c01007387 */ /* 0x000fe20000100800 */
[----:B------:R-:W-:Y:S02]  /*270e0*/  IMAD.MOV.U32 R29, RZ, RZ, R11 ;  /* 0x000000ffff1d7224 */ /* 0x000fe400078e000b */
[----:B------:R-:W-:Y:S11]  /*270f0*/  IMAD.MOV.U32 R3, RZ, RZ, R10 ;  /* 0x000000ffff037224 */ /* 0x000ff600078e000a */
[----:B------:R-:W-:Y:S07]  /*27100*/  @!UPT UIADD3 URZ, URZ, URZ, URZ ;  /* 0x0000003f3f3ff290 */ /* 0x000fee000fffe03f */
[----:B------:R-:W-:Y:S01]  /*27110*/  STL.64 [R1+0xb20], R4 ;  /* 0x000b200401007387 */ /* 0x000fe20000100a00 */
[----:B------:R4:W-:Y:S02]  /*27120*/  STL.64 [R1+0xb28], R6 ;  /* 0x000b280601007387 */ /* 0x0009e40000100a00 */
[----:B------:R-:W-:Y:S02]  /*27130*/  STL [R1+0x2cf8], R29 ;  /* 0x002cf81d01007387 */ /* 0x000fe40000100800 */
[----:B------:R-:W-:Y:S01]  /*27140*/  STL [R1+0x2cf4], R3 ;  /* 0x002cf40301007387 */ /* 0x000fe20000100800 */
[----:B----4-:R-:W-:Y:S07]  /*27150*/  HMMA.16816.F32.BF16 R4, R16, R14, R24 ;  /* 0x0000000e1004723c */ /* 0x010fee0000041818 */
[----:B------:R-:W-:-:S02]  /*27160*/  IMAD.MOV.U32 R26, RZ, RZ, R14 ;  /* 0x000000ffff1a7224 */ /* 0x000fc400078e000e */
[----:B------:R-:W-:Y:S11]  /*27170*/  IMAD.MOV.U32 R27, RZ, RZ, R15 ;  /* 0x000000ffff1b7224 */ /* 0x000ff600078e000f */
[----:B------:R-:W-:Y:S03]  /*27180*/  @!UPT UIADD3 URZ, URZ, URZ, URZ ;  /* 0x0000003f3f3ff290 */ /* 0x000fe6000fffe03f */
[----:B------:R-:W-:Y:S01]  /*27190*/  STL.64 [R1+0xb10], R4 ;  /* 0x000b100401007387 */ /* 0x000fe20000100a00 */
[----:B------:R-:W-:Y:S02]  /*271a0*/  STL.64 [R1+0xb18], R6 ;  /* 0x000b180601007387 */ /* 0x000fe40000100a00 */
[----:B------:R-:W2:Y:S02]  /*271b0*/  LDL R14, [R1+0x8] ;  /* 0x00000800010e7983 */ /* 0x000ea40000100800 */
[----:B------:R-:W2:Y:S02]  /*271c0*/  LDL R15, [R1+0xc] ;  /* 0x00000c00010f7983 */ /* 0x000ea40000100800 */
[----:B--2---:R0:W-:Y:S01]  /*271d0*/  STL.64 [R1+0x2d38], R14 ;  /* 0x002d380e01007387 */ /* 0x0041e20000100a00 */
[----:B------:R-:W2:Y:S02]  /*271e0*/  LDL.LU R8, [R1+0x760] ;  /* 0x0007600001087983 */ /* 0x000ea40000300800 */
[----:B------:R-:W2:Y:S02]  /*271f0*/  LDL.LU R9, [R1+0x764] ;  /* 0x0007640001097983 */ /* 0x000ea40000300800 */
[----:B------:R-:W3:Y:S01]  /*27200*/  LDL.LU R10, [R1+0x768] ;  /* 0x00076800010a7983 */ /* 0x000ee20000300800 */
[----:B------:R-:W3:Y:S04]  /*27210*/  LDL.LU R11, [R1+0x76c] ;  /* 0x00076c00010b7983 */ /* 0x000ee80000300800 */
[----:B0-----:R-:W4:Y:S04]  /*27220*/  LDL.64 R14, [R1+0x18] ;  /* 0x00001800010e7983 */ /* 0x001f280000100a00 */
[----:B----4-:R0:W-:Y:S04]  /*27230*/  STL.64 [R1+0x2d50], R14 ;  /* 0x002d500e01007387 */ /* 0x0101e80000100a00 */
[----:B0-----:R-:W4:Y:S04]  /*27240*/  LDL.64 R14, [R1+0x28] ;  /* 0x00002800010e7983 */ /* 0x001f280000100a00 */
[----:B----4-:R-:W-:Y:S01]  /*27250*/  STL.64 [R1+0x2d68], R14 ;  /* 0x002d680e01007387 */ /* 0x010fe20000100a00 */
[----:B---3--:R-:W-:Y:S02]  /*27260*/  STL.64 [R1+0x2d30], R10 ;  /* 0x002d300a01007387 */ /* 0x008fe40000100a00 */
[----:B--2---:R0:W-:Y:S02]  /*27270*/  STL.64 [R1+0x2d28], R8 ;  /* 0x002d280801007387 */ /* 0x0041e40000100a00 */
[----:B0-----:R-:W2:Y:S01]  /*27280*/  LDL.LU R8, [R1+0x800] ;  /* 0x0008000001087983 */ /* 0x001ea20000300800 */
[----:B------:R-:W2:Y:S02]  /*27290*/  LDL.LU R9, [R1+0x804] ;  /* 0x0008040001097983 */ /* 0x000ea40000300800 */
[----:B------:R-:W3:Y:S02]  /*272a0*/  LDL.LU R10, [R1+0x808] ;  /* 0x00080800010a7983 */ /* 0x000ee40000300800 */
[----:B------:R-:W3:Y:S01]  /*272b0*/  LDL.LU R11, [R1+0x80c] ;  /* 0x00080c00010b7983 */ /* 0x000ee20000300800 */
[----:B------:R-:W4:Y:S01]  /*272c0*/  LDL.LU R4, [R1+0x830] ;  /* 0x0008300001047983 */ /* 0x000f220000300800 */
[----:B------:R-:W4:Y:S02]  /*272d0*/  LDL.LU R5, [R1+0x834] ;  /* 0x0008340001057983 */ /* 0x000f240000300800 */
[----:B------:R-:W2:Y:S02]  /*272e0*/  LDL.LU R6, [R1+0x838] ;  /* 0x0008380001067983 */ /* 0x000ea40000300800 */
[----:B------:R-:W2:Y:S02]  /*272f0*/  LDL.LU R7, [R1+0x83c] ;  /* 0x00083c0001077983 */ /* 0x000ea40000300800 */
[----:B--2---:R0:W-:Y:S01]  /*27300*/  STL.64 [R1+0x2db8], R6 ;  /* 0x002db80601007387 */ /* 0x0041e20000100a00 */
[----:B----4-:R-:W-:Y:S02]  /*27310*/  STL.64 [R1+0x2db0], R4 ;  /* 0x002db00401007387 */ /* 0x010fe40000100a00 */
[----:B------:R-:W2:Y:S01]  /*27320*/  LDL.64 R22, [R1+0x68] ;  /* 0x0000680001167983 */ /* 0x000ea20000100a00 */
[----:B0-----:R-:W4:Y:S04]  /*27330*/  LDL.64 R6, [R1+0x88] ;  /* 0x0000880001067983 */ /* 0x001f280000100a00 */
[----:B--2---:R0:W-:Y:S01]  /*27340*/  STL.64 [R1+0x2da8], R22 ;  /* 0x002da81601007387 */ /* 0x0041e20000100a00 */
[----:B------:R-:W2:Y:S03]  /*27350*/  LDL.64 R14, [R1+0x38] ;  /* 0x00003800010e7983 */ /* 0x000ea60000100a00 */
[----:B0-----:R-:W3:Y:S04]  /*27360*/  LDL.64 R22, [R1+0x78] ;  /* 0x0000780001167983 */ /* 0x001ee80000100a00 */
[----:B--2---:R0:W-:Y:S04]  /*27370*/  STL.64 [R1+0x2d80], R14 ;  /* 0x002d800e01007387 */ /* 0x0041e80000100a00 */
[----:B0-----:R-:W2:Y:S04]  /*27380*/  LDL.64 R14, [R1+0x48] ;  /* 0x00004800010e7983 */ /* 0x001ea80000100a00 */
[----:B--2---:R-:W-:Y:S01]  /*27390*/  STL.64 [R1+0x2d98], R14 ;  /* 0x002d980e01007387 */ /* 0x004fe20000100a00 */
[----:B---3--:R-:W-:Y:S02]  /*273a0*/  STL.64 [R1+0x2d48], R10 ;  /* 0x002d480a01007387 */ /* 0x008fe40000100a00 */
[----:B------:R0:W-:Y:S02]  /*273b0*/  STL.64 [R1+0x2d40], R8 ;  /* 0x002d400801007387 */ /* 0x0001e40000100a00 */
[----:B0-----:R-:W2:Y:S01]  /*273c0*/  LDL.LU R8, [R1+0x810] ;  /* 0x0008100001087983 */ /* 0x001ea20000300800 */
[----:B------:R-:W2:Y:S02]  /*273d0*/  LDL.LU R9, [R1+0x814] ;  /* 0x0008140001097983 */ /* 0x000ea40000300800 */
[----:B------:R-:W3:Y:S02]  /*273e0*/  LDL.LU R10, [R1+0x818] ;  /* 0x00081800010a7983 */ /* 0x000ee40000300800 */
[----:B------:R-:W3:Y:S01]  /*273f0*/  LDL.LU R11, [R1+0x81c] ;  /* 0x00081c00010b7983 */ /* 0x000ee20000300800 */
[----:B------:R-:W2:Y:S04]  /*27400*/  LDL.64 R14, [R1+0x58] ;  /* 0x00005800010e7983 */ /* 0x000ea80000100a00 */
[----:B--2---:R0:W-:Y:S01]  /*27410*/  STL.64 [R1+0x2da0], R14 ;  /* 0x002da00e01007387 */ /* 0x0041e20000100a00 */
[----:B------:R-:W2:Y:S02]  /*27420*/  LDL.LU R12, [R1+0x820] ;  /* 0x00082000010c7983 */ /* 0x000ea40000300800 */
[----:B------:R-:W2:Y:S01]  /*27430*/  LDL.LU R13, [R1+0x824] ;  /* 0x00082400010d7983 */ /* 0x000ea20000300800 */
[----:B0-----:R-:W2:Y:S01]  /*27440*/  LDL.LU R14, [R1+0x828] ;  /* 0x00082800010e7983 */ /* 0x001ea20000300800 */
[----:B------:R-:W2:Y:S02]  /*27450*/  LDL.LU R15, [R1+0x82c] ;  /* 0x00082c00010f7983 */ /* 0x000ea40000300800 */
[----:B---3--:R-:W-:Y:S02]  /*27460*/  STL.64 [R1+0x2d60], R10 ;  /* 0x002d600a01007387 */ /* 0x008fe40000100a00 */
[----:B------:R0:W-:Y:S02]  /*27470*/  STL.64 [R1+0x2d58], R8 ;  /* 0x002d580801007387 */ /* 0x0001e40000100a00 */
[----:B0-----:R-:W3:Y:S01]  /*27480*/  LDL.LU R8, [R1+0x890] ;  /* 0x0008900001087983 */ /* 0x001ee20000300800 */
[----:B------:R-:W3:Y:S02]  /*27490*/  LDL.LU R9, [R1+0x894] ;  /* 0x0008940001097983 */ /* 0x000ee40000300800 */
[----:B------:R-:W2:Y:S02]  /*274a0*/  LDL.LU R10, [R1+0x898] ;  /* 0x00089800010a7983 */ /* 0x000ea40000300800 */
[----:B------:R-:W2:Y:S02]  /*274b0*/  LDL.LU R11, [R1+0x89c] ;  /* 0x00089c00010b7983 */ /* 0x000ea40000300800 */
[----:B--2---:R-:W-:Y:S01]  /*274c0*/  STL.64 [R1+0x2d78], R10 ;  /* 0x002d780a01007387 */ /* 0x004fe20000100a00 */
[----:B---3--:R0:W-:Y:S03]  /*274d0*/  STL.64 [R1+0x2d70], R8 ;  /* 0x002d700801007387 */ /* 0x0081e60000100a00 */
[----:B0-----:R-:W2:Y:S01]  /*274e0*/  LDL.LU R8, [R1+0x8a0] ;  /* 0x0008a00001087983 */ /* 0x001ea20000300800 */
[----:B------:R-:W2:Y:S02]  /*274f0*/  LDL.LU R9, [R1+0x8a4] ;  /* 0x0008a40001097983 */ /* 0x000ea40000300800 */
[----:B------:R-:W3:Y:S02]  /*27500*/  LDL.LU R10, [R1+0x8a8] ;  /* 0x0008a800010a7983 */ /* 0x000ee40000300800 */
[----:B------:R-:W3:Y:S02]  /*27510*/  LDL.LU R11, [R1+0x8ac] ;  /* 0x0008ac00010b7983 */ /* 0x000ee40000300800 */
[----:B---3--:R-:W-:Y:S01]  /*27520*/  STL.64 [R1+0x2d90], R10 ;  /* 0x002d900a01007387 */ /* 0x008fe20000100a00 */
[----:B--2---:R0:W-:Y:S03]  /*27530*/  STL.64 [R1+0x2d88], R8 ;  /* 0x002d880801007387 */ /* 0x0041e60000100a00 */
[----:B0-----:R-:W2:Y:S01]  /*27540*/  LDL.LU R8, [R1+0x8b0] ;  /* 0x0008b00001087983 */ /* 0x001ea20000300800 */
[----:B------:R-:W2:Y:S02]  /*27550*/  LDL.LU R9, [R1+0x8b4] ;  /* 0x0008b40001097983 */ /* 0x000ea40000300800 */
[----:B------:R-:W2:Y:S02]  /*27560*/  LDL.LU R10, [R1+0x8b8] ;  /* 0x0008b800010a7983 */ /* 0x000ea40000300800 */
[----:B------:R-:W2:Y:S01]  /*27570*/  LDL.LU R11, [R1+0x8bc] ;  /* 0x0008bc00010b7983 */ /* 0x000ea20000300800 */
[----:B------:R-:W-:Y:S01]  /*27580*/  STL [R1+0x2d00], R27 ;  /* 0x002d001b01007387 */ /* 0x000fe20000100800 */
[----:B------:R0:W-:Y:S02]  /*27590*/  STL [R1+0x2cfc], R26 ;  /* 0x002cfc1a01007387 */ /* 0x0001e40000100800 */
[----:B------:R-:W4:Y:S02]  /*275a0*/  LDL.LU R24, [R1+0x840] ;  /* 0x0008400001187983 */ /* 0x000f240000300800 */
[----:B------:R-:W4:Y:S01]  /*275b0*/  LDL.LU R25, [R1+0x844] ;  /* 0x0008440001197983 */ /* 0x000f220000300800 */
[----:B0-----:R-:W4:Y:S01]  /*275c0*/  LDL.LU R26, [R1+0x848] ;  /* 0x00084800011a7983 */ /* 0x001f220000300800 */
[----:B------:R-:W4:Y:S02]  /*275d0*/  LDL.LU R27, [R1+0x84c] ;  /* 0x00084c00011b7983 */ /* 0x000f240000300800 */
[C---:B----4-:R-:W-:Y:S11]  /*275e0*/  HMMA.16816.F32.BF16 R24, R16.reuse, R6, R24 ;  /* 0x000000061018723c */ /* 0x050ff60000041818 */
[----:B------:R-:W-:Y:S11]  /*275f0*/  @!UPT UIADD3 URZ, URZ, URZ, URZ ;  /* 0x0000003f3f3ff290 */ /* 0x000ff6000fffe03f */
[----:B------:R-:W-:Y:S01]  /*27600*/  @!UPT UIADD3 URZ, URZ, URZ, URZ ;  /* 0x0000003f3f3ff290 */ /* 0x000fe2000fffe03f */
[----:B------:R0:W-:Y:S01]  /*27610*/  STL.64 [R1+0xb00], R24 ;  /* 0x000b001801007387 */ /* 0x0001e20000100a00 */
[----:B------:R-:W-:Y:S02]  /*27620*/  STL.64 [R1+0xb08], R26 ;  /* 0x000b081a01007387 */ /* 0x000fe40000100a00 */
[----:B0-----:R-:W-:Y:S02]  /*27630*/  IMAD.MOV.U32 R24, RZ, RZ, R6 ;  /* 0x000000ffff187224 */ /* 0x001fe400078e0006 */
[----:B------:R-:W-:Y:S02]  /*27640*/  IMAD.MOV.U32 R25, RZ, RZ, R7 ;  /* 0x000000ffff197224 */ /* 0x000fe400078e0007 */
[----:B------:R-:W3:Y:S01]  /*27650*/  LDL.LU.64 R6, [R1+0x2db8] ;  /* 0x002db80001067983 */ /* 0x000ee20000300a00 */
[----:B------:R-:W3:Y:S02]  /*27660*/  LDL.LU.64 R4, [R1+0x2db0] ;  /* 0x002db00001047983 */ /* 0x000ee40000300a00 */
[C---:B---3--:R-:W-:Y:S11]  /*27670*/  HMMA.16816.F32.BF16 R4, R16.reuse, R22, R4 ;  /* 0x000000161004723c */ /* 0x048ff60000041804 */
[----:B------:R-:W-:Y:S11]  /*27680*/  @!UPT UIADD3 URZ, URZ, URZ, URZ ;  /* 0x0000003f3f3ff290 */ /* 0x000ff6000fffe03f */
[----:B------:R-:W-:Y:S01]  /*27690*/  @!UPT UIADD3 URZ, URZ, URZ, URZ ;  /* 0x0000003f3f3ff290 */ /* 0x000fe2000fffe03f */
[----:B------:R-:W-:Y:S01]  /*276a0*/  STL.64 [R1+0xaf0], R4 ;  /* 0x000af00401007387 */ /* 0x000fe20000100a00 */
[----:B------:R0:W-:Y:S02]  /*276b0*/  STL.64 [R1+0xaf8], R6 ;  /* 0x000af80601007387 */ /* 0x0001e40000100a00 */
[----:B0-----:R-:W-:Y:S02]  /*276c0*/  IMAD.MOV.U32 R6, RZ, RZ, R22 ;  /* 0x000000ffff067224 */ /* 0x001fe400078e0016 */
[----:B------:R-:W-:Y:S02]  /*276d0*/  IMAD.MOV.U32 R7, RZ, RZ, R23 ;  /* 0x000000ffff077224 */ /* 0x000fe400078e0017 */
[----:B------:R-:W3:Y:S02]  /*276e0*/  LDL.LU.64 R22, [R1+0x2da8] ;  /* 0x002da80001167983 */ /* 0x000ee40000300a00 */
[----:B---3--:R-:W-:Y:S01]  /*276f0*/  HMMA.16816.F32.BF16 R12, R16, R22, R12 ;  /* 0x00000016100c723c */ /* 0x008fe2000004180c */
[----:B------:R-:W-:-:S02]  /*27700*/  IMAD.MOV.U32 R2, RZ, RZ, R22 ;  /* 0x000000ffff027224 */ /* 0x000fc400078e0016 */
[----:B------:R-:W-:Y:S02]  /*27710*/  IMAD.MOV.U32 R4, RZ, RZ, R23 ;  /* 0x000000ffff047224 */ /* 0x000fe400078e0017 */
[----:B------:R-:W0:Y:S11]  /*27720*/  LDSM.16.MT88.4 R20, [R0+0x2100] ;  /* 0x002100000014783b */ /* 0x000e360000004200 */
[----:B------:R-:W-:Y:S07]  /*27730*/  @!UPT UIADD3 URZ, URZ, URZ, URZ ;  /* 0x0000003f3f3ff290 */ /* 0x000fee000fffe03f */
[----:B------:R-:W-:Y:S01]  /*27740*/  STL.64 [R1+0xae0], R12 ;  /* 0x000ae00c01007387 */ /* 0x000fe20000100a00 */
[----:B------:R1:W-:Y:S03]  /*27750*/  STL.64 [R1+0xae8], R14 ;  /* 0x000ae80e01007387 */ /* 0x0003e60000100a00 */
[----:B-1----:R-:W3:Y:S04]  /*27760*/  LDL.LU.64 R14, [R1+0x2da0] ;  /* 0x002da000010e7983 */ /* 0x002ee80000300a00 */
[----:B0-----:R-:W-:Y:S01]  /*27770*/  STL.64 [R1+0x2b70], R22 ;  /* 0x002b701601007387 */ /* 0x001fe20000100a00 */
[----:B------:R0:W-:Y:S03]  /*27780*/  STL.64 [R1+0x2b68], R20 ;  /* 0x002b681401007387 */ /* 0x0001e60000100a00 */
[----:B0-----:R-:W3:Y:S01]  /*27790*/  LDL.LU R20, [R1+0x8c0] ;  /* 0x0008c00001147983 */ /* 0x001ee20000300800 */
[----:B------:R-:W3:Y:S02]  /*277a0*/  LDL.LU R21, [R1+0x8c4] ;  /* 0x0008c40001157983 */ /* 0x000ee40000300800 */
[----:B------:R-:W3:Y:S02]  /*277b0*/  LDL.LU R22, [R1+0x8c8] ;  /* 0x0008c80001167983 */ /* 0x000ee40000300800 */
[----:B------:R-:W3:Y:S02]  /*277c0*/  LDL.LU R23, [R1+0x8cc] ;  /* 0x0008cc0001177983 */ /* 0x000ee40000300800 */
[C---:B---3--:R-:W-:Y:S11]  /*277d0*/  HMMA.16816.F32.BF16 R20, R16.reuse, R14, R20 ;  /* 0x0000000e1014723c */ /* 0x048ff60000041814 */
[----:B------:R-:W-:Y:S11]  /*277e0*/  @!UPT UIADD3 URZ, URZ, URZ, URZ ;  /* 0x0000003f3f3ff290 */ /* 0x000ff6000fffe03f */
[----:B------:R-:W-:Y:S01]  /*277f0*/  @!UPT UIADD3 URZ, URZ, URZ, URZ ;  /* 0x0000003f3f3ff290 */ /* 0x000fe2000fffe03f */
[----:B------:R0:W-:Y:S01]  /*27800*/  STL.64 [R1+0x880], R20 ;  /* 0x0008801401007387 */ /* 0x0001e20000100a00 */
[----:B------:R1:W-:Y:S02]  /*27810*/  STL.64 [R1+0x888], R22 ;  /* 0x0008881601007387 */ /* 0x0003e40000100a00 */
[----:B0-----:R-:W-:Y:S02]  /*27820*/  IMAD.MOV.U32 R21, RZ, RZ, R14 ;  /* 0x000000ffff157224 */ /* 0x001fe400078e000e */
[----:B------:R-:W-:Y:S02]  /*27830*/  IMAD.MOV.U32 R20, RZ, RZ, R15 ;  /* 0x000000ffff147224 */ /* 0x000fe400078e000f */
[----:B------:R-:W2:Y:S02]  /*27840*/  LDL.LU.64 R14, [R1+0x2d98] ;  /* 0x002d9800010e7983 */ /* 0x000ea40000300a00 */
[----:B--2---:R-:W-:Y:S01]  /*27850*/  HMMA.16816.F32.BF16 R8, R16, R14, R8 ;  /* 0x0000000e1008723c */ /* 0x004fe20000041808 */
[----:B-1----:R-:W-:-:S02]  /*27860*/  IMAD.MOV.U32 R23, RZ, RZ, R14 ;  /* 0x000000ffff177224 */ /* 0x002fc400078e000e */
        /* <DEDUP_REMOVED lines=38> */
[----:B------:R-:W-:Y:S01]  /*27ad0*/  STL.64 [R1+0x830], R12 ;  /* 0x0008300c01007387 */ /* 0x000fe20000100a00 */
[----:B------:R0:W-:Y:S03]  /*27ae0*/  STL.64 [R1+0x838], R14 ;  /* 0x0008380e01007387 */ /* 0x0001e60000100a00 */
[----:B0-----:R-:W2:Y:S01]  /*27af0*/  LDL.LU.64 R14, [R1+0x2d20] ;  /* 0x002d2000010e7983 */ /* 0x001ea20000300a00 */
[----:B------:R-:W3:Y:S01]  /*27b00*/  LDL.LU.64 R12, [R1+0x2d18] ;  /* 0x002d1800010c7983 */ /* 0x000ee20000300a00 */
[C---:B--2---:R-:W-:Y:S11]  /*27b10*/  HMMA.16816.F32.BF16 R8, R16.reuse, R14, R8 ;  /* 0x0000000e1008723c */ /* 0x044ff60000041808 */
[----:B------:R-:W-:Y:S11]  /*27b20*/  @!UPT UIADD3 URZ, URZ, URZ, URZ ;  /* 0x0000003f3f3ff290 */ /* 0x000ff6000fffe03f */
[----:B------:R-:W-:Y:S01]  /*27b30*/  @!UPT UIADD3 URZ, URZ, URZ, URZ ;  /* 0x0000003f3f3ff290 */ /* 0x000fe2000fffe03f */
[----:B------:R-:W-:Y:S01]  /*27b40*/  STL.64 [R1+0x820], R8 ;  /* 0x0008200801007387 */ /* 0x000fe20000100a00 */
[----:B------:R0:W-:Y:S03]  /*27b50*/  STL.64 [R1+0x828], R10 ;  /* 0x0008280a01007387 */ /* 0x0001e60000100a00 */
[----:B0-----:R-:W2:Y:S01]  /*27b60*/  LDL.LU.64 R10, [R1+0x2d10] ;  /* 0x002d1000010a7983 */ /* 0x001ea20000300a00 */
[----:B------:R-:W4:Y:S02]  /*27b70*/  LDL.LU.64 R8, [R1+0x2d08] ;  /* 0x002d080001087983 */ /* 0x000f240000300a00 */
[----:B------:R-:W-:Y:S02]  /*27b80*/  STL.64 [R1+0x2b90], R14 ;  /* 0x002b900e01007387 */ /* 0x000fe40000100a00 */
[----:B---3--:R0:W-:Y:S02]  /*27b90*/  STL.64 [R1+0x2b88], R12 ;  /* 0x002b880c01007387 */ /* 0x0081e40000100a00 */
[----:B0-----:R-:W2:Y:S01]  /*27ba0*/  LDL.LU R12, [R1+0x6e0] ;  /* 0x0006e000010c7983 */ /* 0x001ea20000300800 */
[----:B------:R-:W2:Y:S02]  /*27bb0*/  LDL.LU R13, [R1+0x6e4] ;  /* 0x0006e400010d7983 */ /* 0x000ea40000300800 */
[----:B------:R-:W2:Y:S02]  /*27bc0*/  LDL.LU R14, [R1+0x6e8] ;  /* 0x0006e800010e7983 */ /* 0x000ea40000300800 */
[----:B------:R-:W2:Y:S02]  /*27bd0*/  LDL.LU R15, [R1+0x6ec] ;  /* 0x0006ec00010f7983 */ /* 0x000ea40000300800 */
[----:B--2---:R-:W-:Y:S11]  /*27be0*/  HMMA.16816.F32.BF16 R12, R16, R10, R12 ;  /* 0x0000000a100c723c */ /* 0x004ff6000004180c */
[----:B------:R-:W-:Y:S11]  /*27bf0*/  @!UPT UIADD3 URZ, URZ, URZ, URZ ;  /* 0x0000003f3f3ff290 */ /* 0x000ff6000fffe03f */
[----:B------:R-:W-:Y:S01]  /*27c00*/  @!UPT UIADD3 URZ, URZ, URZ, URZ ;  /* 0x0000003f3f3ff290 */ /* 0x000fe2000fffe03f */
[----:B------:R-:W-:Y:S01]  /*27c10*/  STL.64 [R1+0x810], R12 ;  /* 0x0008100c01007387 */ /* 0x000fe20000100a00 */
[----:B------:R0:W-:Y:S03]  /*27c20*/  STL.64 [R1+0x818], R14 ;  /* 0x0008180e01007387 */ /* 0x0001e60000100a00 */
[----:B0-----:R-:W2:Y:S04]  /*27c30*/  LDL.LU.64 R14, [R1+0x8] ;  /* 0x00000800010e7983 */ /* 0x001ea80000300a00 */
[----:B--2---:R0:W-:Y:S02]  /*27c40*/  STL.64 [R1+0x2ba8], R14 ;  /* 0x002ba80e01007387 */ /* 0x0041e40000100a00 */
[----:B0-----:R-:W-:-:S02]  /*27c50*/  IMAD.MOV.U32 R14, RZ, RZ, R27 ;  /* 0x000000ffff0e7224 */ /* 0x001fc400078e001b */
[----:B------:R-:W-:Y:S01]  /*27c60*/  IMAD.MOV.U32 R15, RZ, RZ, R26 ;  /* 0x000000ffff0f7224 */ /* 0x000fe200078e001a */
[----:B------:R-:W2:Y:S01]  /*27c70*/  LDL.LU R27, [R1+0x2d00] ;  /* 0x002d0000011b7983 */ /* 0x000ea20000300800 */
[----:B------:R-:W3:Y:S03]  /*27c80*/  LDL.LU R26, [R1+0x2cfc] ;  /* 0x002cfc00011a7983 */ /* 0x000ee60000300800 */
[----:B------:R-:W-:Y:S01]  /*27c90*/  STL.64 [R1+0x2bc0], R14 ;  /* 0x002bc00e01007387 */ /* 0x000fe20000100a00 */
[----:B------:R-:W-:Y:S02]  /*27ca0*/  STL.64 [R1+0x2b80], R10 ;  /* 0x002b800a01007387 */ /* 0x000fe40000100a00 */
[----:B----4-:R0:W-:Y:S02]  /*27cb0*/  STL.64 [R1+0x2b78], R8 ;  /* 0x002b780801007387 */ /* 0x0101e40000100a00 */
[----:B0-----:R-:W4:Y:S01]  /*27cc0*/  LDL.LU R8, [R1+0x5f0] ;  /* 0x0005f00001087983 */ /* 0x001f220000300800 */
[----:B------:R-:W4:Y:S02]  /*27cd0*/  LDL.LU R9, [R1+0x5f4] ;  /* 0x0005f40001097983 */ /* 0x000f240000300800 */
[----:B------:R-:W2:Y:S02]  /*27ce0*/  LDL.LU R10, [R1+0x5f8] ;  /* 0x0005f800010a7983 */ /* 0x000ea40000300800 */
[----:B------:R-:W2:Y:S02]  /*27cf0*/  LDL.LU R11, [R1+0x5fc] ;  /* 0x0005fc00010b7983 */ /* 0x000ea40000300800 */
[----:B------:R-:W-:-:S02]  /*27d00*/  IMAD.MOV.U32 R14, RZ, RZ, R29 ;  /* 0x000000ffff0e7224 */ /* 0x000fc400078e001d */
[----:B------:R-:W-:Y:S01]  /*27d10*/  IMAD.MOV.U32 R15, RZ, RZ, R3 ;  /* 0x000000ffff0f7224 */ /* 0x000fe200078e0003 */
[----:B------:R-:W3:Y:S01]  /*27d20*/  LDL.LU R29, [R1+0x2cf8] ;  /* 0x002cf800011d7983 */ /* 0x000ee20000300800 */
[----:B------:R-:W3:Y:S03]  /*27d30*/  LDL.LU R3, [R1+0x2cf4] ;  /* 0x002cf40001037983 */ /* 0x000ee60000300800 */
[----:B------:R-:W-:Y:S04]  /*27d40*/  STL.64 [R1+0x2bd8], R14 ;  /* 0x002bd80e01007387 */ /* 0x000fe80000100a00 */
[----:B--2---:R-:W-:Y:S01]  /*27d50*/  STL.64 [R1+0x2ba0], R10 ;  /* 0x002ba00a01007387 */ /* 0x004fe20000100a00 */
[----:B----4-:R0:W-:Y:S03]  /*27d60*/  STL.64 [R1+0x2b98], R8 ;  /* 0x002b980801007387 */ /* 0x0101e60000100a00 */
[----:B0-----:R-:W2:Y:S01]  /*27d70*/  LDL.LU R8, [R1+0x600] ;  /* 0x0006000001087983 */ /* 0x001ea20000300800 */
[----:B------:R-:W2:Y:S02]  /*27d80*/  LDL.LU R9, [R1+0x604] ;  /* 0x0006040001097983 */ /* 0x000ea40000300800 */
[----:B------:R-:W4:Y:S02]  /*27d90*/  LDL.LU R10, [R1+0x608] ;  /* 0x00060800010a7983 */ /* 0x000f240000300800 */
[----:B------:R-:W4:Y:S02]  /*27da0*/  LDL.LU R11, [R1+0x60c] ;  /* 0x00060c00010b7983 */ /* 0x000f240000300800 */
[----:B------:R-:W-:-:S02]  /*27db0*/  IMAD.MOV.U32 R14, RZ, RZ, R5 ;  /* 0x000000ffff0e7224 */ /* 0x000fc400078e0005 */
[----:B------:R-:W-:Y:S01]  /*27dc0*/  IMAD.MOV.U32 R15, RZ, RZ, R28 ;  /* 0x000000ffff0f7224 */ /* 0x000fe200078e001c */
[----:B------:R-:W3:Y:S01]  /*27dd0*/  LDL.LU R5, [R1+0x2cf0] ;  /* 0x002cf00001057983 */ /* 0x000ee20000300800 */
[----:B------:R-:W3:Y:S03]  /*27de0*/  LDL.LU R28, [R1+0x2cec] ;  /* 0x002cec00011c7983 */ /* 0x000ee60000300800 */
[----:B------:R-:W-:Y:S04]  /*27df0*/  STL.64 [R1+0x2bf0], R14 ;  /* 0x002bf00e01007387 */ /* 0x000fe80000100a00 */
[----:B----4-:R-:W-:Y:S01]  /*27e00*/  STL.64 [R1+0x2bb8], R10 ;  /* 0x002bb80a01007387 */ /* 0x010fe20000100a00 */
[----:B--2---:R0:W-:Y:S03]  /*27e10*/  STL.64 [R1+0x2bb0], R8 ;  /* 0x002bb00801007387 */ /* 0x0041e60000100a00 */
[----:B0-----:R-:W2:Y:S01]  /*27e20*/  LDL.LU R8, [R1+0x610] ;  /* 0x0006100001087983 */ /* 0x001ea20000300800 */
[----:B------:R-:W2:Y:S02]  /*27e30*/  LDL.LU R9, [R1+0x614] ;  /* 0x0006140001097983 */ /* 0x000ea40000300800 */
[----:B------:R-:W4:Y:S02]  /*27e40*/  LDL.LU R10, [R1+0x618] ;  /* 0x00061800010a7983 */ /* 0x000f240000300800 */
[----:B------:R-:W4:Y:S02]  /*27e50*/  LDL.LU R11, [R1+0x61c] ;  /* 0x00061c00010b7983 */ /* 0x000f240000300800 */
[----:B------:R-:W-:-:S02]  /*27e60*/  IMAD.MOV.U32 R14, RZ, RZ, R23 ;  /* 0x000000ffff0e7224 */ /* 0x000fc400078e0017 */
[----:B------:R-:W-:-:S05]  /*27e70*/  IMAD.MOV.U32 R15, RZ, RZ, R22 ;  /* 0x000000ffff0f7224 */ /* 0x000fca00078e0016 */
        /* <DEDUP_REMOVED lines=20> */
[----:B------:R0:W-:Y:S02]  /*27fc0*/  STL.64 [R1+0x2c38], R14 ;  /* 0x002c380e01007387 */ /* 0x0001e40000100a00 */
[----:B0-----:R-:W-:Y:S02]  /*27fd0*/  IMAD.MOV.U32 R14, RZ, RZ, R6 ;  /* 0x000000ffff0e7224 */ /* 0x001fe400078e0006 */
        /* <DEDUP_REMOVED lines=21> */
[----:B---3--:R-:W-:-:S02]  /*28130*/  IMAD.MOV.U32 R14, RZ, RZ, R26 ;  /* 0x000000ffff0e7224 */ /* 0x008fc400078e001a */
        /* <DEDUP_REMOVED lines=12> */
[----:B------:R-:W3:Y:S04]  /*28200*/  LDL.LU R3, [R1+0x2cc8] ;  /* 0x002cc80001037983 */ /* 0x000ee80000300800 */
        /* <DEDUP_REMOVED lines=10> */
[----:B------:R-:W3:Y:S02]  /*282b0*/  LDL.LU R21, [R1+0x6d4] ;  /* 0x0006d40001157983 */ /* 0x000ee40000300800 */
[----:B------:R-:W3:Y:S02]  /*282c0*/  LDL.LU R22, [R1+0x6d8] ;  /* 0x0006d80001167983 */ /* 0x000ee40000300800 */
[----:B------:R-:W3:Y:S01]  /*282d0*/  LDL.LU R23, [R1+0x6dc] ;  /* 0x0006dc0001177983 */ /* 0x000ee20000300800 */
[----:B------:R-:W-:Y:S04]  /*282e0*/  STL.64 [R1+0x2cb0], R14 ;  /* 0x002cb00e01007387 */ /* 0x000fe80000100a00 */
        /* <DEDUP_REMOVED lines=23> */
[----:B------:R-:W4:Y:S01]  /*28460*/  LDL.LU R11, [R1+0x6bc] ;  /* 0x0006bc00010b7983 */ /* 0x000f220000300800 */
[----:B---3--:R-:W-:Y:S01]  /*28470*/  HMMA.16816.F32.BF16 R20, R16, R6, R20 ;  /* 0x000000061014723c */ /* 0x008fe20000041814 */
[----:B------:R-:W0:Y:S04]  /*28480*/  LDSM.16.MT88.4 R16, [R0+0x2180] ;  /* 0x002180000010783b */ /* 0x000e280000004200 */
[----:B----4-:R-:W-:Y:S01]  /*28490*/  STL.64 [R1+0x2cc0], R10 ;  /* 0x002cc00a01007387 */ /* 0x010fe20000100a00 */
[----:B--2---:R1:W-:Y:S03]  /*284a0*/  STL.64 [R1+0x2cb8], R8 ;  /* 0x002cb80801007387 */ /* 0x0043e60000100a00 */
[----:B-1----:R-:W2:Y:S01]  /*284b0*/  LDL.LU R8, [R1+0x6c0] ;  /* 0x0006c00001087983 */ /* 0x002ea20000300800 */
[----:B------:R-:W2:Y:S02]  /*284c0*/  LDL.LU R9, [R1+0x6c4] ;  /* 0x0006c40001097983 */ /* 0x000ea40000300800 */
[----:B------:R-:W2:Y:S02]  /*284d0*/  LDL.LU R10, [R1+0x6c8] ;  /* 0x0006c800010a7983 */ /* 0x000ea40000300800 */
[----:B------:R-:W2:Y:S02]  /*284e0*/  LDL.LU R11, [R1+0x6cc] ;  /* 0x0006cc00010b7983 */ /* 0x000ea40000300800 */
[----:B------:R-:W-:-:S02]  /*284f0*/  IMAD.MOV.U32 R14, RZ, RZ, R4 ;  /* 0x000000ffff0e7224 */ /* 0x000fc400078e0004 */
[----:B------:R-:W-:-:S05]  /*28500*/  IMAD.MOV.U32 R15, RZ, RZ, R2 ;  /* 0x000000ffff0f7224 */ /* 0x000fca00078e0002 */
[----:B------:R1:W-:Y:S01]  /*28510*/  STL.64 [R1+0x800], R20 ;  /* 0x0008001401007387 */ /* 0x0003e20000100a00 */
[----:B------:R3:W-:Y:S03]  /*28520*/  STL.64 [R1+0x808], R22 ;  /* 0x0008081601007387 */ /* 0x0007e60000100a00 */
[----:B-1----:R-:W4:Y:S01]  /*28530*/  LDL.LU R20, [R1+0x5e0] ;  /* 0x0005e00001147983 */ /* 0x002f220000300800 */
[----:B------:R-:W4:Y:S02]  /*28540*/  LDL.LU R21, [R1+0x5e4] ;  /* 0x0005e40001157983 */ /* 0x000f240000300800 */
[----:B---3--:R-:W4:Y:S02]  /*28550*/  LDL.LU R22, [R1+0x5e8] ;  /* 0x0005e80001167983 */ /* 0x008f240000300800 */
[----:B------:R-:W4:Y:S01]  /*28560*/  LDL.LU R23, [R1+0x5ec] ;  /* 0x0005ec0001177983 */ /* 0x000f220000300800 */
[----:B0-----:R-:W-:Y:S01]  /*28570*/  STL.64 [R1+0x2a38], R18 ;  /* 0x002a381201007387 */ /* 0x001fe20000100a00 */
[----:B------:R0:W-:Y:S03]  /*28580*/  STL.64 [R1+0x2a30], R16 ;  /* 0x002a301001007387 */ /* 0x0001e60000100a00 */
[----:B0-----:R-:W3:Y:S01]  /*28590*/  LDL.LU R16, [R1+0x5d0] ;  /* 0x0005d00001107983 */ /* 0x001ee20000300800 */
[----:B------:R-:W3:Y:S02]  /*285a0*/  LDL.LU R17, [R1+0x5d4] ;  /* 0x0005d40001117983 */ /* 0x000ee40000300800 */
[----:B------:R-:W3:Y:S02]  /*285b0*/  LDL.LU R18, [R1+0x5d8] ;  /* 0x0005d80001127983 */ /* 0x000ee40000300800 */
[----:B------:R-:W3:Y:S01]  /*285c0*/  LDL.LU R19, [R1+0x5dc] ;  /* 0x0005dc0001137983 */ /* 0x000ee20000300800 */
[C---:B--2---:R-:W-:Y:S01]  /*285d0*/  HMMA.16816.F32.BF16 R12, R24.reuse, R14, R8 ;  /* 0x0000000e180c723c */ /* 0x044fe20000041808 */
[----:B------:R-:W2:Y:S01]  /*285e0*/  LDL.LU.64 R10, [R1+0x2cc0] ;  /* 0x002cc000010a7983 */ /* 0x000ea20000300a00 */
[----:B------:R-:W2:Y:S11]  /*285f0*/  LDL.LU.64 R8, [R1+0x2cb8] ;  /* 0x002cb80001087983 */ /* 0x000eb60000300a00 */
[----:B------:R-:W-:Y:S10]  /*28600*/  @!UPT UIADD3 URZ, URZ, URZ, URZ ;  /* 0x0000003f3f3ff290 */ /* 0x000ff4000fffe03f */
        /* <DEDUP_REMOVED lines=89> */
[----:B------:R-:W3:Y:S01]  /*28ba0*/  LDL.LU.64 R12, [R1+0x2b88] ;  /* 0x002b8800010c7983 */ /* 0x000ee20000300a00 */
[C---:B--2---:R-:W-:Y:S11]  /*28bb0*/  HMMA.16816.F32.BF16 R8, R24.reuse, R14, R8 ;  /* 0x0000000e1808723c */ /* 0x044ff60000041808 */
[----:B------:R-:W-:Y:S11]  /*28bc0*/  @!UPT UIADD3 URZ, URZ, URZ, URZ ;  /* 0x0000003f3f3ff290 */ /* 0x000ff6000fffe03f */
[----:B------:R-:W-:Y:S01]  /*28bd0*/  @!UPT UIADD3 URZ, URZ, URZ, URZ ;  /* 0x0000003f3f3ff290 */ /* 0x000fe2000fffe03f */
[----:B------:R-:W-:Y:S01]  /*28be0*/  STL.64 [R1+0x6f0], R8 ;  /* 0x0006f00801007387 */ /* 0x000fe20000100a00 */
[----:B------:R0:W-:Y:S03]  /*28bf0*/  STL.64 [R1+0x6f8], R10 ;  /* 0x0006f80a01007387 */ /* 0x0001e60000100a00 */
[----:B0-----:R-:W4:Y:S01]  /*28c00*/  LDL.LU.64 R10, [R1+0x2b80] ;  /* 0x002b8000010a7983 */ /* 0x001f220000300a00 */
[----:B------:R-:W2:Y:S02]  /*28c10*/  LDL.LU.64 R8, [R1+0x2b78] ;  /* 0x002b780001087983 */ /* 0x000ea40000300a00 */
[----:B------:R-:W-:Y:S02]  /*28c20*/  STL.64 [R1+0x2ad8], R14 ;  /* 0x002ad80e01007387 */ /* 0x000fe40000100a00 */
[----:B---3--:R0:W-:Y:S02]  /*28c30*/  STL.64 [R1+0x2b50], R12 ;  /* 0x002b500c01007387 */ /* 0x0081e40000100a00 */
[----:B0-----:R-:W3:Y:S01]  /*28c40*/  LDL.LU R12, [R1+0x5b0] ;  /* 0x0005b000010c7983 */ /* 0x001ee20000300800 */
[----:B------:R-:W3:Y:S02]  /*28c50*/  LDL.LU R13, [R1+0x5b4] ;  /* 0x0005b400010d7983 */ /* 0x000ee40000300800 */
[----:B------:R-:W2:Y:S02]  /*28c60*/  LDL.LU R14, [R1+0x5b8] ;  /* 0x0005b800010e7983 */ /* 0x000ea40000300800 */
[----:B------:R-:W2:Y:S01]  /*28c70*/  LDL.LU R15, [R1+0x5bc] ;  /* 0x0005bc00010f7983 */ /* 0x000ea20000300800 */
[C---:B----4-:R-:W-:Y:S08]  /*28c80*/  HMMA.16816.F32.BF16 R20, R24.reuse, R10, R20 ;  /* 0x0000000a1814723c */ /* 0x050ff00000041814 */
[----:B------:R-:W-:Y:S01]  /*28c90*/  HMMA.16816.F32.BF16 R24, R24, R6, R16 ;  /* 0x000000061818723c */ /* 0x000fe20000041810 */
[----:B--2---:R0:W-:Y:S01]  /*28ca0*/  STL.64 [R1+0x2b60], R14 ;  /* 0x002b600e01007387 */ /* 0x0041e20000100a00 */
[----:B---3--:R-:W-:Y:S03]  /*28cb0*/  STL.64 [R1+0x2b58], R12 ;  /* 0x002b580c01007387 */ /* 0x008fe60000100a00 */
[----:B0-----:R-:W2:Y:S10]  /*28cc0*/  LDL.LU.64 R14, [R1+0xc8] ;  /* 0x0000c800010e7983 */ /* 0x001eb40000300a00 */
[----:B------:R-:W-:Y:S02]  /*28cd0*/  STL.64 [R1+0x6e0], R20 ;  /* 0x0006e01401007387 */ /* 0x000fe40000100a00 */
[----:B------:R0:W-:Y:S02]  /*28ce0*/  STL.64 [R1+0x6e8], R22 ;  /* 0x0006e81601007387 */ /* 0x0001e40000100a00 */
[----:B0-----:R-:W2:Y:S01]  /*28cf0*/  LDL.LU.64 R22, [R1+0x2b70] ;  /* 0x002b700001167983 */ /* 0x001ea20000300a00 */
[----:B------:R-:W2:Y:S02]  /*28d00*/  LDL.LU.64 R20, [R1+0x2b68] ;  /* 0x002b680001147983 */ /* 0x000ea40000300a00 */
[----:B------:R-:W-:Y:S02]  /*28d10*/  STL [R1+0x2a78], R10 ;  /* 0x002a780a01007387 */ /* 0x000fe40000100800 */
[----:B------:R0:W-:Y:S01]  /*28d20*/  STL [R1+0x2a64], R11 ;  /* 0x002a640b01007387 */ /* 0x0001e20000100800 */
[----:B------:R-:W3:Y:S01]  /*28d30*/  LDL.LU R16, [R1+0x5a0] ;  /* 0x0005a00001107983 */ /* 0x000ee20000300800 */
[----:B------:R-:W3:Y:S02]  /*28d40*/  LDL.LU R17, [R1+0x5a4] ;  /* 0x0005a40001117983 */ /* 0x000ee40000300800 */
[----:B------:R-:W3:Y:S02]  /*28d50*/  LDL.LU R18, [R1+0x5a8] ;  /* 0x0005a80001127983 */ /* 0x000ee40000300800 */
[----:B------:R-:W3:Y:S01]  /*28d60*/  LDL.LU R19, [R1+0x5ac] ;  /* 0x0005ac0001137983 */ /* 0x000ee20000300800 */
[----:B0-----:R-:W4:Y:S01]  /*28d70*/  LDL.LU.64 R10, [R1+0x98] ;  /* 0x00009800010a7983 */ /* 0x001f220000300a00 */
[----:B------:R0:W-:Y:S02]  /*28d80*/  STL.64 [R1+0x2a40], R6 ;  /* 0x002a400601007387 */ /* 0x0001e40000100a00 */
[----:B------:R-:W2:Y:S02]  /*28d90*/  LDL.LU R4, [R1+0x5c0] ;  /* 0x0005c00001047983 */ /* 0x000ea40000300800 */
[----:B------:R-:W2:Y:S01]  /*28da0*/  LDL.LU R5, [R1+0x5c4] ;  /* 0x0005c40001057983 */ /* 0x000ea20000300800 */
[----:B0-----:R-:W2:Y:S01]  /*28db0*/  LDL.LU R6, [R1+0x5c8] ;  /* 0x0005c80001067983 */ /* 0x001ea20000300800 */
[----:B------:R-:W2:Y:S02]  /*28dc0*/  LDL.LU R7, [R1+0x5cc] ;  /* 0x0005cc0001077983 */ /* 0x000ea40000300800 */
[----:B------:R-:W-:Y:S02]  /*28dd0*/  STL [R1+0x21f4], R24 ;  /* 0x0021f41801007387 */ /* 0x000fe40000100800 */
[----:B------:R-:W-:Y:S01]  /*28de0*/  STL [R1+0x21f0], R25 ;  /* 0x0021f01901007387 */ /* 0x000fe20000100800 */
[----:B------:R-:W-:Y:S01]  /*28df0*/  STL [R1+0x21ec], R26 ;  /* 0x0021ec1a01007387 */ /* 0x000fe20000100800 */
[----:B------:R0:W-:Y:S03]  /*28e00*/  STL [R1+0x21e8], R27 ;  /* 0x0021e81b01007387 */ /* 0x0001e60000100800 */
[----:B0-----:R-:W3:Y:S01]  /*28e10*/  LDL.LU.64 R26, [R1+0xb8] ;  /* 0x0000b800011a7983 */ /* 0x001ee20000300a00 */
[C---:B--2---:R-:W-:Y:S11]  /*28e20*/  HMMA.16816.F32.BF16 R4, R20.reuse, R14, R4 ;  /* 0x0000000e1404723c */ /* 0x044ff60000041804 */
[----:B------:R-:W-:Y:S11]  /*28e30*/  @!UPT UIADD3 URZ, URZ, URZ, URZ ;  /* 0x0000003f3f3ff290 */ /* 0x000ff6000fffe03f */
[----:B------:R-:W-:Y:S01]  /*28e40*/  @!UPT UIADD3 URZ, URZ, URZ, URZ ;  /* 0x0000003f3f3ff290 */ /* 0x000fe2000fffe03f */
[----:B------:R0:W-:Y:S01]  /*28e50*/  STL.64 [R1+0xa10], R4 ;  /* 0x000a100401007387 */ /* 0x0001e20000100a00 */
[----:B------:R1:W-:Y:S02]  /*28e60*/  STL.64 [R1+0xa18], R6 ;  /* 0x000a180601007387 */ /* 0x0003e40000100a00 */
[----:B0-----:R-:W-:Y:S02]  /*28e70*/  IMAD.MOV.U32 R5, RZ, RZ, R14 ;  /* 0x000000ffff057224 */ /* 0x001fe400078e000e */
[----:B------:R-:W-:Y:S02]  /*28e80*/  IMAD.MOV.U32 R4, RZ, RZ, R15 ;  /* 0x000000ffff047224 */ /* 0x000fe400078e000f */
[----:B------:R-:W3:Y:S01]  /*28e90*/  LDL.LU.64 R14, [R1+0x2b60] ;  /* 0x002b6000010e7983 */ /* 0x000ee20000300a00 */
[----:B------:R-:W3:Y:S02]  /*28ea0*/  LDL.LU.64 R12, [R1+0x2b58] ;  /* 0x002b5800010c7983 */ /* 0x000ee40000300a00 */
[----:B---3--:R-:W-:Y:S11]  /*28eb0*/  HMMA.16816.F32.BF16 R12, R20, R26, R12 ;  /* 0x0000001a140c723c */ /* 0x008ff6000004180c */
[----:B------:R-:W-:Y:S11]  /*28ec0*/  @!UPT UIADD3 URZ, URZ, URZ, URZ ;  /* 0x0000003f3f3ff290 */ /* 0x000ff6000fffe03f */
[----:B------:R-:W-:Y:S02]  /*28ed0*/  @!UPT UIADD3 URZ, URZ, URZ, URZ ;  /* 0x0000003f3f3ff290 */ /* 0x000fe4000fffe03f */
[----:B------:R-:W-:Y:S02]  /*28ee0*/  IMAD.MOV.U32 R24, RZ, RZ, R12 ;  /* 0x000000ffff187224 */ /* 0x000fe400078e000c */
[----:B------:R-:W-:Y:S02]  /*28ef0*/  IMAD.MOV.U32 R25, RZ, RZ, R13 ;  /* 0x000000ffff197224 */ /* 0x000fe400078e000d */
[----:B------:R-:W2:Y:S01]  /*28f00*/  LDL.LU.64 R12, [R1+0x2b50] ;  /* 0x002b5000010c7983 */ /* 0x000ea20000300a00 */
[----:B-1----:R-:W-:Y:S02]  /*28f10*/  IMAD.MOV.U32 R7, RZ, RZ, R26 ;  /* 0x000000ffff077224 */ /* 0x002fe400078e001a */
[----:B------:R-:W-:Y:S02]  /*28f20*/  IMAD.MOV.U32 R6, RZ, RZ, R27 ;  /* 0x000000ffff067224 */ /* 0x000fe400078e001b */
[----:B------:R-:W-:Y:S02]  /*28f30*/  IMAD.MOV.U32 R26, RZ, RZ, R14 ;  /* 0x000000ffff1a7224 */ /* 0x000fe400078e000e */
[----:B------:R-:W-:Y:S01]  /*28f40*/  IMAD.MOV.U32 R27, RZ, RZ, R15 ;  /* 0x000000ffff1b7224 */ /* 0x000fe200078e000f */
[----:B------:R-:W-:Y:S01]  /*28f50*/  STL.64 [R1+0x2a70], R6 ;  /* 0x002a700601007387 */ /* 0x000fe20000100a00 */
[----:B------:R0:W-:Y:S03]  /*28f60*/  STL.64 [R1+0x2a68], R4 ;  /* 0x002a680401007387 */ /* 0x0001e60000100a00 */
[----:B0-----:R-:W4:Y:S01]  /*28f70*/  LDL.LU R4, [R1+0x590] ;  /* 0x0005900001047983 */ /* 0x001f220000300800 */
[----:B------:R-:W4:Y:S02]  /*28f80*/  LDL.LU R5, [R1+0x594] ;  /* 0x0005940001057983 */ /* 0x000f240000300800 */
[----:B------:R-:W4:Y:S02]  /*28f90*/  LDL.LU R6, [R1+0x598] ;  /* 0x0005980001067983 */ /* 0x000f240000300800 */
[----:B------:R-:W4:Y:S01]  /*28fa0*/  LDL.LU R7, [R1+0x59c] ;  /* 0x00059c0001077983 */ /* 0x000f220000300800 */
[----:B------:R0:W-:Y:S01]  /*28fb0*/  STL.64 [R1+0x2200], R26 ;  /* 0x0022001a01007387 */ /* 0x0001e20000100a00 */
[----:B------:R1:W-:Y:S02]  /*28fc0*/  STL.64 [R1+0x21f8], R24 ;  /* 0x0021f81801007387 */ /* 0x0003e40000100a00 */
[----:B0-----:R-:W-:-:S02]  /*28fd0*/  IMAD.MOV.U32 R26, RZ, RZ, R8 ;  /* 0x000000ffff1a7224 */ /* 0x001fc400078e0008 */
[----:B------:R-:W-:Y:S02]  /*28fe0*/  IMAD.MOV.U32 R27, RZ, RZ, R3 ;  /* 0x000000ffff1b7224 */ /* 0x000fe400078e0003 */
[----:B-1----:R-:W-:Y:S02]  /*28ff0*/  IMAD.MOV.U32 R25, RZ, RZ, R9 ;  /* 0x000000ffff197224 */ /* 0x002fe400078e0009 */
[----:B--2---:R-:W-:Y:S02]  /*29000*/  IMAD.MOV.U32 R24, RZ, RZ, R13 ;  /* 0x000000ffff187224 */ /* 0x004fe400078e000d */
[----:B------:R-:W2:Y:S01]  /*29010*/  LDL.LU R13, [R1+0x2b48] ;  /* 0x002b4800010d7983 */ /* 0x000ea20000300800 */
[----:B------:R0:W-:Y:S02]  /*29020*/  STL.64 [R1+0x28f0], R26 ;  /* 0x0028f01a01007387 */ /* 0x0001e40000100a00 */
[----:B------:R-:W-:Y:S01]  /*29030*/  STL.64 [R1+0x28e8], R24 ;  /* 0x0028e81801007387 */ /* 0x000fe20000100a00 */
[----:B0-----:R-:W3:Y:S01]  /*29040*/  LDL.LU.64 R26, [R1+0xa8] ;  /* 0x0000a800011a7983 */ /* 0x001ee20000300a00 */
[C---:B----4-:R-:W-:Y:S08]  /*29050*/  HMMA.16816.F32.BF16 R4, R20.reuse, R10, R4 ;  /* 0x0000000a1404723c */ /* 0x050ff00000041804 */
[----:B---3--:R-:W-:Y:S11]  /*29060*/  HMMA.16816.F32.BF16 R16, R20, R26, R16 ;  /* 0x0000001a1410723c */ /* 0x008ff60000041810 */
[----:B------:R-:W-:Y:S11]  /*29070*/  @!UPT UIADD3 URZ, URZ, URZ, URZ ;  /* 0x0000003f3f3ff290 */ /* 0x000ff6000fffe03f */
[----:B------:R-:W-:Y:S01]  /*29080*/  @!UPT UIADD3 URZ, URZ, URZ, URZ ;  /* 0x0000003f3f3ff290 */ /* 0x000fe2000fffe03f */
[----:B------:R0:W-:Y:S01]  /*29090*/  STL.64 [R1+0x9f0], R16 ;  /* 0x0009f01001007387 */ /* 0x0001e20000100a00 */
[----:B------:R1:W-:Y:S02]  /*290a0*/  STL.64 [R1+0x9f8], R18 ;  /* 0x0009f81201007387 */ /* 0x0003e40000100a00 */
[----:B0-----:R-:W-:Y:S02]  /*290b0*/  IMAD.MOV.U32 R16, RZ, RZ, R27 ;  /* 0x000000ffff107224 */ /* 0x001fe400078e001b */
[----:B------:R-:W-:Y:S02]  /*290c0*/  IMAD.MOV.U32 R17, RZ, RZ, R26 ;  /* 0x000000ffff117224 */ /* 0x000fe400078e001a */
[----:B-1----:R-:W-:Y:S02]  /*290d0*/  IMAD.MOV.U32 R19, RZ, RZ, R10 ;  /* 0x000000ffff137224 */ /* 0x002fe400078e000a */
[----:B------:R-:W-:Y:S01]  /*290e0*/  IMAD.MOV.U32 R18, RZ, RZ, R11 ;  /* 0x000000ffff127224 */ /* 0x000fe200078e000b */
[----:B------:R-:W-:Y:S01]  /*290f0*/  STL [R1+0x2a80], R16 ;  /* 0x002a801001007387 */ /* 0x000fe20000100800 */
[----:B------:R-:W-:Y:S02]  /*29100*/  STL [R1+0x2a7c], R17 ;  /* 0x002a7c1101007387 */ /* 0x000fe40000100800 */
[----:B------:R0:W-:Y:S02]  /*29110*/  STL.64 [R1+0x9e0], R4 ;  /* 0x0009e00401007387 */ /* 0x0001e40000100a00 */
[----:B------:R1:W-:Y:S01]  /*29120*/  STL.64 [R1+0x9e8], R6 ;  /* 0x0009e80601007387 */ /* 0x0003e20000100a00 */
[----:B------:R-:W-:Y:S01]  /*29130*/  STL [R1+0x2a84], R19 ;  /* 0x002a841301007387 */ /* 0x000fe20000100800 */
[----:B------:R-:W-:Y:S02]  /*29140*/  STL [R1+0x2ac0], R18 ;  /* 0x002ac01201007387 */ /* 0x000fe40000100800 */
[----:B------:R-:W3:Y:S02]  /*29150*/  LDL.LU R24, [R1+0x260] ;  /* 0x0002600001187983 */ /* 0x000ee40000300800 */
[----:B------:R-:W3:Y:S01]  /*29160*/  LDL.LU R25, [R1+0x264] ;  /* 0x0002640001197983 */ /* 0x000ee20000300800 */
[----:B0-----:R-:W4:Y:S01]  /*29170*/  LDL.LU R4, [R1+0x4f0] ;  /* 0x0004f00001047983 */ /* 0x001f220000300800 */
[----:B------:R-:W4:Y:S02]  /*29180*/  LDL.LU R5, [R1+0x4f4] ;  /* 0x0004f40001057983 */ /* 0x000f240000300800 */
[----:B-1----:R-:W3:Y:S02]  /*29190*/  LDL.LU R6, [R1+0x4f8] ;  /* 0x0004f80001067983 */ /* 0x002ee40000300800 */
[----:B------:R-:W3:Y:S02]  /*291a0*/  LDL.LU R7, [R1+0x4fc] ;  /* 0x0004fc0001077983 */ /* 0x000ee40000300800 */
[----:B------:R-:W-:-:S02]  /*291b0*/  IMAD.MOV.U32 R27, RZ, RZ, R12 ;  /* 0x000000ffff1b7224 */ /* 0x000fc400078e000c */
[----:B--2---:R-:W-:Y:S01]  /*291c0*/  IMAD.MOV.U32 R26, RZ, RZ, R13 ;  /* 0x000000ffff1a7224 */ /* 0x004fe200078e000d */
[----:B---3--:R-:W-:Y:S01]  /*291d0*/  STL.64 [R1+0x2a90], R6 ;  /* 0x002a900601007387 */ /* 0x008fe20000100a00 */
[----:B----4-:R0:W-:Y:S03]  /*291e0*/  STL.64 [R1+0x2a88], R4 ;  /* 0x002a880401007387 */ /* 0x0101e60000100a00 */
[----:B0-----:R-:W2:Y:S01]  /*291f0*/  LDL.LU R4, [R1+0x500] ;  /* 0x0005000001047983 */ /* 0x001ea20000300800 */
[----:B------:R-:W2:Y:S02]  /*29200*/  LDL.LU R5, [R1+0x504] ;  /* 0x0005040001057983 */ /* 0x000ea40000300800 */
[----:B------:R-:W3:Y:S02]  /*29210*/  LDL.LU R6, [R1+0x508] ;  /* 0x0005080001067983 */ /* 0x000ee40000300800 */
[----:B------:R-:W3:Y:S01]  /*29220*/  LDL.LU R7, [R1+0x50c] ;  /* 0x00050c0001077983 */ /* 0x000ee20000300800 */
[----:B------:R-:W4:Y:S01]  /*29230*/  LDL.LU R16, [R1+0x520] ;  /* 0x0005200001107983 */ /* 0x000f220000300800 */
[----:B------:R-:W4:Y:S02]  /*29240*/  LDL.LU R17, [R1+0x524] ;  /* 0x0005240001117983 */ /* 0x000f240000300800 */
[----:B------:R-:W2:Y:S02]  /*29250*/  LDL.LU R18, [R1+0x528] ;  /* 0x0005280001127983 */ /* 0x000ea40000300800 */
[----:B------:R-:W2:Y:S01]  /*29260*/  LDL.LU R19, [R1+0x52c] ;  /* 0x00052c0001137983 */ /* 0x000ea20000300800 */
[----:B------:R-:W2:Y:S01]  /*29270*/  LDL.LU R12, [R1+0x530] ;  /* 0x00053000010c7983 */ /* 0x000ea20000300800 */
[----:B------:R-:W2:Y:S02]  /*29280*/  LDL.LU R13, [R1+0x534] ;  /* 0x00053400010d7983 */ /* 0x000ea40000300800 */
[----:B------:R-:W2:Y:S02]  /*29290*/  LDL.LU R14, [R1+0x538] ;  /* 0x00053800010e7983 */ /* 0x000ea40000300800 */
[----:B------:R-:W2:Y:S02]  /*292a0*/  LDL.LU R15, [R1+0x53c] ;  /* 0x00053c00010f7983 */ /* 0x000ea40000300800 */
[----:B--2---:R0:W-:Y:S01]  /*292b0*/  STL.64 [R1+0x2ae8], R14 ;  /* 0x002ae80e01007387 */ /* 0x0041e20000100a00 */
[----:B------:R-:W-:Y:S03]  /*292c0*/  STL.64 [R1+0x2ae0], R12 ;  /* 0x002ae00c01007387 */ /* 0x000fe60000100a00 */
[----:B0-----:R-:W2:Y:S04]  /*292d0*/  LDL.LU.64 R14, [R1+0x48] ;  /* 0x00004800010e7983 */ /* 0x001ea80000300a00 */
[----:B--2---:R0:W-:Y:S04]  /*292e0*/  STL.64 [R1+0x2af8], R14 ;  /* 0x002af80e01007387 */ /* 0x0041e80000100a00 */
[----:B0-----:R-:W2:Y:S04]  /*292f0*/  LDL.LU.64 R14, [R1+0x58] ;  /* 0x00005800010e7983 */ /* 0x001ea80000300a00 */
[----:B--2---:R0:W-:Y:S04]  /*29300*/  STL.64 [R1+0x2b10], R14 ;  /* 0x002b100e01007387 */ /* 0x0041e80000100a00 */
[----:B0-----:R-:W2:Y:S04]  /*29310*/  LDL.LU.64 R14, [R1+0x68] ;  /* 0x00006800010e7983 */ /* 0x001ea80000300a00 */
[----:B--2---:R-:W-:Y:S01]  /*29320*/  STL.64 [R1+0x2b28], R14 ;  /* 0x002b280e01007387 */ /* 0x004fe20000100a00 */
[----:B------:R0:W-:Y:S02]  /*29330*/  STL.64 [R1+0x2ad0], R18 ;  /* 0x002ad01201007387 */ /* 0x0001e40000100a00 */
[----:B----4-:R1:W-:Y:S01]  /*29340*/  STL.64 [R1+0x2ac8], R16 ;  /* 0x002ac81001007387 */ /* 0x0103e20000100a00 */
[----:B0-----:R-:W2:Y:S04]  /*29350*/  LDL.LU.64 R18, [R1+0x38] ;  /* 0x0000380001127983 */ /* 0x001ea80000300a00 */
[----:B--2---:R0:W-:Y:S01]  /*29360*/  STL.64 [R1+0x2af0], R18 ;  /* 0x002af01201007387 */ /* 0x0041e20000100a00 */
[----:B-1----:R-:W2:Y:S02]  /*29370*/  LDL.LU R16, [R1+0x540] ;  /* 0x0005400001107983 */ /* 0x002ea40000300800 */
[----:B------:R-:W2:Y:S01]  /*29380*/  LDL.LU R17, [R1+0x544] ;  /* 0x0005440001117983 */ /* 0x000ea20000300800 */
[----:B0-----:R-:W4:Y:S01]  /*29390*/  LDL.LU R18, [R1+0x548] ;  /* 0x0005480001127983 */ /* 0x001f220000300800 */
[----:B------:R-:W4:Y:S02]  /*293a0*/  LDL.LU R19, [R1+0x54c] ;  /* 0x00054c0001137983 */ /* 0x000f240000300800 */
[----:B------:R-:W2:Y:S02]  /*293b0*/  LDL.LU R8, [R1+0x570] ;  /* 0x0005700001087983 */ /* 0x000ea40000300800 */
[----:B------:R-:W2:Y:S01]  /*293c0*/  LDL.LU R9, [R1+0x574] ;  /* 0x0005740001097983 */ /* 0x000ea20000300800 */
[----:B------:R-:W2:Y:S01]  /*293d0*/  LDL.LU R10, [R1+0x578] ;  /* 0x00057800010a7983 */ /* 0x000ea20000300800 */
[----:B------:R-:W2:Y:S03]  /*293e0*/  LDL.LU R11, [R1+0x57c] ;  /* 0x00057c00010b7983 */ /* 0x000ea60000300800 */
[----:B--2---:R0:W-:Y:S01]  /*293f0*/  STL.64 [R1+0x2b38], R10 ;  /* 0x002b380a01007387 */ /* 0x0041e20000100a00 */
[----:B------:R-:W-:Y:S03]  /*29400*/  STL.64 [R1+0x2b30], R8 ;  /* 0x002b300801007387 */ /* 0x000fe60000100a00 */
[----:B0-----:R-:W2:Y:S01]  /*29410*/  LDL.LU.64 R10, [R1+0x88] ;  /* 0x00008800010a7983 */ /* 0x001ea20000300a00 */
[----:B------:R-:W2:Y:S03]  /*29420*/  LDL.LU.64 R14, [R1+0x78] ;  /* 0x00007800010e7983 */ /* 0x000ea60000300a00 */
[----:B--2---:R0:W-:Y:S01]  /*29430*/  STL.64 [R1+0x2b40], R14 ;  /* 0x002b400e01007387 */ /* 0x0041e20000100a00 */
[----:B------:R-:W2:Y:S02]  /*29440*/  LDL.LU R12, [R1+0x580] ;  /* 0x00058000010c7983 */ /* 0x000ea40000300800 */
[----:B------:R-:W2:Y:S01]  /*29450*/  LDL.LU R13, [R1+0x584] ;  /* 0x00058400010d7983 */ /* 0x000ea20000300800 */
[----:B0-----:R-:W2:Y:S01]  /*29460*/  LDL.LU R14, [R1+0x588] ;  /* 0x00058800010e7983 */ /* 0x001ea20000300800 */
[----:B------:R-:W2:Y:S02]  /*29470*/  LDL.LU R15, [R1+0x58c] ;  /* 0x00058c00010f7983 */ /* 0x000ea40000300800 */
[----:B----4-:R-:W-:Y:S02]  /*29480*/  STL.64 [R1+0x2b08], R18 ;  /* 0x002b081201007387 */ /* 0x010fe40000100a00 */
[----:B------:R0:W-:Y:S02]  /*29490*/  STL.64 [R1+0x2b00], R16 ;  /* 0x002b001001007387 */ /* 0x0001e40000100a00 */
[----:B0-----:R-:W4:Y:S01]  /*294a0*/  LDL.LU R16, [R1+0x550] ;  /* 0x0005500001107983 */ /* 0x001f220000300800 */
[----:B------:R-:W4:Y:S02]  /*294b0*/  LDL.LU R17, [R1+0x554] ;  /* 0x0005540001117983 */ /* 0x000f240000300800 */
[----:B------:R-:W2:Y:S02]  /*294c0*/  LDL.LU R18, [R1+0x558] ;  /* 0x0005580001127983 */ /* 0x000ea40000300800 */
[----:B------:R-:W2:Y:S02]  /*294d0*/  LDL.LU R19, [R1+0x55c] ;  /* 0x00055c0001137983 */ /* 0x000ea40000300800 */
[----:B--2---:R-:W-:Y:S01]  /*294e0*/  STL.64 [R1+0x2b20], R18 ;  /* 0x002b201201007387 */ /* 0x004fe20000100a00 */
[----:B----4-:R0:W-:Y:S03]  /*294f0*/  STL.64 [R1+0x2b18], R16 ;  /* 0x002b181001007387 */ /* 0x0101e60000100a00 */
[----:B0-----:R-:W2:Y:S01]  /*29500*/  LDL.LU R16, [R1+0x560] ;  /* 0x0005600001107983 */ /* 0x001ea20000300800 */
[----:B------:R-:W2:Y:S02]  /*29510*/  LDL.LU R17, [R1+0x564] ;  /* 0x0005640001117983 */ /* 0x000ea40000300800 */
[----:B------:R-:W2:Y:S02]  /*29520*/  LDL.LU R18, [R1+0x568] ;  /* 0x0005680001127983 */ /* 0x000ea40000300800 */
[----:B------:R-:W2:Y:S01]  /*29530*/  LDL.LU R19, [R1+0x56c] ;  /* 0x00056c0001137983 */ /* 0x000ea20000300800 */
[----:B---3--:R0:W-:Y:S01]  /*29540*/  STL.64 [R1+0x2aa0], R6 ;  /* 0x002aa00601007387 */ /* 0x0081e20000100a00 */
[----:B------:R-:W-:Y:S03]  /*29550*/  STL.64 [R1+0x2a98], R4 ;  /* 0x002a980401007387 */ /* 0x000fe60000100a00 */
[----:B0-----:R-:W3:Y:S01]  /*29560*/  LDL.LU.64 R6, [R1+0x18] ;  /* 0x0000180001067983 */ /* 0x001ee20000300a00 */
[----:B------:R-:W-:Y:S03]  /*29570*/  HMMA.16816.F32.BF16 R12, R20, R10, R12 ;  /* 0x0000000a140c723c */ /* 0x000fe6000004180c */
[----:B---3--:R0:W-:Y:S04]  /*29580*/  STL.64 [R1+0x2ab8], R6 ;  /* 0x002ab80601007387 */ /* 0x0081e80000100a00 */
[----:B0-----:R-:W3:Y:S01]  /*29590*/  LDL.LU.64 R6, [R1+0x28] ;  /* 0x0000280001067983 */ /* 0x001ee20000300a00 */
[----:B------:R-:W-:Y:S02]  /*295a0*/  STL.64 [R1+0x2900], R26 ;  /* 0x0029001a01007387 */ /* 0x000fe40000100a00 */
[----:B------:R0:W-:Y:S11]  /*295b0*/  STL.64 [R1+0x28f8], R24 ;  /* 0x0028f81801007387 */ /* 0x0001f60000100a00 */
[----:B------:R-:W-:Y:S02]  /*295c0*/  @!UPT UIADD3 URZ, URZ, URZ, URZ ;  /* 0x0000003f3f3ff290 */ /* 0x000fe4000fffe03f */
[----:B------:R-:W-:Y:S01]  /*295d0*/  STL.64 [R1+0x9d0], R12 ;  /* 0x0009d00c01007387 */ /* 0x000fe20000100a00 */
[----:B------:R1:W-:Y:S01]  /*295e0*/  STL.64 [R1+0x9d8], R14 ;  /* 0x0009d80e01007387 */ /* 0x0003e20000100a00 */
[----:B0-----:R-:W-:Y:S02]  /*295f0*/  IMAD.MOV.U32 R25, RZ, RZ, R10 ;  /* 0x000000ffff197224 */ /* 0x001fe400078e000a */
[----:B------:R-:W-:Y:S01]  /*29600*/  IMAD.MOV.U32 R24, RZ, RZ, R11 ;  /* 0x000000ffff187224 */ /* 0x000fe200078e000b */
[----:B-1----:R-:W4:Y:S01]  /*29610*/  LDL.LU.64 R14, [R1+0x2b40] ;  /* 0x002b4000010e7983 */ /* 0x002f220000300a00 */
[----:B------:R-:W4:Y:S02]  /*29620*/  LDL.LU.64 R10, [R1+0x2b38] ;  /* 0x002b3800010a7983 */ /* 0x000f240000300a00 */
[----:B------:R-:W4:Y:S02]  /*29630*/  LDL.LU.64 R8, [R1+0x2b30] ;  /* 0x002b300001087983 */ /* 0x000f240000300a00 */
[----:B------:R-:W-:-:S02]  /*29640*/  IMAD.MOV.U32 R26, RZ, RZ, R2 ;  /* 0x000000ffff1a7224 */ /* 0x000fc400078e0002 */
[----:B------:R-:W-:-:S05]  /*29650*/  IMAD.MOV.U32 R27, RZ, RZ, R0 ;  /* 0x000000ffff1b7224 */ /* 0x000fca00078e0000 */
[----:B------:R-:W-:Y:S01]  /*29660*/  STL.64 [R1+0x2ab0], R26 ;  /* 0x002ab01a01007387 */ /* 0x000fe20000100a00 */
[----:B------:R0:W-:Y:S03]  /*29670*/  STL.64 [R1+0x2aa8], R24 ;  /* 0x002aa81801007387 */ /* 0x0001e60000100a00 */
[----:B0-----:R-:W2:Y:S01]  /*29680*/  LDL.LU R24, [R1+0x510] ;  /* 0x0005100001187983 */ /* 0x001ea20000300800 */
[----:B------:R-:W2:Y:S02]  /*29690*/  LDL.LU R25, [R1+0x514] ;  /* 0x0005140001197983 */ /* 0x000ea40000300800 */
[----:B------:R-:W2:Y:S02]  /*296a0*/  LDL.LU R26, [R1+0x518] ;  /* 0x00051800011a7983 */ /* 0x000ea40000300800 */
[----:B------:R-:W2:Y:S01]  /*296b0*/  LDL.LU R27, [R1+0x51c] ;  /* 0x00051c00011b7983 */ /* 0x000ea20000300800 */
[C---:B----4-:R-:W-:Y:S11]  /*296c0*/  HMMA.16816.F32.BF16 R8, R20.reuse, R14, R8 ;  /* 0x0000000e1408723c */ /* 0x050ff60000041808 */
[----:B------:R-:W-:Y:S11]  /*296d0*/  @!UPT UIADD3 URZ, URZ, URZ, URZ ;  /* 0x0000003f3f3ff290 */ /* 0x000ff6000fffe03f */
[----:B------:R-:W-:Y:S01]  /*296e0*/  @!UPT UIADD3 URZ, URZ, URZ, URZ ;  /* 0x0000003f3f3ff290 */ /* 0x000fe2000fffe03f */
[----:B------:R0:W-:Y:S01]  /*296f0*/  STL.64 [R1+0x9c0], R8 ;  /* 0x0009c00801007387 */ /* 0x0001e20000100a00 */
[----:B------:R-:W-:Y:S02]  /*29700*/  STL.64 [R1+0x9c8], R10 ;  /* 0x0009c80a01007387 */ /* 0x000fe40000100a00 */
[----:B0-----:R-:W-:Y:S02]  /*29710*/  IMAD.MOV.U32 R8, RZ, RZ, R14 ;  /* 0x000000ffff087224 */ /* 0x001fe400078e000e */
[----:B------:R-:W-:Y:S02]  /*29720*/  IMAD.MOV.U32 R9, RZ, RZ, R15 ;  /* 0x000000ffff097224 */ /* 0x000fe400078e000f */
        /* <DEDUP_REMOVED lines=38> */
[----:B---3--:R-:W-:Y:S01]  /*29990*/  IMAD.MOV.U32 R10, RZ, RZ, R7 ;  /* 0x000000ffff0a7224 */ /* 0x008fe200078e0007 */
[C---:B----4-:R-:W-:Y:S11]  /*299a0*/  HMMA.16816.F32.BF16 R16, R20.reuse, R6, R16 ;  /* 0x000000061410723c */ /* 0x050ff60000041810 */
[----:B------:R-:W-:Y:S11]  /*299b0*/  @!UPT UIADD3 URZ, URZ, URZ, URZ ;  /* 0x0000003f3f3ff290 */ /* 0x000ff6000fffe03f */
[----:B------:R-:W-:Y:S01]  /*299c0*/  @!UPT UIADD3 URZ, URZ, URZ, URZ ;  /* 0x0000003f3f3ff290 */ /* 0x000fe2000fffe03f */
[----:B------:R0:W-:Y:S01]  /*299d0*/  STL.64 [R1+0x970], R16 ;  /* 0x0009701001007387 */ /* 0x0001e20000100a00 */
[----:B------:R1:W-:Y:S02]  /*299e0*/  STL.64 [R1+0x978], R18 ;  /* 0x0009781201007387 */ /* 0x0003e40000100a00 */
[----:B0-----:R-:W-:Y:S01]  /*299f0*/  IMAD.MOV.U32 R17, RZ, RZ, R6 ;  /* 0x000000ffff117224 */ /* 0x001fe200078e0006 */
[----:B-1----:R-:W3:Y:S01]  /*29a00*/  LDL.LU R18, [R1+0x2ac0] ;  /* 0x002ac00001127983 */ /* 0x002ee20000300800 */
[----:B------:R-:W4:Y:S02]  /*29a10*/  LDL.LU.64 R6, [R1+0x2ab8] ;  /* 0x002ab80001067983 */ /* 0x000f240000300a00 */
[C---:B----4-:R-:W-:Y:S01]  /*29a20*/  HMMA.16816.F32.BF16 R24, R20.reuse, R6, R24 ;  /* 0x000000061418723c */ /* 0x050fe20000041818 */
[----:B------:R-:W-:Y:S02]  /*29a30*/  IMAD.MOV.U32 R19, RZ, RZ, R6 ;  /* 0x000000ffff137224 */ /* 0x000fe400078e0006 */
[----:B------:R-:W-:Y:S11]  /*29a40*/  IMAD.MOV.U32 R16, RZ, RZ, R7 ;  /* 0x000000ffff107224 */ /* 0x000ff600078e0007 */
[----:B------:R-:W-:Y:S09]  /*29a50*/  @!UPT UIADD3 URZ, URZ, URZ, URZ ;  /* 0x0000003f3f3ff290 */ /* 0x000ff2000fffe03f */
[----:B------:R-:W-:Y:S01]  /*29a60*/  STL.64 [R1+0x960], R24 ;  /* 0x0009601801007387 */ /* 0x000fe20000100a00 */
[----:B------:R0:W-:Y:S03]  /*29a70*/  STL.64 [R1+0x968], R26 ;  /* 0x0009681a01007387 */ /* 0x0001e60000100a00 */
[----:B0-----:R-:W4:Y:S01]  /*29a80*/  LDL.LU.64 R26, [R1+0x2ab0] ;  /* 0x002ab000011a7983 */ /* 0x001f220000300a00 */
[----:B------:R-:W2:Y:S02]  /*29a90*/  LDL.LU.64 R24, [R1+0x2aa8] ;  /* 0x002aa80001187983 */ /* 0x000ea40000300a00 */
[----:B------:R-:W4:Y:S02]  /*29aa0*/  LDL.LU.64 R6, [R1+0x2aa0] ;  /* 0x002aa00001067983 */ /* 0x000f240000300a00 */
[----:B------:R-:W4:Y:S02]  /*29ab0*/  LDL.LU.64 R4, [R1+0x2a98] ;  /* 0x002a980001047983 */ /* 0x000f240000300a00 */
[----:B----4-:R-:W-:Y:S11]  /*29ac0*/  HMMA.16816.F32.BF16 R4, R20, R26, R4 ;  /* 0x0000001a1404723c */ /* 0x010ff60000041804 */
[----:B------:R-:W-:Y:S11]  /*29ad0*/  @!UPT UIADD3 URZ, URZ, URZ, URZ ;  /* 0x0000003f3f3ff290 */ /* 0x000ff6000fffe03f */
[----:B------:R-:W-:Y:S01]  /*29ae0*/  @!UPT UIADD3 URZ, URZ, URZ, URZ ;  /* 0x0000003f3f3ff290 */ /* 0x000fe2000fffe03f */
[----:B------:R-:W-:Y:S01]  /*29af0*/  STL.64 [R1+0x950], R4 ;  /* 0x0009500401007387 */ /* 0x000fe20000100a00 */
[----:B------:R0:W-:Y:S03]  /*29b00*/  STL.64 [R1+0x958], R6 ;  /* 0x0009580601007387 */ /* 0x0001e60000100a00 */
[----:B0-----:R-:W2:Y:S01]  /*29b10*/  LDL.LU.64 R6, [R1+0x2a90] ;  /* 0x002a900001067983 */ /* 0x001ea20000300a00 */
[----:B------:R-:W2:Y:S02]  /*29b20*/  LDL.LU.64 R4, [R1+0x2a88] ;  /* 0x002a880001047983 */ /* 0x000ea40000300a00 */
[----:B------:R0:W-:Y:S02]  /*29b30*/  STL.64 [R1+0x2910], R26 ;  /* 0x0029101a01007387 */ /* 0x0001e40000100a00 */
[----:B0-----:R-:W-:Y:S02]  /*29b40*/  IMAD.MOV.U32 R26, RZ, RZ, R19 ;  /* 0x000000ffff1a7224 */ /* 0x001fe400078e0013 */
[----:B------:R-:W-:Y:S01]  /*29b50*/  IMAD.MOV.U32 R27, RZ, RZ, R16 ;  /* 0x000000ffff1b7224 */ /* 0x000fe200078e0010 */
[----:B------:R-:W4:Y:S01]  /*29b60*/  LDL.LU R19, [R1+0x2a84] ;  /* 0x002a840001137983 */ /* 0x000f220000300800 */
[----:B------:R-:W3:Y:S03]  /*29b70*/  LDL.LU R16, [R1+0x2a80] ;  /* 0x002a800001107983 */ /* 0x000ee60000300800 */
[----:B------:R0:W-:Y:S02]  /*29b80*/  STL.64 [R1+0x2928], R26 ;  /* 0x0029281a01007387 */ /* 0x0001e40000100a00 */
[----:B0-----:R-:W-:-:S02]  /*29b90*/  IMAD.MOV.U32 R26, RZ, RZ, R17 ;  /* 0x000000ffff1a7224 */ /* 0x001fc400078e0011 */
[----:B------:R-:W-:Y:S01]  /*29ba0*/  IMAD.MOV.U32 R27, RZ, RZ, R10 ;  /* 0x000000ffff1b7224 */ /* 0x000fe200078e000a */
[----:B------:R-:W3:Y:S01]  /*29bb0*/  LDL.LU R17, [R1+0x2a7c] ;  /* 0x002a7c0001117983 */ /* 0x000ee20000300800 */
[----:B------:R-:W3:Y:S03]  /*29bc0*/  LDL.LU R10, [R1+0x2a78] ;  /* 0x002a7800010a7983 */ /* 0x000ee60000300800 */
[----:B------:R0:W-:Y:S02]  /*29bd0*/  STL.64 [R1+0x2940], R26 ;  /* 0x0029401a01007387 */ /* 0x0001e40000100a00 */
[----:B0-----:R-:W-:Y:S02]  /*29be0*/  IMAD.MOV.U32 R26, RZ, RZ, R13 ;  /* 0x000000ffff1a7224 */ /* 0x001fe400078e000d */
[----:B------:R-:W-:Y:S01]  /*29bf0*/  IMAD.MOV.U32 R27, RZ, RZ, R12 ;  /* 0x000000ffff1b7224 */ /* 0x000fe200078e000c */
        /* <DEDUP_REMOVED lines=8> */
[----:B------:R0:W-:Y:S01]  /*29c80*/  STL.64 [R1+0x2908], R14 ;  /* 0x0029080e01007387 */ /* 0x0001e20000100a00 */
[----:B------:R-:W2:Y:S01]  /*29c90*/  LDL.LU R12, [R1+0x270] ;  /* 0x00027000010c7983 */ /* 0x000ea20000300800 */
[----:B------:R-:W2:Y:S03]  /*29ca0*/  LDL.LU R13, [R1+0x274] ;  /* 0x00027400010d7983 */ /* 0x000ea60000300800 */
[----:B0-----:R-:W2:Y:S01]  /*29cb0*/  LDL.LU R14, [R1+0x278] ;  /* 0x00027800010e7983 */ /* 0x001ea20000300800 */
[----:B------:R-:W2:Y:S02]  /*29cc0*/  LDL.LU R15, [R1+0x27c] ;  /* 0x00027c00010f7983 */ /* 0x000ea40000300800 */
[----:B------:R-:W-:-:S02]  /*29cd0*/  IMAD.MOV.U32 R26, RZ, RZ, R11 ;  /* 0x000000ffff1a7224 */ /* 0x000fc400078e000b */
[----:B------:R-:W-:Y:S01]  /*29ce0*/  IMAD.MOV.U32 R27, RZ, RZ, R28 ;  /* 0x000000ffff1b7224 */ /* 0x000fe200078e001c */
[----:B------:R-:W3:Y:S01]  /*29cf0*/  LDL.LU R11, [R1+0x2a64] ;  /* 0x002a6400010b7983 */ /* 0x000ee20000300800 */
[----:B------:R-:W3:Y:S03]  /*29d00*/  LDL.LU R28, [R1+0x2a60] ;  /* 0x002a6000011c7983 */ /* 0x000ee60000300800 */
[----:B------:R-:W-:Y:S04]  /*29d10*/  STL.64 [R1+0x2970], R26 ;  /* 0x0029701a01007387 */ /* 0x000fe80000100a00 */
[----:B--2---:R-:W-:Y:S01]  /*29d20*/  STL.64 [R1+0x2920], R14 ;  /* 0x0029200e01007387 */ /* 0x004fe20000100a00 */
[----:B------:R0:W-:Y:S03]  /*29d30*/  STL.64 [R1+0x2918], R12 ;  /* 0x0029180c01007387 */ /* 0x0001e60000100a00 */
[----:B0-----:R-:W2:Y:S01]  /*29d40*/  LDL.LU R12, [R1+0x280] ;  /* 0x00028000010c7983 */ /* 0x001ea20000300800 */
[----:B------:R-:W2:Y:S02]  /*29d50*/  LDL.LU R13, [R1+0x284] ;  /* 0x00028400010d7983 */ /* 0x000ea40000300800 */
        /* <DEDUP_REMOVED lines=30> */
[----:B------:R-:W-:-:S05]  /*29f40*/  IMAD.MOV.U32 R27, RZ, RZ, R24 ;  /* 0x000000ffff1b7224 */ /* 0x000fca00078e0018 */
[----:B------:R-:W-:Y:S04]  /*29f50*/  STL.64 [R1+0x29d0], R26 ;  /* 0x0029d01a01007387 */ /* 0x000fe80000100a00 */
[----:B--2---:R-:W-:Y:S01]  /*29f60*/  STL.64 [R1+0x2968], R14 ;  /* 0x0029680e01007387 */ /* 0x004fe20000100a00 */
[----:B------:R0:W-:Y:S03]  /*29f70*/  STL.64 [R1+0x2960], R12 ;  /* 0x0029600c01007387 */ /* 0x0001e60000100a00 */
[----:B0-----:R-:W2:Y:S01]  /*29f80*/  LDL.LU R12, [R1+0x2b0] ;  /* 0x0002b000010c7983 */ /* 0x001ea20000300800 */
[----:B------:R-:W2:Y:S02]  /*29f90*/  LDL.LU R13, [R1+0x2b4] ;  /* 0x0002b400010d7983 */ /* 0x000ea40000300800 */
[----:B------:R-:W2:Y:S02]  /*29fa0*/  LDL.LU R14, [R1+0x2b8] ;  /* 0x0002b800010e7983 */ /* 0x000ea40000300800 */
[----:B------:R-:W2:Y:S02]  /*29fb0*/  LDL.LU R15, [R1+0x2bc] ;  /* 0x0002bc00010f7983 */ /* 0x000ea40000300800 */
[----:B----4-:R-:W-:-:S02]  /*29fc0*/  IMAD.MOV.U32 R26, RZ, RZ, R19 ;  /* 0x000000ffff1a7224 */ /* 0x010fc400078e0013 */
[----:B---3--:R-:W-:-:S05]  /*29fd0*/  IMAD.MOV.U32 R27, RZ, RZ, R18 ;  /* 0x000000ffff1b7224 */ /* 0x008fca00078e0012 */
[----:B------:R-:W-:Y:S04]  /*29fe0*/  STL.64 [R1+0x29e8], R26 ;  /* 0x0029e81a01007387 */ /* 0x000fe80000100a00 */
[----:B--2---:R-:W-:Y:S01]  /*29ff0*/  STL.64 [R1+0x2980], R14 ;  /* 0x0029800e01007387 */ /* 0x004fe20000100a00 */
[----:B------:R0:W-:Y:S03]  /*2a000*/  STL.64 [R1+0x2978], R12 ;  /* 0x0029780c01007387 */ /* 0x0001e60000100a00 */
[----:B0-----:R-:W2:Y:S01]  /*2a010*/  LDL.LU R12, [R1+0x2c0] ;  /* 0x0002c000010c7983 */ /* 0x001ea20000300800 */
[----:B------:R-:W2:Y:S02]  /*2a020*/  LDL.LU R13, [R1+0x2c4] ;  /* 0x0002c400010d7983 */ /* 0x000ea40000300800 */
[----:B------:R-:W3:Y:S02]  /*2a030*/  LDL.LU R14, [R1+0x2c8] ;  /* 0x0002c800010e7983 */ /* 0x000ee40000300800 */
[----:B------:R-:W3:Y:S02]  /*2a040*/  LDL.LU R15, [R1+0x2cc] ;  /* 0x0002cc00010f7983 */ /* 0x000ee40000300800 */
[----:B------:R-:W-:-:S02]  /*2a050*/  IMAD.MOV.U32 R26, RZ, RZ, R17 ;  /* 0x000000ffff1a7224 */ /* 0x000fc400078e0011 */
[----:B------:R-:W-:-:S05]  /*2a060*/  IMAD.MOV.U32 R27, RZ, RZ, R16 ;  /* 0x000000ffff1b7224 */ /* 0x000fca00078e0010 */
[----:B------:R-:W-:Y:S04]  /*2a070*/  STL.64 [R1+0x2a00], R26 ;  /* 0x002a001a01007387 */ /* 0x000fe80000100a00 */
[----:B---3--:R-:W-:Y:S01]  /*2a080*/  STL.64 [R1+0x2998], R14 ;  /* 0x0029980e01007387 */ /* 0x008fe20000100a00 */
[----:B--2---:R0:W-:Y:S03]  /*2a090*/  STL.64 [R1+0x2990], R12 ;  /* 0x0029900c01007387 */ /* 0x0041e60000100a00 */
        /* <DEDUP_REMOVED lines=12> */
[----:B------:R-:W3:Y:S01]  /*2a160*/  LDL.LU R15, [R1+0x2ec] ;  /* 0x0002ec00010f7983 */ /* 0x000ee20000300800 */
[----:B------:R-:W4:Y:S01]  /*2a170*/  LDL.LU R16, [R1+0x440] ;  /* 0x0004400001107983 */ /* 0x000f220000300800 */
[----:B------:R-:W4:Y:S02]  /*2a180*/  LDL.LU R17, [R1+0x444] ;  /* 0x0004440001117983 */ /* 0x000f240000300800 */
[----:B------:R-:W4:Y:S02]  /*2a190*/  LDL.LU R18, [R1+0x448] ;  /* 0x0004480001127983 */ /* 0x000f240000300800 */
[----:B------:R-:W-:Y:S01]  /*2a1a0*/  IMAD.MOV.U32 R27, RZ, RZ, R4 ;  /* 0x000000ffff1b7224 */ /* 0x000fe200078e0004 */
[----:B------:R-:W4:Y:S01]  /*2a1b0*/  LDL.LU R19, [R1+0x44c] ;  /* 0x00044c0001137983 */ /* 0x000f220000300800 */
[----:B------:R-:W-:-:S02]  /*2a1c0*/  IMAD.MOV.U32 R26, RZ, RZ, R5 ;  /* 0x000000ffff1a7224 */ /* 0x000fc400078e0005 */
[----:B------:R-:W4:Y:S02]  /*2a1d0*/  LDL.LU R4, [R1+0x4e0] ;  /* 0x0004e00001047983 */ /* 0x000f240000300800 */
[----:B------:R-:W4:Y:S01]  /*2a1e0*/  LDL.LU R5, [R1+0x4e4] ;  /* 0x0004e40001057983 */ /* 0x000f220000300800 */
[----:B------:R-:W4:Y:S01]  /*2a1f0*/  LDL.LU R6, [R1+0x4e8] ;  /* 0x0004e80001067983 */ /* 0x000f220000300800 */
[----:B------:R-:W4:Y:S03]  /*2a200*/  LDL.LU R7, [R1+0x4ec] ;  /* 0x0004ec0001077983 */ /* 0x000f260000300800 */
[----:B---3--:R-:W-:Y:S01]  /*2a210*/  STL.64 [R1+0x29c8], R14 ;  /* 0x0029c80e01007387 */ /* 0x008fe20000100a00 */
[----:B--2---:R0:W-:Y:S03]  /*2a220*/  STL.64 [R1+0x29c0], R12 ;  /* 0x0029c00c01007387 */ /* 0x0041e60000100a00 */
        /* <DEDUP_REMOVED lines=15> */
[----:B------:R-:W3:Y:S01]  /*2a320*/  LDL.LU R15, [R1+0x31c] ;  /* 0x00031c00010f7983 */ /* 0x000ee20000300800 */
[C---:B----4-:R-:W-:Y:S01]  /*2a330*/  HMMA.16816.F32.BF16 R4, R20.reuse, R10, R4 ;  /* 0x0000000a1404723c */ /* 0x050fe20000041804 */
        /* <DEDUP_REMOVED lines=11> */
[----:B------:R-:W2:Y:S02]  /*2a3f0*/  LDL.LU R15, [R1+0x33c] ;  /* 0x00033c00010f7983 */ /* 0x000ea40000300800 */
[----:B------:R-:W-:Y:S01]  /*2a400*/  STL.64 [R1+0x930], R4 ;  /* 0x0009300401007387 */ /* 0x000fe20000100a00 */
[----:B------:R0:W-:Y:S03]  /*2a410*/  STL.64 [R1+0x938], R6 ;  /* 0x0009380601007387 */ /* 0x0001e60000100a00 */
[----:B0-----:R-:W3:Y:S02]  /*2a420*/  LDL.LU.64 R6, [R1+0x2a40] ;  /* 0x002a400001067983 */ /* 0x001ee40000300a00 */
[----:B---3--:R-:W-:Y:S02]  /*2a430*/  HMMA.16816.F32.BF16 R20, R20, R6, R16 ;  /* 0x000000061414723c */ /* 0x008fe40000041810 */
[----:B------:R-:W2:Y:S01]  /*2a440*/  LDL.LU.64 R18, [R1+0x2a38] ;  /* 0x002a380001127983 */ /* 0x000ea20000300a00 */
[----:B------:R-:W2:Y:S11]  /*2a450*/  LDL.LU.64 R16, [R1+0x2a30] ;  /* 0x002a300001107983 */ /* 0x000eb60000300a00 */
[----:B------:R-:W-:Y:S09]  /*2a460*/  @!UPT UIADD3 URZ, URZ, URZ, URZ ;  /* 0x0000003f3f3ff290 */ /* 0x000ff2000fffe03f */
[----:B------:R-:W-:Y:S01]  /*2a470*/  STL.64 [R1+0x6b0], R20 ;  /* 0x0006b01401007387 */ /* 0x000fe20000100a00 */
[----:B------:R-:W-:Y:S01]  /*2a480*/  STL.64 [R1+0x6b8], R22 ;  /* 0x0006b81601007387 */ /* 0x000fe20000100a00 */
        /* <DEDUP_REMOVED lines=42> */
[----:B------:R-:W3:Y:S01]  /*2a730*/  LDL R4, [R1+0xce4] ;  /* 0x000ce40001047983 */ /* 0x000ee20000100800 */
        /* <DEDUP_REMOVED lines=42> */
[----:B--2---:R-:W-:Y:S02]  /*2a9e0*/  HMMA.16816.F32.BF16 R24, R16, R26, R12 ;  /* 0x0000001a1018723c */ /* 0x004fe4000004180c */
[----:B------:R-:W2:Y:S11]  /*2a9f0*/  LDL.LU.64 R14, [R1+0x2908] ;  /* 0x00290800010e7983 */ /* 0x000eb60000300a00 */
[----:B------:R-:W-:Y:S10]  /*2aa00*/  @!UPT UIADD3 URZ, URZ, URZ, URZ ;  /* 0x0000003f3f3ff290 */ /* 0x000ff4000fffe03f */
[----:B------:R-:W-:Y:S01]  /*2aa10*/  STL.64 [R1+0x5e0], R24 ;  /* 0x0005e01801007387 */ /* 0x000fe20000100a00 */
[----:B------:R0:W-:Y:S03]  /*2aa20*/  STL.64 [R1+0x5e8], R26 ;  /* 0x0005e81a01007387 */ /* 0x0001e60000100a00 */
[----:B0-----:R-:W2:Y:S01]  /*2aa30*/  LDL.LU.64 R26, [R1+0x2900] ;  /* 0x00290000011a7983 */ /* 0x001ea20000300a00 */
[----:B------:R-:W2:Y:S02]  /*2aa40*/  LDL.LU.64 R24, [R1+0x28f8] ;  /* 0x0028f80001187983 */ /* 0x000ea40000300a00 */
[----:B------:R-:W-:Y:S02]  /*2aa50*/  IMAD.MOV.U32 R20, RZ, RZ, R9 ;  /* 0x000000ffff147224 */ /* 0x000fe400078e0009 */
[----:B------:R-:W-:Y:S02]  /*2aa60*/  IMAD.MOV.U32 R21, RZ, RZ, R8 ;  /* 0x000000ffff157224 */ /* 0x000fe400078e0008 */
[----:B------:R-:W-:-:S02]  /*2aa70*/  IMAD.MOV.U32 R22, RZ, RZ, R3 ;  /* 0x000000ffff167224 */ /* 0x000fc400078e0003 */
[----:B------:R-:W-:Y:S01]  /*2aa80*/  IMAD.MOV.U32 R23, RZ, RZ, R0 ;  /* 0x000000ffff177224 */ /* 0x000fe200078e0000 */
[C---:B--2---:R-:W-:Y:S01]  /*2aa90*/  HMMA.16816.F32.BF16 R12, R16.reuse, R14, R24 ;  /* 0x0000000e100c723c */ /* 0x044fe20000041818 */
[----:B------:R-:W2:Y:S01]  /*2aaa0*/  LDL.LU.64 R26, [R1+0x28f0] ;  /* 0x0028f000011a7983 */ /* 0x000ea20000300a00 */
[----:B------:R-:W2:Y:S06]  /*2aab0*/  LDL.LU.64 R24, [R1+0x28e8] ;  /* 0x0028e80001187983 */ /* 0x000eac0000300a00 */
[C---:B------:R-:W-:Y:S01]  /*2aac0*/  HMMA.16816.F32.BF16 R8, R16.reuse, R10, R20 ;  /* 0x0000000a1008723c */ /* 0x040fe20000041814 */
[----:B---3--:R-:W-:Y:S11]  /*2aad0*/  LDSM.16.M88.4 R20, [R4+0xa800] ;  /* 0x00a800000414783b */ /* 0x008ff60000000200 */
[----:B------:R-:W-:Y:S03]  /*2aae0*/  @!UPT UIADD3 URZ, URZ, URZ, URZ ;  /* 0x0000003f3f3ff290 */ /* 0x000fe6000fffe03f */
[----:B------:R-:W-:Y:S01]  /*2aaf0*/  STL.64 [R1+0x5c0], R12 ;  /* 0x0005c00c01007387 */ /* 0x000fe20000100a00 */
[----:B------:R2:W-:Y:S07]  /*2ab00*/  STL.64 [R1+0x5c8], R14 ;  /* 0x0005c80e01007387 */ /* 0x0005ee0000100a00 */
[----:B------:R-:W-:Y:S02]  /*2ab10*/  STL.64 [R1+0x5b0], R8 ;  /* 0x0005b00801007387 */ /* 0x000fe40000100a00 */
[----:B------:R-:W-:Y:S02]  /*2ab20*/  STL.64 [R1+0x5b8], R10 ;  /* 0x0005b80a01007387 */ /* 0x000fe40000100a00 */
[----:B------:R-:W0:Y:S01]  /*2ab30*/  LDSM.16.M88.4 R8, [R4+0x8800] ;  /* 0x008800000408783b */ /* 0x000e220000000200 */
[----:B--2---:R-:W-:Y:S03]  /*2ab40*/  HMMA.16816.F32.BF16 R12, R16, R6, R24 ;  /* 0x00000006100c723c */ /* 0x004fe60000041818 */
[----:B------:R-:W-:Y:S04]  /*2ab50*/  LDSM.16.M88.4 R24, [R4+0xa000] ;  /* 0x00a000000418783b */ /* 0x000fe80000000200 */
[----:B------:R-:W-:Y:S11]  /*2ab60*/  LDSM.16.MT88.4 R16, [R28+0x4000] ;  /* 0x004000001c10783b */ /* 0x000ff60000004200 */
[----:B------:R-:W-:Y:S05]  /*2ab70*/  @!UPT UIADD3 URZ, URZ, URZ, URZ ;  /* 0x0000003f3f3ff290 */ /* 0x000fea000fffe03f */
[----:B------:R-:W-:Y:S01]  /*2ab80*/  STL.64 [R1+0x380], R12 ;  /* 0x0003800c01007387 */ /* 0x000fe20000100a00 */
[----:B------:R-:W-:Y:S02]  /*2ab90*/  IMAD.MOV.U32 R3, RZ, RZ, R14 ;  /* 0x000000ffff037224 */ /* 0x000fe400078e000e */
[----:B------:R-:W-:Y:S02]  /*2aba0*/  IMAD.MOV.U32 R0, RZ, RZ, R15 ;  /* 0x000000ffff007224 */ /* 0x000fe400078e000f */
[----:B------:R-:W1:Y:S04]  /*2abb0*/  LDSM.16.M88.4 R12, [R4+0x8000] ;  /* 0x00800000040c783b */ /* 0x000e680000000200 */
[----:B------:R0:W-:Y:S01]  /*2abc0*/  STL [R1+0x1fe4], R0 ;  /* 0x001fe40001007387 */ /* 0x0001e20000100800 */
[----:B------:R2:W-:Y:S02]  /*2abd0*/  STL [R1+0x1fe0], R3 ;  /* 0x001fe00301007387 */ /* 0x0005e40000100800 */
[----:B0-----:R-:W-:-:S02]  /*2abe0*/  IMAD.MOV.U32 R0, RZ, RZ, R9 ;  /* 0x000000ffff007224 */ /* 0x001fc400078e0009 */
[----:B--2---:R-:W-:Y:S01]  /*2abf0*/  IMAD.MOV.U32 R3, RZ, RZ, R8 ;  /* 0x000000ffff037224 */ /* 0x004fe200078e0008 */
[----:B-1----:R-:W-:Y:S01]  /*2ac00*/  STL.64 [R1+0xc0], R12 ;  /* 0x0000c00c01007387 */ /* 0x002fe20000100a00 */
[----:B------:R-:W-:Y:S02]  /*2ac10*/  STL.64 [R1+0xc8], R14 ;  /* 0x0000c80e01007387 */ /* 0x000fe40000100a00 */
[----:B------:R-:W0:Y:S04]  /*2ac20*/  LDSM.16.M88.4 R12, [R4+0x9000] ;  /* 0x00900000040c783b */ /* 0x000e280000000200 */
[----:B------:R-:W-:Y:S01]  /*2ac30*/  STL.64 [R1+0xb0], R8 ;  /* 0x0000b00801007387 */ /* 0x000fe20000100a00 */
[----:B------:R-:W-:Y:S02]  /*2ac40*/  STL.64 [R1+0xb8], R10 ;  /* 0x0000b80a01007387 */ /* 0x000fe40000100a00 */
[----:B------:R-:W1:Y:S02]  /*2ac50*/  LDSM.16.M88.4 R8, [R4+0x9800] ;  /* 0x009800000408783b */ /* 0x000e640000000200 */
[----:B0-----:R-:W-:Y:S02]  /*2ac60*/  STL.64 [R1+0xa0], R12 ;  /* 0x0000a00c01007387 */ /* 0x001fe40000100a00 */
[----:B------:R-:W-:Y:S02]  /*2ac70*/  STL.64 [R1+0xa8], R14 ;  /* 0x0000a80e01007387 */ /* 0x000fe40000100a00 */
[----:B------:R-:W0:Y:S04]  /*2ac80*/  LDSM.16.M88.4 R12, [R4+0xb000] ;  /* 0x00b00000040c783b */ /* 0x000e280000000200 */
[----:B-1----:R-:W-:Y:S01]  /*2ac90*/  STL.64 [R1+0x90], R8 ;  /* 0x0000900801007387 */ /* 0x002fe20000100a00 */
[----:B------:R-:W-:Y:S02]  /*2aca0*/  STL.64 [R1+0x98], R10 ;  /* 0x0000980a01007387 */ /* 0x000fe40000100a00 */
[----:B------:R-:W1:Y:S04]  /*2acb0*/  LDSM.16.M88.4 R8, [R4+0xb800] ;  /* 0x00b800000408783b */ /* 0x000e680000000200 */
[----:B------:R-:W-:Y:S02]  /*2acc0*/  STL.64 [R1+0x70], R20 ;  /* 0x0000701401007387 */ /* 0x000fe40000100a00 */
[----:B------:R-:W-:Y:S01]  /*2acd0*/  STL.64 [R1+0x78], R22 ;  /* 0x0000781601007387 */ /* 0x000fe20000100a00 */
[----:B------:R-:W-:Y:S04]  /*2ace0*/  STL.64 [R1+0x80], R24 ;  /* 0x0000801801007387 */ /* 0x000fe80000100a00 */
[----:B------:R-:W-:Y:S04]  /*2acf0*/  LDSM.16.M88.4 R20, [R4+0xd000] ;  /* 0x00d000000414783b */ /* 0x000fe80000000200 */
[----:B0-----:R-:W-:Y:S01]  /*2ad00*/  STL.64 [R1+0x60], R12 ;  /* 0x0000600c01007387 */ /* 0x001fe20000100a00 */
[----:B------:R-:W-:Y:S02]  /*2ad10*/  STL.64 [R1+0x68], R14 ;  /* 0x0000680e01007387 */ /* 0x000fe40000100a00 */
[----:B------:R-:W-:Y:S02]  /*2ad20*/  STL.64 [R1+0x88], R26 ;  /* 0x0000881a01007387 */ /* 0x000fe40000100a00 */
[----:B-1----:R-:W-:Y:S01]  /*2ad30*/  STL.64 [R1+0x50], R8 ;  /* 0x0000500801007387 */ /* 0x002fe20000100a00 */
[----:B------:R-:W0:Y:S04]  /*2ad40*/  LDSM.16.M88.4 R12, [R4+0xc000] ;  /* 0x00c00000040c783b */ /* 0x000e280000000200 */
[----:B------:R-:W-:Y:S02]  /*2ad50*/  STL.64 [R1+0x58], R10 ;  /* 0x0000580a01007387 */ /* 0x000fe40000100a00 */
[----:B------:R-:W1:Y:S02]  /*2ad60*/  LDSM.16.M88.4 R8, [R4+0xc800] ;  /* 0x00c800000408783b */ /* 0x000e640000000200 */
[----:B0-----:R-:W-:Y:S02]  /*2ad70*/  STL.64 [R1+0x40], R12 ;  /* 0x0000400c01007387 */ /* 0x001fe40000100a00 */
[----:B------:R-:W-:Y:S02]  /*2ad80*/  STL.64 [R1+0x48], R14 ;  /* 0x0000480e01007387 */ /* 0x000fe40000100a00 */
[----:B-1----:R-:W-:Y:S02]  /*2ad90*/  STL.64 [R1+0x30], R8 ;  /* 0x0000300801007387 */ /* 0x002fe40000100a00 */
[----:B------:R-:W-:Y:S02]  /*2ada0*/  STL.64 [R1+0x38], R10 ;  /* 0x0000380a01007387 */ /* 0x000fe40000100a00 */
[----:B------:R-:W0:Y:S04]  /*2adb0*/  LDSM.16.M88.4 R8, [R4+0xe000] ;  /* 0x00e000000408783b */ /* 0x000e280000000200 */
[----:B------:R-:W1:Y:S04]  /*2adc0*/  LDSM.16.M88.4 R12, [R4+0xd800] ;  /* 0x00d80000040c783b */ /* 0x000e680000000200 */
[----:B------:R-:W-:Y:S01]  /*2add0*/  STL.64 [R1+0x20], R20 ;  /* 0x0000201401007387 */ /* 0x000fe20000100a00 */
[----:B------:R-:W-:Y:S02]  /*2ade0*/  STL.64 [R1+0x28], R22 ;  /* 0x0000281601007387 */ /* 0x000fe40000100a00 */
[----:B------:R-:W-:Y:S01]  /*2adf0*/  LDSM.16.MT88.4 R20, [R28+0x4080] ;  /* 0x004080001c14783b */ /* 0x000fe20000004200 */
[----:B0-----:R-:W-:Y:S03]  /*2ae00*/  STL.64 [R1], R8 ;  /* 0x0000000801007387 */ /* 0x001fe60000100a00 */
[----:B-1----:R-:W-:Y:S02]  /*2ae10*/  STL.64 [R1+0x10], R12 ;  /* 0x0000100c01007387 */ /* 0x002fe40000100a00 */
[----:B------:R-:W-:Y:S02]  /*2ae20*/  STL.64 [R1+0x18], R14 ;  /* 0x0000180e01007387 */ /* 0x000fe40000100a00 */
[----:B------:R-:W0:Y:S04]  /*2ae30*/  LDSM.16.M88.4 R12, [R4+0xe800] ;  /* 0x00e80000040c783b */ /* 0x000e280000000200 */
[----:B------:R-:W-:Y:S01]  /*2ae40*/  STL.64 [R1+0x8], R10 ;  /* 0x0000080a01007387 */ /* 0x000fe20000100a00 */
[----:B------:R-:W-:-:S02]  /*2ae50*/  IMAD.MOV.U32 R26, RZ, RZ, R9 ;  /* 0x000000ffff1a7224 */ /* 0x000fc400078e0009 */
[----:B------:R-:W1:Y:S02]  /*2ae60*/  LDSM.16.M88.4 R8, [R4+0xf000] ;  /* 0x00f000000408783b */ /* 0x000e640000000200 */
[----:B------:R-:W2:Y:S04]  /*2ae70*/  LDSM.16.M88.4 R4, [R4+0xf800] ;  /* 0x00f800000404783b */ /* 0x000ea80000000200 */
[----:B------:R-:W-:Y:S01]  /*2ae80*/  STL [R1+0x2890], R26 ;  /* 0x0028901a01007387 */ /* 0x000fe20000100800 */
[----:B------:R3:W-:Y:S03]  /*2ae90*/  STL.64 [R1+0x2888], R24 ;  /* 0x0028881801007387 */ /* 0x0007e60000100a00 */
[----:B0-----:R-:W-:Y:S01]  /*2aea0*/  STL [R1+0x1efc], R14 ;  /* 0x001efc0e01007387 */ /* 0x001fe20000100800 */
[----:B------:R-:W-:Y:S02]  /*2aeb0*/  STL [R1+0x1ef8], R15 ;  /* 0x001ef80f01007387 */ /* 0x000fe40000100800 */
[----:B------:R0:W-:Y:S02]  /*2aec0*/  STL.64 [R1+0x27f8], R12 ;  /* 0x0027f80c01007387 */ /* 0x0001e40000100a00 */
[----:B-1----:R-:W-:Y:S01]  /*2aed0*/  STL [R1+0x1e9c], R10 ;  /* 0x001e9c0a01007387 */ /* 0x002fe20000100800 */
[----:B------:R-:W-:Y:S01]  /*2aee0*/  STL [R1+0x1e98], R11 ;  /* 0x001e980b01007387 */ /* 0x000fe20000100800 */
[----:B---3--:R-:W3:Y:S03]  /*2aef0*/  LDL.64 R24, [R1+0x90] ;  /* 0x0000900001187983 */ /* 0x008ee60000100a00 */
[----:B---3--:R-:W-:Y:S01]  /*2af00*/  STL.64 [R1+0x28a0], R24 ;  /* 0x0028a01801007387 */ /* 0x008fe20000100a00 */
[----:B0-----:R-:W3:Y:S03]  /*2af10*/  LDL.64 R12, [R1+0x70] ;  /* 0x00007000010c7983 */ /* 0x001ee60000100a00 */
[----:B---3--:R0:W-:Y:S04]  /*2af20*/  STL.64 [R1+0x2898], R12 ;  /* 0x0028980c01007387 */ /* 0x0081e80000100a00 */
        /* <DEDUP_REMOVED lines=9> */
[----:B------:R-:W4:Y:S02]  /*2afc0*/  LDL.LU R15, [R1+0xc1c] ;  /* 0x000c1c00010f7983 */ /* 0x000f240000300800 */
[----:B----4-:R-:W-:Y:S01]  /*2afd0*/  STL.64 [R1+0x28c0], R14 ;  /* 0x0028c00e01007387 */ /* 0x010fe20000100a00 */
[----:B---3--:R0:W-:Y:S02]  /*2afe0*/  STL.64 [R1+0x28b8], R12 ;  /* 0x0028b80c01007387 */ /* 0x0081e40000100a00 */
[----:B0-----:R-:W-:-:S02]  /*2aff0*/  IMAD.MOV.U32 R12, RZ, RZ, R3 ;  /* 0x000000ffff0c7224 */ /* 0x001fc400078e0003 */
[----:B------:R-:W-:-:S05]  /*2b000*/  IMAD.MOV.U32 R13, RZ, RZ, R0 ;  /* 0x000000ffff0d7224 */ /* 0x000fca00078e0000 */
[----:B------:R0:W-:Y:S04]  /*2b010*/  STL.64 [R1+0x28d0], R12 ;  /* 0x0028d00c01007387 */ /* 0x0001e80000100a00 */
[----:B0-----:R-:W3:Y:S01]  /*2b020*/  LDL.LU R12, [R1+0xc30] ;  /* 0x000c3000010c7983 */ /* 0x001ee20000300800 */
[----:B------:R-:W3:Y:S02]  /*2b030*/  LDL.LU R13, [R1+0xc34] ;  /* 0x000c3400010d7983 */ /* 0x000ee40000300800 */
[----:B------:R-:W3:Y:S02]  /*2b040*/  LDL.LU R14, [R1+0xc38] ;  /* 0x000c3800010e7983 */ /* 0x000ee40000300800 */
[----:B------:R-:W3:Y:S01]  /*2b050*/  LDL.LU R15, [R1+0xc3c] ;  /* 0x000c3c00010f7983 */ /* 0x000ee20000300800 */
[----:B------:R-:W4:Y:S04]  /*2b060*/  LDL.64 R24, [R1+0xa0] ;  /* 0x0000a00001187983 */ /* 0x000f280000100a00 */
[----:B----4-:R0:W-:Y:S04]  /*2b070*/  STL.64 [R1+0x28c8], R24 ;  /* 0x0028c81801007387 */ /* 0x0101e80000100a00 */
[----:B0-----:R-:W4:Y:S01]  /*2b080*/  LDL.LU R24, [R1+0xc20] ;  /* 0x000c200001187983 */ /* 0x001f220000300800 */
[----:B------:R-:W4:Y:S02]  /*2b090*/  LDL.LU R25, [R1+0xc24] ;  /* 0x000c240001197983 */ /* 0x000f240000300800 */
[----:B------:R-:W2:Y:S02]  /*2b0a0*/  LDL.LU R26, [R1+0xc28] ;  /* 0x000c2800011a7983 */ /* 0x000ea40000300800 */
[----:B------:R-:W2:Y:S02]  /*2b0b0*/  LDL.LU R27, [R1+0xc2c] ;  /* 0x000c2c00011b7983 */ /* 0x000ea40000300800 */
[----:B--2---:R-:W-:Y:S01]  /*2b0c0*/  STL.64 [R1+0x28e0], R26 ;  /* 0x0028e01a01007387 */ /* 0x004fe20000100a00 */
[----:B----4-:R0:W-:Y:S03]  /*2b0d0*/  STL.64 [R1+0x28d8], R24 ;  /* 0x0028d81801007387 */ /* 0x0101e60000100a00 */
[----:B0-----:R-:W3:Y:S01]  /*2b0e0*/  LDL.64 R24, [R1+0xc0] ;  /* 0x0000c00001187983 */ /* 0x001ee20000100a00 */
[----:B------:R-:W-:Y:S02]  /*2b0f0*/  STL [R1+0x1f7c], R6 ;  /* 0x001f7c0601007387 */ /* 0x000fe40000100800 */
[----:B------:R-:W-:Y:S02]  /*2b100*/  STL [R1+0x1f78], R7 ;  /* 0x001f780701007387 */ /* 0x000fe40000100800 */
[----:B------:R0:W-:Y:S01]  /*2b110*/  STL [R1+0x27c0], R20 ;  /* 0x0027c01401007387 */ /* 0x0001e20000100800 */
[----:B------:R1:W-:Y:S01]  /*2b120*/  STL [R1+0x27bc], R21 ;  /* 0x0027bc1501007387 */ /* 0x0003e20000100800 */
[----:B------:R2:W-:Y:S02]  /*2b130*/  STL [R1+0x27b8], R22 ;  /* 0x0027b81601007387 */ /* 0x0005e40000100800 */
[----:B------:R4:W-:Y:S01]  /*2b140*/  STL [R1+0x27b4], R23 ;  /* 0x0027b41701007387 */ /* 0x0009e20000100800 */
[----:B0-----:R-:W2:Y:S01]  /*2b150*/  LDL.LU R20, [R1+0xbe0] ;  /* 0x000be00001147983 */ /* 0x001ea20000300800 */
[----:B-1----:R-:W2:Y:S02]  /*2b160*/  LDL.LU R21, [R1+0xbe4] ;  /* 0x000be40001157983 */ /* 0x002ea40000300800 */
[----:B------:R-:W-:Y:S02]  /*2b170*/  STL [R1+0x27b0], R28 ;  /* 0x0027b01c01007387 */ /* 0x000fe40000100800 */
[----:B------:R-:W2:Y:S01]  /*2b180*/  LDL.LU.64 R26, [R1+0x28e0] ;  /* 0x0028e000011a7983 */ /* 0x000ea20000300a00 */
[----:B---3--:R-:W-:Y:S01]  /*2b190*/  HMMA.16816.F32.BF16 R12, R16, R24, R12 ;  /* 0x00000018100c723c */ /* 0x008fe2000004180c */
[----:B------:R-:W-:-:S02]  /*2b1a0*/  IMAD.MOV.U32 R11, RZ, RZ, R24 ;  /* 0x000000ffff0b7224 */ /* 0x000fc400078e0018 */
[----:B------:R-:W-:Y:S02]  /*2b1b0*/  IMAD.MOV.U32 R10, RZ, RZ, R25 ;  /* 0x000000ffff0a7224 */ /* 0x000fe400078e0019 */
[----:B------:R-:W3:Y:S11]  /*2b1c0*/  LDL.LU.64 R24, [R1+0x28d8] ;  /* 0x0028d80001187983 */ /* 0x000ef60000300a00 */
[----:B------:R-:W-:Y:S08]  /*2b1d0*/  @!UPT UIADD3 URZ, URZ, URZ, URZ ;  /* 0x0000003f3f3ff290 */ /* 0x000ff0000fffe03f */
[----:B------:R-:W-:Y:S02]  /*2b1e0*/  IMAD.MOV.U32 R0, RZ, RZ, R12 ;  /* 0x000000ffff007224 */ /* 0x000fe400078e000c */
[----:B------:R-:W-:Y:S02]  /*2b1f0*/  IMAD.MOV.U32 R3, RZ, RZ, R13 ;  /* 0x000000ffff037224 */ /* 0x000fe400078e000d */
[----:B------:R-:W3:Y:S01]  /*2b200*/  LDL.LU.64 R12, [R1+0x28d0] ;  /* 0x0028d000010c7983 */ /* 0x000ee20000300a00 */
[----:B--2---:R-:W-:Y:S02]  /*2b210*/  IMAD.MOV.U32 R22, RZ, RZ, R29 ;  /* 0x000000ffff167224 */ /* 0x004fe400078e001d */
[----:B----4-:R-:W-:Y:S02]  /*2b220*/  IMAD.MOV.U32 R23, RZ, RZ, R2 ;  /* 0x000000ffff177224 */ /* 0x010fe400078e0002 */
[----:B------:R-:W-:Y:S02]  /*2b230*/  IMAD.MOV.U32 R29, RZ, RZ, R14 ;  /* 0x000000ffff1d7224 */ /* 0x000fe400078e000e */
[----:B------:R-:W-:Y:S01]  /*2b240*/  IMAD.MOV.U32 R2, RZ, RZ, R15 ;  /* 0x000000ffff027224 */ /* 0x000fe200078e000f */
[----:B------:R-:W-:Y:S01]  /*2b250*/  STL [R1+0x27c8], R10 ;  /* 0x0027c80a01007387 */ /* 0x000fe20000100800 */
[----:B------:R-:W-:Y:S02]  /*2b260*/  STL [R1+0x27c4], R11 ;  /* 0x0027c40b01007387 */ /* 0x000fe40000100800 */
[----:B------:R0:W-:Y:S02]  /*2b270*/  STL.64 [R1+0x2860], R8 ;  /* 0x0028600801007387 */ /* 0x0001e40000100a00 */
[----:B0-----:R-:W2:Y:S01]  /*2b280*/  LDL.LU R8, [R1+0xbf0] ;  /* 0x000bf00001087983 */ /* 0x001ea20000300800 */
[----:B------:R-:W2:Y:S02]  /*2b290*/  LDL.LU R9, [R1+0xbf4] ;  /* 0x000bf40001097983 */ /* 0x000ea40000300800 */
[----:B------:R-:W2:Y:S02]  /*2b2a0*/  LDL.LU R10, [R1+0xbf8] ;  /* 0x000bf800010a7983 */ /* 0x000ea40000300800 */
[----:B------:R-:W2:Y:S01]  /*2b2b0*/  LDL.LU R11, [R1+0xbfc] ;  /* 0x000bfc00010b7983 */ /* 0x000ea20000300800 */
[----:B------:R-:W-:Y:S01]  /*2b2c0*/  STL [R1+0x20d4], R2 ;  /* 0x0020d40201007387 */ /* 0x000fe20000100800 */
[----:B------:R-:W-:Y:S02]  /*2b2d0*/  STL [R1+0x20d0], R29 ;  /* 0x0020d01d01007387 */ /* 0x000fe40000100800 */
[----:B------:R-:W-:Y:S02]  /*2b2e0*/  STL [R1+0x202c], R3 ;  /* 0x00202c0301007387 */ /* 0x000fe40000100800 */
[----:B------:R-:W-:Y:S01]  /*2b2f0*/  STL [R1+0x2028], R0 ;  /* 0x0020280001007387 */ /* 0x000fe20000100800 */
[C---:B---3--:R-:W-:Y:S01]  /*2b300*/  HMMA.16816.F32.BF16 R12, R16.reuse, R12, R24 ;  /* 0x0000000c100c723c */ /* 0x048fe20000041818 */
[----:B------:R-:W3:Y:S11]  /*2b310*/  LDL.LU.64 R24, [R1+0x28c8] ;  /* 0x0028c80001187983 */ /* 0x000ef60000300a00 */
[----:B------:R-:W-:Y:S11]  /*2b320*/  @!UPT UIADD3 URZ, URZ, URZ, URZ ;  /* 0x0000003f3f3ff290 */ /* 0x000ff6000fffe03f */
[----:B------:R-:W-:Y:S01]  /*2b330*/  STL.64 [R1+0x360], R12 ;  /* 0x0003600c01007387 */ /* 0x000fe20000100a00 */
[----:B------:R0:W-:Y:S03]  /*2b340*/  STL.64 [R1+0x368], R14 ;  /* 0x0003680e01007387 */ /* 0x0001e60000100a00 */
[----:B0-----:R-:W4:Y:S01]  /*2b350*/  LDL.LU.64 R14, [R1+0x28c0] ;  /* 0x0028c000010e7983 */ /* 0x001f220000300a00 */
[----:B------:R-:W4:Y:S02]  /*2b360*/  LDL.LU.64 R12, [R1+0x28b8] ;  /* 0x0028b800010c7983 */ /* 0x000f240000300a00 */
[----:B---3--:R-:W-:Y:S02]  /*2b370*/  IMAD.MOV.U32 R2, RZ, RZ, R24 ;  /* 0x000000ffff027224 */ /* 0x008fe400078e0018 */
[----:B------:R-:W-:Y:S01]  /*2b380*/  IMAD.MOV.U32 R0, RZ, RZ, R25 ;  /* 0x000000ffff007224 */ /* 0x000fe200078e0019 */
[C---:B----4-:R-:W-:Y:S11]  /*2b390*/  HMMA.16816.F32.BF16 R12, R16.reuse, R24, R12 ;  /* 0x00000018100c723c */ /* 0x050ff6000004180c */
[----:B------:R-:W-:Y:S11]  /*2b3a0*/  @!UPT UIADD3 URZ, URZ, URZ, URZ ;  /* 0x0000003f3f3ff290 */ /* 0x000ff6000fffe03f */
[----:B------:R-:W-:Y:S01]  /*2b3b0*/  @!UPT UIADD3 URZ, URZ, URZ, URZ ;  /* 0x0000003f3f3ff290 */ /* 0x000fe2000fffe03f */
[----:B------:R-:W-:Y:S01]  /*2b3c0*/  STL.64 [R1+0x350], R12 ;  /* 0x0003500c01007387 */ /* 0x000fe20000100a00 */
[----:B------:R0:W-:Y:S03]  /*2b3d0*/  STL.64 [R1+0x358], R14 ;  /* 0x0003580e01007387 */ /* 0x0001e60000100a00 */
[----:B0-----:R-:W3:Y:S01]  /*2b3e0*/  LDL.LU.64 R14, [R1+0x28b0] ;  /* 0x0028b000010e7983 */ /* 0x001ee20000300a00 */
[----:B------:R-:W3:Y:S02]  /*2b3f0*/  LDL.LU.64 R12, [R1+0x28a8] ;  /* 0x0028a800010c7983 */ /* 0x000ee40000300a00 */
[----:B------:R-:W3:Y:S02]  /*2b400*/  LDL.LU.64 R24, [R1+0x28a0] ;  /* 0x0028a00001187983 */ /* 0x000ee40000300a00 */
[----:B------:R-:W-:Y:S01]  /*2b410*/  STL [R1+0x27d0], R0 ;  /* 0x0027d00001007387 */ /* 0x000fe20000100800 */
[----:B------:R-:W-:Y:S01]  /*2b420*/  STL [R1+0x27cc], R2 ;  /* 0x0027cc0201007387 */ /* 0x000fe20000100800 */
[----:B---3--:R-:W-:Y:S01]  /*2b430*/  HMMA.16816.F32.BF16 R12, R16, R24, R12 ;  /* 0x00000018100c723c */ /* 0x008fe2000004180c */
[----:B------:R-:W-:-:S02]  /*2b440*/  IMAD.MOV.U32 R29, RZ, RZ, R24 ;  /* 0x000000ffff1d7224 */ /* 0x000fc400078e0018 */
[----:B------:R-:W-:Y:S11]  /*2b450*/  IMAD.MOV.U32 R27, RZ, RZ, R25 ;  /* 0x000000ffff1b7224 */ /* 0x000ff600078e0019 */
[----:B------:R-:W-:Y:S09]  /*2b460*/  @!UPT UIADD3 URZ, URZ, URZ, URZ ;  /* 0x0000003f3f3ff290 */ /* 0x000ff2000fffe03f */
[----:B------:R0:W-:Y:S01]  /*2b470*/  STL.64 [R1+0x340], R12 ;  /* 0x0003400c01007387 */ /* 0x0001e20000100a00 */
[----:B------:R-:W-:Y:S03]  /*2b480*/  STL.64 [R1+0x348], R14 ;  /* 0x0003480e01007387 */ /* 0x000fe60000100a00 */
[----:B0-----:R-:W3:Y:S01]  /*2b490*/  LDL.LU.64 R12, [R1+0x2898] ;  /* 0x00289800010c7983 */ /* 0x001ee20000300a00 */
[----:B------:R-:W4:Y:S02]  /*2b4a0*/  LDL.LU R26, [R1+0x2890] ;  /* 0x00289000011a7983 */ /* 0x000f240000300800 */
[----:B------:R-:W2:Y:S02]  /*2b4b0*/  LDL.LU.64 R24, [R1+0x2888] ;  /* 0x0028880001187983 */ /* 0x000ea40000300a00 */
[----:B------:R-:W-:Y:S01]  /*2b4c0*/  STL [R1+0x27d4], R29 ;  /* 0x0027d41d01007387 */ /* 0x000fe20000100800 */
[C---:B--2---:R-:W-:Y:S11]  /*2b4d0*/  HMMA.16816.F32.BF16 R8, R16.reuse, R24, R8 ;  /* 0x000000181008723c */ /* 0x044ff60000041808 */
[----:B------:R-:W-:Y:S11]  /*2b4e0*/  @!UPT UIADD3 URZ, URZ, URZ, URZ ;  /* 0x0000003f3f3ff290 */ /* 0x000ff6000fffe03f */
[----:B------:R-:W-:Y:S01]  /*2b4f0*/  @!UPT UIADD3 URZ, URZ, URZ, URZ ;  /* 0x0000003f3f3ff290 */ /* 0x000fe2000fffe03f */
[----:B------:R3:W-:Y:S01]  /*2b500*/  STL.64 [R1+0x330], R8 ;  /* 0x0003300801007387 */ /* 0x0007e20000100a00 */
[----:B------:R-:W-:Y:S02]  /*2b510*/  IMAD.MOV.U32 R6, RZ, RZ, R10 ;  /* 0x000000ffff067224 */ /* 0x000fe400078e000a */
[----:B------:R-:W-:Y:S02]  /*2b520*/  IMAD.MOV.U32 R7, RZ, RZ, R11 ;  /* 0x000000ffff077224 */ /* 0x000fe400078e000b */
[----:B---3--:R-:W-:Y:S01]  /*2b530*/  HMMA.16816.F32.BF16 R8, R16, R12, R20 ;  /* 0x0000000c1008723c */ /* 0x008fe20000041814 */
[----:B------:R-:W-:Y:S01]  /*2b540*/  STL [R1+0x2820], R27 ;  /* 0x0028201b01007387 */ /* 0x000fe20000100800 */
[----:B------:R-:W-:Y:S02]  /*2b550*/  STL.64 [R1+0x2818], R24 ;  /* 0x0028181801007387 */ /* 0x000fe40000100a00 */
[----:B------:R0:W-:Y:S02]  /*2b560*/  STL [R1+0x20dc], R7 ;  /* 0x0020dc0701007387 */ /* 0x0001e40000100800 */
[----:B------:R1:W-:Y:S02]  /*2b570*/  STL [R1+0x20d8], R6 ;  /* 0x0020d80601007387 */ /* 0x0003e40000100800 */
[----:B0-----:R-:W-:-:S02]  /*2b580*/  IMAD.MOV.U32 R7, RZ, RZ, R12 ;  /* 0x000000ffff077224 */ /* 0x001fc400078e000c */
[----:B-1----:R-:W-:Y:S02]  /*2b590*/  IMAD.MOV.U32 R6, RZ, RZ, R13 ;  /* 0x000000ffff067224 */ /* 0x002fe400078e000d */
[----:B----4-:R-:W-:-:S11]  /*2b5a0*/  IMAD.MOV.U32 R13, RZ, RZ, R26 ;  /* 0x000000ffff0d7224 */ /* 0x010fd600078e001a */
[----:B------:R-:W-:Y:S01]  /*2b5b0*/  STL.64 [R1+0x320], R8 ;  /* 0x0003200801007387 */ /* 0x000fe20000100a00 */
[----:B------:R-:W-:Y:S02]  /*2b5c0*/  STL.64 [R1+0x328], R10 ;  /* 0x0003280a01007387 */ /* 0x000fe40000100a00 */
[----:B------:R-:W2:Y:S02]  /*2b5d0*/  LDL R12, [R1] ;  /* 0x00000000010c7983 */ /* 0x000ea40000100800 */
[----:B------:R-:W3:Y:S01]  /*2b5e0*/  LDL.LU R24, [R1+0xb80] ;  /* 0x000b800001187983 */ /* 0x000ee20000300800 */
[----:B------:R-:W3:Y:S01]  /*2b5f0*/  LDL.LU R25, [R1+0xb84] ;  /* 0x000b840001197983 */ /* 0x000ee20000300800 */
[----:B------:R-:W4:Y:S02]  /*2b600*/  LDL.LU R26, [R1+0xb88] ;  /* 0x000b8800011a7983 */ /* 0x000f240000300800 */
[----:B------:R-:W4:Y:S02]  /*2b610*/  LDL.LU R27, [R1+0xb8c] ;  /* 0x000b8c00011b7983 */ /* 0x000f240000300800 */
[----:B----4-:R-:W-:Y:S01]  /*2b620*/  STL.64 [R1+0x2830], R26 ;  /* 0x0028301a01007387 */ /* 0x010fe20000100a00 */
[----:B---3--:R0:W-:Y:S03]  /*2b630*/  STL.64 [R1+0x2828], R24 ;  /* 0x0028281801007387 */ /* 0x0081e60000100a00 */
[----:B0-----:R-:W3:Y:S04]  /*2b640*/  LDL.64 R24, [R1+0x20] ;  /* 0x0000200001187983 */ /* 0x001ee80000100a00 */
[----:B---3--:R0:W-:Y:S04]  /*2b650*/  STL.64 [R1+0x2840], R24 ;  /* 0x0028401801007387 */ /* 0x0081e80000100a00 */
[----:B0-----:R-:W3:Y:S04]  /*2b660*/  LDL.64 R24, [R1+0x30] ;  /* 0x0000300001187983 */ /* 0x001ee80000100a00 */
[----:B---3--:R-:W-:Y:S01]  /*2b670*/  STL.64 [R1+0x2858], R24 ;  /* 0x0028581801007387 */ /* 0x008fe20000100a00 */
[----:B--2---:R0:W-:Y:S03]  /*2b680*/  STL.64 [R1+0x2810], R12 ;  /* 0x0028100c01007387 */ /* 0x0041e60000100a00 */
[----:B0-----:R-:W2:Y:S04]  /*2b690*/  LDL.64 R12, [R1+0x10] ;  /* 0x00001000010c7983 */ /* 0x001ea80000100a00 */
[----:B--2---:R0:W-:Y:S04]  /*2b6a0*/  STL.64 [R1+0x2838], R12 ;  /* 0x0028380c01007387 */ /* 0x0041e80000100a00 */
        /* <DEDUP_REMOVED lines=8> */
[----:B------:R-:W3:Y:S01]  /*2b730*/  LDL.LU R20, [R1+0xbd0] ;  /* 0x000bd00001147983 */ /* 0x000ee20000300800 */
[----:B------:R-:W3:Y:S02]  /*2b740*/  LDL.LU R21, [R1+0xbd4] ;  /* 0x000bd40001157983 */ /* 0x000ee40000300800 */
[----:B------:R-:W3:Y:S02]  /*2b750*/  LDL.LU R22, [R1+0xbd8] ;  /* 0x000bd80001167983 */ /* 0x000ee40000300800 */
[----:B------:R-:W3:Y:S01]  /*2b760*/  LDL.LU R23, [R1+0xbdc] ;  /* 0x000bdc0001177983 */ /* 0x000ee20000300800 */
[----:B--2---:R-:W-:Y:S01]  /*2b770*/  STL.64 [R1+0x2870], R10 ;  /* 0x0028700a01007387 */ /* 0x004fe20000100a00 */
[----:B----4-:R0:W-:Y:S03]  /*2b780*/  STL.64 [R1+0x2868], R8 ;  /* 0x0028680801007387 */ /* 0x0101e60000100a00 */
[----:B0-----:R-:W2:Y:S04]  /*2b790*/  LDL.64 R8, [R1+0x50] ;  /* 0x0000500001087983 */ /* 0x001ea80000100a00 */
[----:B--2---:R0:W-:Y:S01]  /*2b7a0*/  STL.64 [R1+0x2880], R8 ;  /* 0x0028800801007387 */ /* 0x0041e20000100a00 */
[----:B------:R-:W2:Y:S03]  /*2b7b0*/  LDL.64 R24, [R1+0x40] ;  /* 0x0000400001187983 */ /* 0x000ea60000100a00 */
[----:B0-----:R-:W4:Y:S04]  /*2b7c0*/  LDL.64 R8, [R1+0x60] ;  /* 0x0000600001087983 */ /* 0x001f280000100a00 */
[----:B--2---:R0:W-:Y:S04]  /*2b7d0*/  STL.64 [R1+0x2878], R24 ;  /* 0x0028781801007387 */ /* 0x0041e80000100a00 */
        /* <DEDUP_REMOVED lines=8> */
[----:B------:R-:W3:Y:S02]  /*2b860*/  LDL.LU R14, [R1+0xba8] ;  /* 0x000ba800010e7983 */ /* 0x000ee40000300800 */
[----:B------:R-:W3:Y:S01]  /*2b870*/  LDL.LU R15, [R1+0xbac] ;  /* 0x000bac00010f7983 */ /* 0x000ee20000300800 */
[----:B------:R-:W-:Y:S01]  /*2b880*/  STL.64 [R1+0x27e0], R6 ;  /* 0x0027e00601007387 */ /* 0x000fe20000100a00 */
[----:B------:R0:W-:Y:S03]  /*2b890*/  STL.64 [R1+0x27d8], R4 ;  /* 0x0027d80401007387 */ /* 0x0001e60000100a00 */
[----:B0-----:R-:W2:Y:S01]  /*2b8a0*/  LDL.LU R4, [R1+0xb50] ;  /* 0x000b500001047983 */ /* 0x001ea20000300800 */
[----:B------:R-:W2:Y:S02]  /*2b8b0*/  LDL.LU R5, [R1+0xb54] ;  /* 0x000b540001057983 */ /* 0x000ea40000300800 */
[----:B------:R-:W2:Y:S02]  /*2b8c0*/  LDL.LU R6, [R1+0xb58] ;  /* 0x000b580001067983 */ /* 0x000ea40000300800 */
[----:B------:R-:W2:Y:S01]  /*2b8d0*/  LDL.LU R7, [R1+0xb5c] ;  /* 0x000b5c0001077983 */ /* 0x000ea20000300800 */
[----:B----4-:R-:W-:Y:S01]  /*2b8e0*/  HMMA.16816.F32.BF16 R20, R16, R8, R20 ;  /* 0x000000081014723c */ /* 0x010fe20000041814 */
[----:B--2---:R-:W-:Y:S01]  /*2b8f0*/  STL.64 [R1+0x27f0], R6 ;  /* 0x0027f00601007387 */ /* 0x004fe20000100a00 */
[----:B------:R0:W-:Y:S03]  /*2b900*/  STL.64 [R1+0x27e8], R4 ;  /* 0x0027e80401007387 */ /* 0x0001e60000100a00 */
[----:B0-----:R-:W2:Y:S01]  /*2b910*/  LDL.LU R4, [R1+0xb60] ;  /* 0x000b600001047983 */ /* 0x001ea20000300800 */
[----:B------:R-:W2:Y:S02]  /*2b920*/  LDL.LU R5, [R1+0xb64] ;  /* 0x000b640001057983 */ /* 0x000ea40000300800 */
[----:B------:R-:W4:Y:S02]  /*2b930*/  LDL.LU R6, [R1+0xb68] ;  /* 0x000b680001067983 */ /* 0x000f240000300800 */
[----:B------:R-:W4:Y:S02]  /*2b940*/  LDL.LU R7, [R1+0xb6c] ;  /* 0x000b6c0001077983 */ /* 0x000f240000300800 */
[----:B------:R-:W-:Y:S01]  /*2b950*/  IMAD.MOV.U32 R28, RZ, RZ, R9 ;  /* 0x000000ffff1c7224 */ /* 0x000fe200078e0009 */
[----:B----4-:R-:W-:Y:S01]  /*2b960*/  STL.64 [R1+0x2808], R6 ;  /* 0x0028080601007387 */ /* 0x010fe20000100a00 */
[----:B--2---:R0:W-:Y:S03]  /*2b970*/  STL.64 [R1+0x2800], R4 ;  /* 0x0028000401007387 */ /* 0x0041e60000100a00 */
[----:B0-----:R-:W2:Y:S01]  /*2b980*/  LDL.LU R4, [R1+0xb70] ;  /* 0x000b700001047983 */ /* 0x001ea20000300800 */
[----:B------:R-:W2:Y:S02]  /*2b990*/  LDL.LU R5, [R1+0xb74] ;  /* 0x000b740001057983 */ /* 0x000ea40000300800 */
[----:B------:R-:W2:Y:S02]  /*2b9a0*/  LDL.LU R6, [R1+0xb78] ;  /* 0x000b780001067983 */ /* 0x000ea40000300800 */
[----:B------:R-:W2:Y:S01]  /*2b9b0*/  LDL.LU R7, [R1+0xb7c] ;  /* 0x000b7c0001077983 */ /* 0x000ea20000300800 */
[----:B------:R-:W-:Y:S01]  /*2b9c0*/  STL.64 [R1+0x590], R20 ;  /* 0x0005901401007387 */ /* 0x000fe20000100a00 */
[----:B------:R0:W-:Y:S02]  /*2b9d0*/  STL.64 [R1+0x598], R22 ;  /* 0x0005981601007387 */ /* 0x0001e40000100a00 */
[----:B0-----:R-:W-:-:S02]  /*2b9e0*/  IMAD.MOV.U32 R23, RZ, RZ, R8 ;  /* 0x000000ffff177224 */ /* 0x001fc400078e0008 */
[----:B------:R-:W4:Y:S02]  /*2b9f0*/  LDL.LU.64 R8, [R1+0x2880] ;  /* 0x0028800001087983 */ /* 0x000f240000300a00 */
[C---:B----4-:R-:W-:Y:S01]  /*2ba00*/  HMMA.16816.F32.BF16 R24, R16.reuse, R8, R24 ;  /* 0x000000081018723c */ /* 0x050fe20000041818 */
[----:B------:R-:W-:Y:S02]  /*2ba10*/  IMAD.MOV.U32 R21, RZ, RZ, R8 ;  /* 0x000000ffff157224 */ /* 0x000fe400078e0008 */
[----:B------:R-:W-:Y:S11]  /*2ba20*/  IMAD.MOV.U32 R22, RZ, RZ, R9 ;  /* 0x000000ffff167224 */ /* 0x000ff600078e0009 */
[----:B------:R-:W-:Y:S09]  /*2ba30*/  @!UPT UIADD3 URZ, URZ, URZ, URZ ;  /* 0x0000003f3f3ff290 */ /* 0x000ff2000fffe03f */
[----:B------:R0:W-:Y:S01]  /*2ba40*/  STL.64 [R1+0x580], R24 ;  /* 0x0005801801007387 */ /* 0x0001e20000100a00 */
[----:B------:R-:W-:Y:S03]  /*2ba50*/  STL.64 [R1+0x588], R26 ;  /* 0x0005881a01007387 */ /* 0x000fe60000100a00 */
[----:B0-----:R-:W4:Y:S01]  /*2ba60*/  LDL.LU.64 R24, [R1+0x2878] ;  /* 0x0028780001187983 */ /* 0x001f220000300a00 */
[----:B------:R-:W4:Y:S02]  /*2ba70*/  LDL.LU.64 R10, [R1+0x2870] ;  /* 0x00287000010a7983 */ /* 0x000f240000300a00 */
[----:B------:R-:W4:Y:S02]  /*2ba80*/  LDL.LU.64 R8, [R1+0x2868] ;  /* 0x0028680001087983 */ /* 0x000f240000300a00 */
[C---:B----4-:R-:W-:Y:S01]  /*2ba90*/  HMMA.16816.F32.BF16 R8, R16.reuse, R24, R8 ;  /* 0x000000181008723c */ /* 0x050fe20000041808 */
[----:B------:R-:W-:Y:S11]  /*2baa0*/  IMAD.MOV.U32 R20, RZ, RZ, R25 ;  /* 0x000000ffff147224 */ /* 0x000ff600078e0019 */
[----:B------:R-:W-:Y:S11]  /*2bab0*/  @!UPT UIADD3 URZ, URZ, URZ, URZ ;  /* 0x0000003f3f3ff290 */ /* 0x000ff6000fffe03f */
[----:B------:R0:W-:Y:S01]  /*2bac0*/  STL.64 [R1+0x570], R8 ;  /* 0x0005700801007387 */ /* 0x0001e20000100a00 */
[----:B------:R1:W-:Y:S03]  /*2bad0*/  STL.64 [R1+0x578], R10 ;  /* 0x0005780a01007387 */ /* 0x0003e60000100a00 */
[----:B0-----:R-:W4:Y:S01]  /*2bae0*/  LDL.LU.64 R8, [R1+0x2860] ;  /* 0x0028600001087983 */ /* 0x001f220000300a00 */
[----:B-1----:R-:W-:Y:S02]  /*2baf0*/  IMAD.MOV.U32 R11, RZ, RZ, R24 ;  /* 0x000000ffff0b7224 */ /* 0x002fe400078e0018 */
[----:B------:R-:W3:Y:S02]  /*2bb00*/  LDL.LU.64 R24, [R1+0x2858] ;  /* 0x0028580001187983 */ /* 0x000ee40000300a00 */
[----:B---3--:R-:W-:Y:S01]  /*2bb10*/  HMMA.16816.F32.BF16 R12, R16, R24, R12 ;  /* 0x00000018100c723c */ /* 0x008fe2000004180c */
[----:B------:R-:W-:-:S02]  /*2bb20*/  IMAD.MOV.U32 R2, RZ, RZ, R24 ;  /* 0x000000ffff027224 */ /* 0x000fc400078e0018 */
[----:B------:R-:W-:Y:S11]  /*2bb30*/  IMAD.MOV.U32 R10, RZ, RZ, R25 ;  /* 0x000000ffff0a7224 */ /* 0x000ff600078e0019 */
[----:B------:R-:W-:Y:S09]  /*2bb40*/  @!UPT UIADD3 URZ, URZ, URZ, URZ ;  /* 0x0000003f3f3ff290 */ /* 0x000ff2000fffe03f */
[----:B------:R-:W-:Y:S01]  /*2bb50*/  STL.64 [R1+0x560], R12 ;  /* 0x0005600c01007387 */ /* 0x000fe20000100a00 */
[----:B------:R0:W-:Y:S03]  /*2bb60*/  STL.64 [R1+0x568], R14 ;  /* 0x0005680e01007387 */ /* 0x0001e60000100a00 */
[----:B0-----:R-:W3:Y:S01]  /*2bb70*/  LDL.LU.64 R14, [R1+0x2850] ;  /* 0x00285000010e7983 */ /* 0x001ee20000300a00 */
[----:B------:R-:W3:Y:S02]  /*2bb80*/  LDL.LU.64 R12, [R1+0x2848] ;  /* 0x00284800010c7983 */ /* 0x000ee40000300a00 */
[----:B------:R-:W3:Y:S02]  /*2bb90*/  LDL.LU.64 R24, [R1+0x2840] ;  /* 0x0028400001187983 */ /* 0x000ee40000300a00 */
[----:B---3--:R-:W-:Y:S01]  /*2bba0*/  HMMA.16816.F32.BF16 R12, R16, R24, R12 ;  /* 0x00000018100c723c */ /* 0x008fe2000004180c */
[----:B------:R-:W-:-:S02]  /*2bbb0*/  IMAD.MOV.U32 R29, RZ, RZ, R24 ;  /* 0x000000ffff1d7224 */ /* 0x000fc400078e0018 */
[----:B------:R-:W-:Y:S11]  /*2bbc0*/  IMAD.MOV.U32 R0, RZ, RZ, R25 ;  /* 0x000000ffff007224 */ /* 0x000ff600078e0019 */
[----:B------:R-:W-:Y:S09]  /*2bbd0*/  @!UPT UIADD3 URZ, URZ, URZ, URZ ;  /* 0x0000003f3f3ff290 */ /* 0x000ff2000fffe03f */
[----:B------:R0:W-:Y:S01]  /*2bbe0*/  STL.64 [R1+0x550], R12 ;  /* 0x0005500c01007387 */ /* 0x0001e20000100a00 */
[----:B------:R-:W-:Y:S03]  /*2bbf0*/  STL.64 [R1+0x558], R14 ;  /* 0x0005580e01007387 */ /* 0x000fe60000100a00 */
[----:B0-----:R-:W3:Y:S01]  /*2bc00*/  LDL.LU.64 R12, [R1+0x2838] ;  /* 0x00283800010c7983 */ /* 0x001ee20000300a00 */
[----:B------:R-:W3:Y:S02]  /*2bc10*/  LDL.LU.64 R26, [R1+0x2830] ;  /* 0x00283000011a7983 */ /* 0x000ee40000300a00 */
[----:B------:R-:W3:Y:S02]  /*2bc20*/  LDL.LU.64 R24, [R1+0x2828] ;  /* 0x0028280001187983 */ /* 0x000ee40000300a00 */
[C---:B---3--:R-:W-:Y:S01]  /*2bc30*/  HMMA.16816.F32.BF16 R24, R16.reuse, R12, R24 ;  /* 0x0000000c1018723c */ /* 0x048fe20000041818 */
[----:B------:R-:W-:Y:S11]  /*2bc40*/  IMAD.MOV.U32 R3, RZ, RZ, R13 ;  /* 0x000000ffff037224 */ /* 0x000ff600078e000d */
[----:B------:R-:W-:Y:S11]  /*2bc50*/  @!UPT UIADD3 URZ, URZ, URZ, URZ ;  /* 0x0000003f3f3ff290 */ /* 0x000ff6000fffe03f */
[----:B------:R-:W-:Y:S01]  /*2bc60*/  STL.64 [R1+0x540], R24 ;  /* 0x0005401801007387 */ /* 0x000fe20000100a00 */
[----:B------:R0:W-:Y:S03]  /*2bc70*/  STL.64 [R1+0x548], R26 ;  /* 0x0005481a01007387 */ /* 0x0001e60000100a00 */
[----:B0-----:R-:W3:Y:S01]  /*2bc80*/  LDL.LU R27, [R1+0x2820] ;  /* 0x00282000011b7983 */ /* 0x001ee20000300800 */
[----:B------:R-:W2:Y:S02]  /*2bc90*/  LDL.LU.64 R24, [R1+0x2818] ;  /* 0x0028180001187983 */ /* 0x000ea40000300a00 */
[----:B------:R-:W-:Y:S02]  /*2bca0*/  IMAD.MOV.U32 R26, RZ, RZ, R12 ;  /* 0x000000ffff1a7224 */ /* 0x000fe400078e000c */
[----:B------:R-:W2:Y:S03]  /*2bcb0*/  LDL.LU.64 R12, [R1+0x2810] ;  /* 0x00281000010c7983 */ /* 0x000ea60000300a00 */
[----:B------:R-:W-:Y:S01]  /*2bcc0*/  STL [R1+0x2758], R26 ;  /* 0x0027581a01007387 */ /* 0x000fe20000100800 */
[C---:B--2---:R-:W-:Y:S01]  /*2bcd0*/  HMMA.16816.F32.BF16 R12, R16.reuse, R12, R4 ;  /* 0x0000000c100c723c */ /* 0x044fe20000041804 */
[----:B------:R-:W-:Y:S01]  /*2bce0*/  STL.64 [R1+0x2750], R24 ;  /* 0x0027501801007387 */ /* 0x000fe20000100a00 */
[----:B------:R-:W2:Y:S02]  /*2bcf0*/  LDL.LU.64 R6, [R1+0x2808] ;  /* 0x0028080001067983 */ /* 0x000ea40000300a00 */
[----:B------:R-:W2:Y:S11]  /*2bd00*/  LDL.LU.64 R4, [R1+0x2800] ;  /* 0x0028000001047983 */ /* 0x000eb60000300a00 */
[----:B------:R-:W-:Y:S08]  /*2bd10*/  @!UPT UIADD3 URZ, URZ, URZ, URZ ;  /* 0x0000003f3f3ff290 */ /* 0x000ff0000fffe03f */
[----:B------:R0:W-:Y:S01]  /*2bd20*/  STL.64 [R1+0x530], R12 ;  /* 0x0005300c01007387 */ /* 0x0001e20000100a00 */
[----:B------:R1:W-:Y:S03]  /*2bd30*/  STL.64 [R1+0x538], R14 ;  /* 0x0005380e01007387 */ /* 0x0003e60000100a00 */
[----:B0-----:R-:W2:Y:S02]  /*2bd40*/  LDL.LU.64 R12, [R1+0x27f8] ;  /* 0x0027f800010c7983 */ /* 0x001ea40000300a00 */
[C---:B--2---:R-:W-:Y:S11]  /*2bd50*/  HMMA.16816.F32.BF16 R4, R16.reuse, R12, R4 ;  /* 0x0000000c1004723c */ /* 0x044ff60000041804 */
[----:B------:R-:W-:Y:S11]  /*2bd60*/  @!UPT UIADD3 URZ, URZ, URZ, URZ ;  /* 0x0000003f3f3ff290 */ /* 0x000ff6000fffe03f */
[----:B------:R-:W-:Y:S01]  /*2bd70*/  @!UPT UIADD3 URZ, URZ, URZ, URZ ;  /* 0x0000003f3f3ff290 */ /* 0x000fe2000fffe03f */
[----:B------:R0:W-:Y:S01]  /*2bd80*/  STL.64 [R1+0x520], R4 ;  /* 0x0005200401007387 */ /* 0x0001e20000100a00 */
[----:B-1----:R-:W-:Y:S02]  /*2bd90*/  IMAD.MOV.U32 R14, RZ, RZ, R6 ;  /* 0x000000ffff0e7224 */ /* 0x002fe400078e0006 */
[----:B------:R-:W-:Y:S02]  /*2bda0*/  IMAD.MOV.U32 R15, RZ, RZ, R7 ;  /* 0x000000ffff0f7224 */ /* 0x000fe400078e0007 */
[----:B------:R-:W4:Y:S04]  /*2bdb0*/  LDL.LU.64 R6, [R1+0x27f0] ;  /* 0x0027f00001067983 */ /* 0x000f280000300a00 */
[----:B0-----:R-:W4:Y:S01]  /*2bdc0*/  LDL.LU.64 R4, [R1+0x27e8] ;  /* 0x0027e80001047983 */ /* 0x001f220000300a00 */
[----:B------:R-:W-:Y:S02]  /*2bdd0*/  STL [R1+0x1f04], R14 ;  /* 0x001f040e01007387 */ /* 0x000fe40000100800 */
[----:B------:R-:W-:Y:S02]  /*2bde0*/  STL [R1+0x1f00], R15 ;  /* 0x001f000f01007387 */ /* 0x000fe40000100800 */
[----:B------:R0:W-:Y:S02]  /*2bdf0*/  STL.64 [R1+0x26b0], R12 ;  /* 0x0026b00c01007387 */ /* 0x0001e40000100a00 */
[----:B0-----:R-:W2:Y:S01]  /*2be00*/  LDL.LU R12, [R1+0x920] ;  /* 0x00092000010c7983 */ /* 0x001ea20000300800 */
[----:B------:R-:W2:Y:S02]  /*2be10*/  LDL.LU R13, [R1+0x924] ;  /* 0x00092400010d7983 */ /* 0x000ea40000300800 */
[----:B------:R-:W2:Y:S02]  /*2be20*/  LDL.LU R14, [R1+0x928] ;  /* 0x00092800010e7983 */ /* 0x000ea40000300800 */
[----:B------:R-:W2:Y:S01]  /*2be30*/  LDL.LU R15, [R1+0x92c] ;  /* 0x00092c00010f7983 */ /* 0x000ea20000300800 */
[C---:B----4-:R-:W-:Y:S11]  /*2be40*/  HMMA.16816.F32.BF16 R4, R16.reuse, R8, R4 ;  /* 0x000000081004723c */ /* 0x050ff60000041804 */
[----:B------:R-:W-:Y:S11]  /*2be50*/  @!UPT UIADD3 URZ, URZ, URZ, URZ ;  /* 0x0000003f3f3ff290 */ /* 0x000ff6000fffe03f */
[----:B------:R-:W-:Y:S01]  /*2be60*/  @!UPT UIADD3 URZ, URZ, URZ, URZ ;  /* 0x0000003f3f3ff290 */ /* 0x000fe2000fffe03f */
[----:B------:R-:W-:Y:S01]  /*2be70*/  STL.64 [R1+0x510], R4 ;  /* 0x0005100401007387 */ /* 0x000fe20000100a00 */
[----:B------:R0:W-:Y:S03]  /*2be80*/  STL.64 [R1+0x518], R6 ;  /* 0x0005180601007387 */ /* 0x0001e60000100a00 */
[----:B0-----:R-:W4:Y:S01]  /*2be90*/  LDL.LU.64 R6, [R1+0x27e0] ;  /* 0x0027e00001067983 */ /* 0x001f220000300a00 */
[----:B------:R-:W2:Y:S02]  /*2bea0*/  LDL.LU.64 R4, [R1+0x27d8] ;  /* 0x0027d80001047983 */ /* 0x000ea40000300a00 */
[----:B------:R-:W-:Y:S01]  /*2beb0*/  STL.64 [R1+0x2790], R8 ;  /* 0x0027900801007387 */ /* 0x000fe20000100a00 */
[----:B--2---:R-:W-:Y:S01]  /*2bec0*/  HMMA.16816.F32.BF16 R16, R16, R4, R12 ;  /* 0x000000041010723c */ /* 0x004fe2000004180c */
[----:B------:R-:W2:Y:S11]  /*2bed0*/  LDL.LU R12, [R1+0x410] ;  /* 0x00041000010c7983 */ /* 0x000eb60000300800 */
[----:B------:R-:W-:Y:S11]  /*2bee0*/  @!UPT UIADD3 URZ, URZ, URZ, URZ ;  /* 0x0000003f3f3ff290 */ /* 0x000ff6000fffe03f */
[----:B------:R-:W-:Y:S01]  /*2bef0*/  STL.64 [R1+0x310], R16 ;  /* 0x0003101001007387 */ /* 0x000fe20000100a00 */
[----:B------:R-:W-:Y:S02]  /*2bf00*/  STL.64 [R1+0x318], R18 ;  /* 0x0003181201007387 */ /* 0x000fe40000100a00 */
[----:B------:R-:W2:Y:S02]  /*2bf10*/  LDL.LU R13, [R1+0x414] ;  /* 0x00041400010d7983 */ /* 0x000ea40000300800 */
[----:B------:R-:W2:Y:S01]  /*2bf20*/  LDL.LU R14, [R1+0x418] ;  /* 0x00041800010e7983 */ /* 0x000ea20000300800 */
[----:B------:R-:W2:Y:S04]  /*2bf30*/  LDL.LU R15, [R1+0x41c] ;  /* 0x00041c00010f7983 */ /* 0x000ea80000300800 */
[----:B--2---:R-:W-:Y:S01]  /*2bf40*/  STL.64 [R1+0x26c0], R14 ;  /* 0x0026c00e01007387 */ /* 0x004fe20000100a00 */
[----:B------:R0:W-:Y:S02]  /*2bf50*/  STL.64 [R1+0x26b8], R12 ;  /* 0x0026b80c01007387 */ /* 0x0001e40000100a00 */
[----:B0-----:R-:W-:-:S02]  /*2bf60*/  IMAD.MOV.U32 R12, RZ, RZ, R29 ;  /* 0x000000ffff0c7224 */ /* 0x001fc400078e001d */
[----:B------:R-:W-:Y:S01]  /*2bf70*/  IMAD.MOV.U32 R13, RZ, RZ, R0 ;  /* 0x000000ffff0d7224 */ /* 0x000fe200078e0000 */
[----:B------:R-:W2:Y:S01]  /*2bf80*/  LDL.LU R29, [R1+0x27d4] ;  /* 0x0027d400011d7983 */ /* 0x000ea20000300800 */
[----:B------:R-:W2:Y:S03]  /*2bf90*/  LDL.LU R0, [R1+0x27d0] ;  /* 0x0027d00001007983 */ /* 0x000ea60000300800 */
[----:B------:R-:W-:Y:S01]  /*2bfa0*/  STL.64 [R1+0x26d0], R12 ;  /* 0x0026d00c01007387 */ /* 0x000fe20000100a00 */
[----:B------:R-:W2:Y:S03]  /*2bfb0*/  LDL.64 R16, [R1] ;  /* 0x0000000001107983 */ /* 0x000ea60000100a00 */
[----:B--2---:R0:W-:Y:S04]  /*2bfc0*/  STL.64 [R1+0x26c8], R16 ;  /* 0x0026c81001007387 */ /* 0x0041e80000100a00 */
[----:B0-----:R-:W2:Y:S01]  /*2bfd0*/  LDL.LU R16, [R1+0x420] ;  /* 0x0004200001107983 */ /* 0x001ea20000300800 */
[----:B------:R-:W2:Y:S02]  /*2bfe0*/  LDL.LU R17, [R1+0x424] ;  /* 0x0004240001117983 */ /* 0x000ea40000300800 */
[----:B------:R-:W2:Y:S02]  /*2bff0*/  LDL.LU R18, [R1+0x428] ;  /* 0x0004280001127983 */ /* 0x000ea40000300800 */
[----:B------:R-:W2:Y:S02]  /*2c000*/  LDL.LU R19, [R1+0x42c] ;  /* 0x00042c0001137983 */ /* 0x000ea40000300800 */
[----:B------:R-:W-:-:S02]  /*2c010*/  IMAD.MOV.U32 R12, RZ, RZ, R2 ;  /* 0x000000ffff0c7224 */ /* 0x000fc400078e0002 */
        /* <DEDUP_REMOVED lines=13> */
[----:B------:R-:W-:Y:S02]  /*2c0f0*/  STL.64 [R1+0x26f0], R16 ;  /* 0x0026f01001007387 */ /* 0x000fe40000100a00 */
[----:B------:R-:W2:Y:S02]  /*2c100*/  LDL.LU R11, [R1+0x27c4] ;  /* 0x0027c400010b7983 */ /* 0x000ea40000300800 */
[----:B------:R-:W2:Y:S01]  /*2c110*/  LDL.LU R20, [R1+0x27c0] ;  /* 0x0027c00001147983 */ /* 0x000ea20000300800 */
[----:B------:R0:W-:Y:S02]  /*2c120*/  STL.64 [R1+0x2700], R12 ;  /* 0x0027000c01007387 */ /* 0x0001e40000100a00 */
[----:B0-----:R-:W-:Y:S02]  /*2c130*/  IMAD.MOV.U32 R12, RZ, RZ, R21 ;  /* 0x000000ffff0c7224 */ /* 0x001fe400078e0015 */
[----:B------:R-:W-:Y:S01]  /*2c140*/  IMAD.MOV.U32 R13, RZ, RZ, R22 ;  /* 0x000000ffff0d7224 */ /* 0x000fe200078e0016 */
[----:B------:R-:W2:Y:S01]  /*2c150*/  LDL.LU R21, [R1+0x27bc] ;  /* 0x0027bc0001157983 */ /* 0x000ea20000300800 */
[----:B------:R-:W2:Y:S03]  /*2c160*/  LDL.LU R22, [R1+0x27b8] ;  /* 0x0027b80001167983 */ /* 0x000ea60000300800 */
[----:B------:R0:W-:Y:S01]  /*2c170*/  STL.64 [R1+0x2718], R12 ;  /* 0x0027180c01007387 */ /* 0x0001e20000100a00 */
[----:B------:R-:W2:Y:S02]  /*2c180*/  LDL.LU R16, [R1+0x4d0] ;  /* 0x0004d00001107983 */ /* 0x000ea40000300800 */
[----:B------:R-:W2:Y:S02]  /*2c190*/  LDL.LU R17, [R1+0x4d4] ;  /* 0x0004d40001117983 */ /* 0x000ea40000300800 */
[----:B------:R-:W2:Y:S01]  /*2c1a0*/  LDL.LU R18, [R1+0x4d8] ;  /* 0x0004d80001127983 */ /* 0x000ea20000300800 */
[----:B------:R-:W2:Y:S01]  /*2c1b0*/  LDL.LU R19, [R1+0x4dc] ;  /* 0x0004dc0001137983 */ /* 0x000ea20000300800 */
[----:B0-----:R-:W-:-:S02]  /*2c1c0*/  IMAD.MOV.U32 R12, RZ, RZ, R23 ;  /* 0x000000ffff0c7224 */ /* 0x001fc400078e0017 */
[----:B------:R-:W-:Y:S01]  /*2c1d0*/  IMAD.MOV.U32 R13, RZ, RZ, R28 ;  /* 0x000000ffff0d7224 */ /* 0x000fe200078e001c */
[----:B------:R-:W2:Y:S01]  /*2c1e0*/  LDL.LU R23, [R1+0x27b4] ;  /* 0x0027b40001177983 */ /* 0x000ea20000300800 */
[----:B------:R-:W2:Y:S03]  /*2c1f0*/  LDL.LU R28, [R1+0x27b0] ;  /* 0x0027b000011c7983 */ /* 0x000ea60000300800 */
[----:B------:R4:W-:Y:S01]  /*2c200*/  STL.64 [R1+0x2730], R12 ;  /* 0x0027300c01007387 */ /* 0x0009e20000100a00 */
[----:B------:R-:W-:Y:S02]  /*2c210*/  IMAD.MOV.U32 R24, RZ, RZ, R29 ;  /* 0x000000ffff187224 */ /* 0x000fe400078e001d */
[----:B---3--:R-:W-:Y:S02]  /*2c220*/  IMAD.MOV.U32 R25, RZ, RZ, R27 ;  /* 0x000000ffff197224 */ /* 0x008fe400078e001b */
[----:B----4-:R-:W-:-:S02]  /*2c230*/  IMAD.MOV.U32 R12, RZ, RZ, R7 ;  /* 0x000000ffff0c7224 */ /* 0x010fc400078e0007 */
[----:B------:R-:W-:-:S05]  /*2c240*/  IMAD.MOV.U32 R13, RZ, RZ, R6 ;  /* 0x000000ffff0d7224 */ /* 0x000fca00078e0006 */
[----:B------:R-:W-:Y:S04]  /*2c250*/  STL.64 [R1+0x2748], R12 ;  /* 0x0027480c01007387 */ /* 0x000fe80000100a00 */
[----:B--2---:R-:W-:Y:S01]  /*2c260*/  STL.64 [R1+0x2710], R18 ;  /* 0x0027101201007387 */ /* 0x004fe20000100a00 */
[----:B------:R0:W-:Y:S03]  /*2c270*/  STL.64 [R1+0x2708], R16 ;  /* 0x0027081001007387 */ /* 0x0001e60000100a00 */
[----:B0-----:R-:W2:Y:S01]  /*2c280*/  LDL.LU R16, [R1+0x7d0] ;  /* 0x0007d00001107983 */ /* 0x001ea20000300800 */
[----:B------:R-:W2:Y:S02]  /*2c290*/  LDL.LU R17, [R1+0x7d4] ;  /* 0x0007d40001117983 */ /* 0x000ea40000300800 */
[----:B------:R-:W3:Y:S02]  /*2c2a0*/  LDL.LU R18, [R1+0x7d8] ;  /* 0x0007d80001127983 */ /* 0x000ee40000300800 */
[----:B------:R-:W3:Y:S01]  /*2c2b0*/  LDL.LU R19, [R1+0x7dc] ;  /* 0x0007dc0001137983 */ /* 0x000ee20000300800 */
[----:B------:R0:W-:Y:S01]  /*2c2c0*/  STL.64 [R1+0x2770], R24 ;  /* 0x0027701801007387 */ /* 0x0001e20000100a00 */
[----:B------:R-:W4:Y:S02]  /*2c2d0*/  LDL.LU R12, [R1+0x8d0] ;  /* 0x0008d000010c7983 */ /* 0x000f240000300800 */
[----:B------:R-:W4:Y:S02]  /*2c2e0*/  LDL.LU R13, [R1+0x8d4] ;  /* 0x0008d400010d7983 */ /* 0x000f240000300800 */
[----:B------:R-:W2:Y:S01]  /*2c2f0*/  LDL.LU R14, [R1+0x8d8] ;  /* 0x0008d800010e7983 */ /* 0x000ea20000300800 */
[----:B------:R-:W2:Y:S01]  /*2c300*/  LDL.LU R15, [R1+0x8dc] ;  /* 0x0008dc00010f7983 */ /* 0x000ea20000300800 */
[----:B------:R-:W2:Y:S02]  /*2c310*/  LDL.64 R8, [R1+0xb0] ;  /* 0x0000b00001087983 */ /* 0x000ea40000100a00 */
[----:B0-----:R-:W-:-:S02]  /*2c320*/  IMAD.MOV.U32 R24, RZ, RZ, R2 ;  /* 0x000000ffff187224 */ /* 0x001fc400078e0002 */
[----:B------:R-:W-:Y:S01]  /*2c330*/  IMAD.MOV.U32 R25, RZ, RZ, R0 ;  /* 0x000000ffff197224 */ /* 0x000fe200078e0000 */
[----:B--2---:R-:W-:Y:S04]  /*2c340*/  STL.64 [R1+0x2798], R8 ;  /* 0x0027980801007387 */ /* 0x004fe80000100a00 */
[----:B------:R0:W-:Y:S02]  /*2c350*/  STL.64 [R1+0x2788], R24 ;  /* 0x0027881801007387 */ /* 0x0001e40000100a00 */
        /* <DEDUP_REMOVED lines=10> */
[----:B------:R-:W-:Y:S01]  /*2c400*/  STL.64 [R1+0x2768], R14 ;  /* 0x0027680e01007387 */ /* 0x000fe20000100a00 */
[----:B----4-:R0:W-:Y:S03]  /*2c410*/  STL.64 [R1+0x2760], R12 ;  /* 0x0027600c01007387 */ /* 0x0101e60000100a00 */
[----:B0-----:R-:W4:Y:S01]  /*2c420*/  LDL.LU R12, [R1+0x8e0] ;  /* 0x0008e000010c7983 */ /* 0x001f220000300800 */
[----:B------:R-:W4:Y:S02]  /*2c430*/  LDL.LU R13, [R1+0x8e4] ;  /* 0x0008e400010d7983 */ /* 0x000f240000300800 */
[----:B------:R-:W2:Y:S02]  /*2c440*/  LDL.LU R14, [R1+0x8e8] ;  /* 0x0008e800010e7983 */ /* 0x000ea40000300800 */
[----:B------:R-:W2:Y:S02]  /*2c450*/  LDL.LU R15, [R1+0x8ec] ;  /* 0x0008ec00010f7983 */ /* 0x000ea40000300800 */
[----:B------:R-:W-:-:S02]  /*2c460*/  IMAD.MOV.U32 R8, RZ, RZ, R11 ;  /* 0x000000ffff087224 */ /* 0x000fc400078e000b */
[----:B------:R-:W-:Y:S01]  /*2c470*/  IMAD.MOV.U32 R9, RZ, RZ, R10 ;  /* 0x000000ffff097224 */ /* 0x000fe200078e000a */
[----:B--2---:R-:W-:Y:S01]  /*2c480*/  STL.64 [R1+0x2780], R14 ;  /* 0x0027800e01007387 */ /* 0x004fe20000100a00 */
[----:B----4-:R0:W-:Y:S03]  /*2c490*/  STL.64 [R1+0x2778], R12 ;  /* 0x0027780c01007387 */ /* 0x0101e60000100a00 */
        /* <DEDUP_REMOVED lines=9> */
[----:B------:R-:W4:Y:S01]  /*2c530*/  LDL.LU R19, [R1+0x7ec] ;  /* 0x0007ec0001137983 */ /* 0x000f220000300800 */
[C---:B------:R-:W-:Y:S01]  /*2c540*/  HMMA.16816.F32.BF16 R8, R20.reuse, R8, R24 ;  /* 0x000000081408723c */ /* 0x040fe20000041818 */
[----:B----4-:R-:W-:Y:S01]  /*2c550*/  STL.64 [R1+0x2740], R18 ;  /* 0x0027401201007387 */ /* 0x010fe20000100a00 */
[----:B---3--:R0:W-:Y:S03]  /*2c560*/  STL.64 [R1+0x2738], R16 ;  /* 0x0027381001007387 */ /* 0x0081e60000100a00 */
[----:B0-----:R-:W3:Y:S01]  /*2c570*/  LDL.LU R16, [R1+0x7f0] ;  /* 0x0007f00001107983 */ /* 0x001ee20000300800 */
[----:B------:R-:W3:Y:S02]  /*2c580*/  LDL.LU R17, [R1+0x7f4] ;  /* 0x0007f40001117983 */ /* 0x000ee40000300800 */
[----:B------:R-:W3:Y:S02]  /*2c590*/  LDL.LU R18, [R1+0x7f8] ;  /* 0x0007f80001127983 */ /* 0x000ee40000300800 */
[----:B------:R-:W3:Y:S01]  /*2c5a0*/  LDL.LU R19, [R1+0x7fc] ;  /* 0x0007fc0001137983 */ /* 0x000ee20000300800 */
[----:B------:R0:W-:Y:S04]  /*2c5b0*/  STL.64 [R1+0x2698], R4 ;  /* 0x0026980401007387 */ /* 0x0001e80000100a00 */
[----:B0-----:R-:W4:Y:S01]  /*2c5c0*/  LDL.LU R4, [R1+0x400] ;  /* 0x0004000001047983 */ /* 0x001f220000300800 */
[----:B------:R-:W4:Y:S02]  /*2c5d0*/  LDL.LU R5, [R1+0x404] ;  /* 0x0004040001057983 */ /* 0x000f240000300800 */
[----:B------:R-:W4:Y:S02]  /*2c5e0*/  LDL.LU R6, [R1+0x408] ;  /* 0x0004080001067983 */ /* 0x000f240000300800 */
[----:B------:R-:W4:Y:S01]  /*2c5f0*/  LDL.LU R7, [R1+0x40c] ;  /* 0x00040c0001077983 */ /* 0x000f220000300800 */
[----:B------:R-:W2:Y:S01]  /*2c600*/  LDL.LU.64 R26, [R1+0x27a8] ;  /* 0x0027a800011a7983 */ /* 0x000ea20000300a00 */
[----:B------:R-:W2:Y:S02]  /*2c610*/  LDL.LU.64 R24, [R1+0x27a0] ;  /* 0x0027a00001187983 */ /* 0x000ea40000300a00 */
[----:B------:R0:W-:Y:S02]  /*2c620*/  STL.64 [R1+0x290], R8 ;  /* 0x0002900801007387 */ /* 0x0001e40000100a00 */
[----:B------:R-:W-:Y:S01]  /*2c630*/  STL.64 [R1+0x298], R10 ;  /* 0x0002980a01007387 */ /* 0x000fe20000100a00 */
[----:B0-----:R-:W2:Y:S02]  /*2c640*/  LDL.LU.64 R8, [R1+0x2798] ;  /* 0x0027980001087983 */ /* 0x001ea40000300a00 */
[----:B--2---:R-:W-:Y:S01]  /*2c650*/  HMMA.16816.F32.BF16 R24, R20, R8, R24 ;  /* 0x000000081418723c */ /* 0x004fe20000041818 */
[----:B------:R-:W-:-:S02]  /*2c660*/  IMAD.MOV.U32 R2, RZ, RZ, R8 ;  /* 0x000000ffff027224 */ /* 0x000fc400078e0008 */
[----:B------:R-:W-:Y:S02]  /*2c670*/  IMAD.MOV.U32 R0, RZ, RZ, R9 ;  /* 0x000000ffff007224 */ /* 0x000fe400078e0009 */
[----:B------:R-:W2:Y:S11]  /*2c680*/  LDL.LU.64 R8, [R1+0x2790] ;  /* 0x0027900001087983 */ /* 0x000eb60000300a00 */
[----:B------:R-:W-:Y:S07]  /*2c690*/  @!UPT UIADD3 URZ, URZ, URZ, URZ ;  /* 0x0000003f3f3ff290 */ /* 0x000fee000fffe03f */
[----:B------:R0:W-:Y:S04]  /*2c6a0*/  STL.64 [R1+0x280], R24 ;  /* 0x0002801801007387 */ /* 0x0001e80000100a00 */
[----:B0-----:R-:W2:Y:S01]  /*2c6b0*/  LDL.LU.64 R24, [R1+0x2788] ;  /* 0x0027880001187983 */ /* 0x001ea20000300a00 */
[----:B------:R-:W-:Y:S02]  /*2c6c0*/  IMAD.MOV.U32 R10, RZ, RZ, R26 ;  /* 0x000000ffff0a7224 */ /* 0x000fe400078e001a */
[----:B------:R-:W-:-:S05]  /*2c6d0*/  IMAD.MOV.U32 R11, RZ, RZ, R27 ;  /* 0x000000ffff0b7224 */ /* 0x000fca00078e001b */
[----:B------:R-:W-:Y:S01]  /*2c6e0*/  STL [R1+0x1ea4], R11 ;  /* 0x001ea40b01007387 */ /* 0x000fe20000100800 */
[----:B------:R-:W-:Y:S01]  /*2c6f0*/  STL [R1+0x1ea0], R10 ;  /* 0x001ea00a01007387 */ /* 0x000fe20000100800 */
[C---:B--2---:R-:W-:Y:S02]  /*2c700*/  HMMA.16816.F32.BF16 R24, R20.reuse, R24, R12 ;  /* 0x000000181418723c */ /* 0x044fe4000004180c */
[----:B------:R-:W2:Y:S01]  /*2c710*/  LDL.LU.64 R14, [R1+0x2780] ;  /* 0x00278000010e7983 */ /* 0x000ea20000300a00 */
[----:B------:R-:W2:Y:S11]  /*2c720*/  LDL.LU.64 R12, [R1+0x2778] ;  /* 0x00277800010c7983 */ /* 0x000eb60000300a00 */
[----:B------:R-:W-:Y:S09]  /*2c730*/  @!UPT UIADD3 URZ, URZ, URZ, URZ ;  /* 0x0000003f3f3ff290 */ /* 0x000ff2000fffe03f */
[----:B------:R0:W-:Y:S01]  /*2c740*/  STL.64 [R1+0x270], R24 ;  /* 0x0002701801007387 */ /* 0x0001e20000100a00 */
[----:B------:R2:W-:Y:S03]  /*2c750*/  STL.64 [R1+0x278], R26 ;  /* 0x0002781a01007387 */ /* 0x0005e60000100a00 */
[----:B0-----:R-:W2:Y:S02]  /*2c760*/  LDL.LU.64 R24, [R1+0x2770] ;  /* 0x0027700001187983 */ /* 0x001ea40000300a00 */
[----:B--2---:R-:W-:Y:S02]  /*2c770*/  HMMA.16816.F32.BF16 R24, R20, R24, R12 ;  /* 0x000000181418723c */ /* 0x004fe4000004180c */
[----:B------:R-:W2:Y:S01]  /*2c780*/  LDL.LU.64 R14, [R1+0x2768] ;  /* 0x00276800010e7983 */ /* 0x000ea20000300a00 */
[----:B------:R-:W2:Y:S11]  /*2c790*/  LDL.LU.64 R12, [R1+0x2760] ;  /* 0x00276000010c7983 */ /* 0x000eb60000300a00 */
[----:B------:R-:W-:Y:S09]  /*2c7a0*/  @!UPT UIADD3 URZ, URZ, URZ, URZ ;  /* 0x0000003f3f3ff290 */ /* 0x000ff2000fffe03f */
[----:B------:R0:W-:Y:S01]  /*2c7b0*/  STL.64 [R1+0x260], R24 ;  /* 0x0002601801007387 */ /* 0x0001e20000100a00 */
[----:B------:R-:W-:Y:S02]  /*2c7c0*/  IMAD.MOV.U32 R11, RZ, RZ, R26 ;  /* 0x000000ffff0b7224 */ /* 0x000fe400078e001a */
[----:B------:R-:W2:Y:S01]  /*2c7d0*/  LDL.LU R26, [R1+0x2758] ;  /* 0x00275800011a7983 */ /* 0x000ea20000300800 */
[----:B0-----:R-:W2:Y:S01]  /*2c7e0*/  LDL.LU.64 R24, [R1+0x2750] ;  /* 0x0027500001187983 */ /* 0x001ea20000300a00 */
[----:B------:R-:W-:-:S05]  /*2c7f0*/  IMAD.MOV.U32 R10, RZ, RZ, R27 ;  /* 0x000000ffff0a7224 */ /* 0x000fca00078e001b */
[----:B------:R-:W-:Y:S01]  /*2c800*/  STL [R1+0x1eac], R10 ;  /* 0x001eac0a01007387 */ /* 0x000fe20000100800 */
[----:B------:R-:W-:Y:S01]  /*2c810*/  STL [R1+0x1ea8], R11 ;  /* 0x001ea80b01007387 */ /* 0x000fe20000100800 */
[C---:B--2---:R-:W-:Y:S11]  /*2c820*/  HMMA.16816.F32.BF16 R12, R20.reuse, R24, R12 ;  /* 0x00000018140c723c */ /* 0x044ff6000004180c */
[----:B------:R-:W-:Y:S11]  /*2c830*/  @!UPT UIADD3 URZ, URZ, URZ, URZ ;  /* 0x0000003f3f3ff290 */ /* 0x000ff6000fffe03f */
[----:B------:R-:W-:Y:S01]  /*2c840*/  @!UPT UIADD3 URZ, URZ, URZ, URZ ;  /* 0x0000003f3f3ff290 */ /* 0x000fe2000fffe03f */
[----:B------:R0:W-:Y:S01]  /*2c850*/  STL.64 [R1+0x250], R12 ;  /* 0x0002500c01007387 */ /* 0x0001e20000100a00 */
[----:B------:R3:W-:Y:S03]  /*2c860*/  STL.64 [R1+0x258], R14 ;  /* 0x0002580e01007387 */ /* 0x0007e60000100a00 */
[----:B0-----:R-:W3:Y:S01]  /*2c870*/  LDL.LU.64 R12, [R1+0x2748] ;  /* 0x00274800010c7983 */ /* 0x001ee20000300a00 */
[----:B------:R-:W-:Y:S01]  /*2c880*/  STL.64 [R1+0x2650], R24 ;  /* 0x0026501801007387 */ /* 0x000fe20000100a00 */
[C---:B---3--:R-:W-:Y:S02]  /*2c890*/  HMMA.16816.F32.BF16 R12, R20.reuse, R12, R16 ;  /* 0x0000000c140c723c */ /* 0x048fe40000041810 */
        /* <DEDUP_REMOVED lines=38> */
[----:B------:R-:W4:Y:S11]  /*2cb00*/  LDL.LU.64 R16, [R1+0x26c8] ;  /* 0x0026c80001107983 */ /* 0x000f360000300a00 */
[----:B------:R-:W-:Y:S10]  /*2cb10*/  @!UPT UIADD3 URZ, URZ, URZ, URZ ;  /* 0x0000003f3f3ff290 */ /* 0x000ff4000fffe03f */
        /* <DEDUP_REMOVED lines=10> */
[----:B------:R-:W-:Y:S03]  /*2cbc0*/  STL.64 [R1+0x468], R26 ;  /* 0x0004681a01007387 */ /* 0x000fe60000100a00 */
[----:B0-----:R-:W3:Y:S01]  /*2cbd0*/  LDL.64 R24, [R1+0xa0] ;  /* 0x0000a00001187983 */ /* 0x001ee20000100a00 */
[----:B----4-:R-:W-:Y:S01]  /*2cbe0*/  HMMA.16816.F32.BF16 R4, R20, R16, R4 ;  /* 0x000000101404723c */ /* 0x010fe20000041804 */
[----:B------:R-:W-:Y:S02]  /*2cbf0*/  IMAD.MOV.U32 R11, RZ, RZ, R16 ;  /* 0x000000ffff0b7224 */ /* 0x000fe400078e0010 */
[----:B------:R-:W-:Y:S01]  /*2cc00*/  IMAD.MOV.U32 R10, RZ, RZ, R17 ;  /* 0x000000ffff0a7224 */ /* 0x000fe200078e0011 */
[----:B---3--:R-:W-:Y:S11]  /*2cc10*/  STL.64 [R1+0x2668], R24 ;  /* 0x0026681801007387 */ /* 0x008ff60000100a00 */
[----:B------:R-:W-:Y:S08]  /*2cc20*/  @!UPT UIADD3 URZ, URZ, URZ, URZ ;  /* 0x0000003f3f3ff290 */ /* 0x000ff0000fffe03f */
[----:B------:R-:W-:Y:S02]  /*2cc30*/  STL.64 [R1+0x450], R4 ;  /* 0x0004500401007387 */ /* 0x000fe40000100a00 */
[----:B------:R-:W-:Y:S02]  /*2cc40*/  STL.64 [R1+0x26a8], R10 ;  /* 0x0026a80a01007387 */ /* 0x000fe40000100a00 */
[----:B------:R0:W-:Y:S02]  /*2cc50*/  STL.64 [R1+0x26a0], R8 ;  /* 0x0026a00801007387 */ /* 0x0001e40000100a00 */
[----:B0-----:R-:W2:Y:S01]  /*2cc60*/  LDL.LU R8, [R1+0x3f0] ;  /* 0x0003f00001087983 */ /* 0x001ea20000300800 */
[----:B------:R-:W2:Y:S02]  /*2cc70*/  LDL.LU R9, [R1+0x3f4] ;  /* 0x0003f40001097983 */ /* 0x000ea40000300800 */
[----:B------:R-:W2:Y:S02]  /*2cc80*/  LDL.LU R10, [R1+0x3f8] ;  /* 0x0003f800010a7983 */ /* 0x000ea40000300800 */
[----:B------:R-:W2:Y:S01]  /*2cc90*/  LDL.LU R11, [R1+0x3fc] ;  /* 0x0003fc00010b7983 */ /* 0x000ea20000300800 */
[----:B------:R-:W3:Y:S01]  /*2cca0*/  LDL.LU R4, [R1+0x3e0] ;  /* 0x0003e00001047983 */ /* 0x000ee20000300800 */
[----:B------:R-:W-:-:S02]  /*2ccb0*/  IMAD.MOV.U32 R14, RZ, RZ, R6 ;  /* 0x000000ffff0e7224 */ /* 0x000fc400078e0006 */
[----:B------:R-:W3:Y:S02]  /*2ccc0*/  LDL.LU R5, [R1+0x3e4] ;  /* 0x0003e40001057983 */ /* 0x000ee40000300800 */
[----:B------:R-:W-:Y:S01]  /*2ccd0*/  IMAD.MOV.U32 R15, RZ, RZ, R7 ;  /* 0x000000ffff0f7224 */ /* 0x000fe200078e0007 */
[----:B------:R-:W3:Y:S01]  /*2cce0*/  LDL.LU R6, [R1+0x3e8] ;  /* 0x0003e80001067983 */ /* 0x000ee20000300800 */
[----:B------:R-:W-:Y:S02]  /*2ccf0*/  IMAD.MOV.U32 R24, RZ, RZ, R2 ;  /* 0x000000ffff187224 */ /* 0x000fe400078e0002 */
[----:B------:R-:W-:Y:S02]  /*2cd00*/  IMAD.MOV.U32 R25, RZ, RZ, R0 ;  /* 0x000000ffff197224 */ /* 0x000fe400078e0000 */
[----:B------:R-:W3:Y:S01]  /*2cd10*/  LDL.LU R7, [R1+0x3ec] ;  /* 0x0003ec0001077983 */ /* 0x000ee20000300800 */
[----:B------:R-:W4:Y:S01]  /*2cd20*/  LDL.LU R16, [R1+0x3d0] ;  /* 0x0003d00001107983 */ /* 0x000f220000300800 */
[----:B------:R-:W4:Y:S02]  /*2cd30*/  LDL.LU R17, [R1+0x3d4] ;  /* 0x0003d40001117983 */ /* 0x000f240000300800 */
[----:B------:R-:W4:Y:S02]  /*2cd40*/  LDL.LU R18, [R1+0x3d8] ;  /* 0x0003d80001127983 */ /* 0x000f240000300800 */
[----:B------:R-:W4:Y:S01]  /*2cd50*/  LDL.LU R19, [R1+0x3dc] ;  /* 0x0003dc0001137983 */ /* 0x000f220000300800 */
[----:B------:R0:W-:Y:S04]  /*2cd60*/  STL.64 [R1+0x2680], R24 ;  /* 0x0026801801007387 */ /* 0x0001e80000100a00 */
[----:B0-----:R-:W3:Y:S01]  /*2cd70*/  LDL.64 R24, [R1+0xc0] ;  /* 0x0000c00001187983 */ /* 0x001ee20000100a00 */
[----:B------:R-:W-:Y:S02]  /*2cd80*/  STL [R1+0x2384], R15 ;  /* 0x0023840f01007387 */ /* 0x000fe40000100800 */
[----:B------:R-:W-:Y:S01]  /*2cd90*/  STL [R1+0x2380], R14 ;  /* 0x0023800e01007387 */ /* 0x000fe20000100800 */
[C---:B--2---:R-:W-:Y:S11]  /*2cda0*/  HMMA.16816.F32.BF16 R8, R20.reuse, R12, R8 ;  /* 0x0000000c1408723c */ /* 0x044ff60000041808 */
[----:B------:R-:W-:Y:S11]  /*2cdb0*/  @!UPT UIADD3 URZ, URZ, URZ, URZ ;  /* 0x0000003f3f3ff290 */ /* 0x000ff6000fffe03f */
[----:B------:R-:W-:Y:S01]  /*2cdc0*/  @!UPT UIADD3 URZ, URZ, URZ, URZ ;  /* 0x0000003f3f3ff290 */ /* 0x000fe2000fffe03f */
[----:B------:R-:W-:Y:S01]  /*2cdd0*/  STL.64 [R1+0x440], R8 ;  /* 0x0004400801007387 */ /* 0x000fe20000100a00 */
[----:B------:R0:W-:Y:S03]  /*2cde0*/  STL.64 [R1+0x448], R10 ;  /* 0x0004480a01007387 */ /* 0x0001e60000100a00 */
[----:B0-----:R-:W2:Y:S01]  /*2cdf0*/  LDL.LU.64 R10, [R1+0x26a8] ;  /* 0x0026a800010a7983 */ /* 0x001ea20000300a00 */
[----:B------:R-:W3:Y:S02]  /*2ce00*/  LDL.LU.64 R8, [R1+0x26a0] ;  /* 0x0026a00001087983 */ /* 0x000ee40000300a00 */
        /* <DEDUP_REMOVED lines=11> */
[----:B---3--:R-:W-:Y:S01]  /*2cec0*/  HMMA.16816.F32.BF16 R4, R20, R8, R4 ;  /* 0x000000081404723c */ /* 0x008fe20000041804 */
[----:B--2---:R-:W-:Y:S01]  /*2ced0*/  STL.64 [R1+0x2678], R14 ;  /* 0x0026780e01007387 */ /* 0x004fe20000100a00 */
[----:B------:R0:W-:Y:S03]  /*2cee0*/  STL.64 [R1+0x2670], R12 ;  /* 0x0026700c01007387 */ /* 0x0001e60000100a00 */
        /* <DEDUP_REMOVED lines=10> */
[----:B------:R0:W-:Y:S01]  /*2cf90*/  STL.64 [R1+0x430], R4 ;  /* 0x0004300401007387 */ /* 0x0001e20000100a00 */
[----:B------:R-:W-:Y:S03]  /*2cfa0*/  STL.64 [R1+0x438], R6 ;  /* 0x0004380601007387 */ /* 0x000fe60000100a00 */
[----:B0-----:R-:W4:Y:S01]  /*2cfb0*/  LDL.LU.64 R4, [R1+0x2698] ;  /* 0x0026980001047983 */ /* 0x001f220000300a00 */
[----:B------:R-:W-:Y:S02]  /*2cfc0*/  STL.64 [R1+0x2610], R8 ;  /* 0x0026100801007387 */ /* 0x000fe40000100a00 */
[----:B------:R-:W-:-:S02]  /*2cfd0*/  IMAD.MOV.U32 R3, RZ, RZ, R24 ;  /* 0x000000ffff037224 */ /* 0x000fc400078e0018 */
[----:B------:R-:W-:Y:S01]  /*2cfe0*/  IMAD.MOV.U32 R0, RZ, RZ, R25 ;  /* 0x000000ffff007224 */ /* 0x000fe200078e0019 */
[----:B----4-:R-:W-:Y:S01]  /*2cff0*/  HMMA.16816.F32.BF16 R20, R20, R4, R16 ;  /* 0x000000041414723c */ /* 0x010fe20000041810 */
[----:B------:R-:W2:Y:S11]  /*2d000*/  LDSM.16.MT88.4 R16, [R28+0x4100] ;  /* 0x004100001c10783b */ /* 0x000eb60000004200 */
[----:B------:R-:W-:Y:S11]  /*2d010*/  @!UPT UIADD3 URZ, URZ, URZ, URZ ;  /* 0x0000003f3f3ff290 */ /* 0x000ff6000fffe03f */
[----:B------:R-:W-:Y:S01]  /*2d020*/  STL.64 [R1+0x230], R20 ;  /* 0x0002301401007387 */ /* 0x000fe20000100a00 */
[----:B------:R-:W-:Y:S02]  /*2d030*/  STL.64 [R1+0x238], R22 ;  /* 0x0002381601007387 */ /* 0x000fe40000100a00 */
[----:B------:R-:W0:Y:S01]  /*2d040*/  LDSM.16.MT88.4 R20, [R28+0x4180] ;  /* 0x004180001c14783b */ /* 0x000e220000004200 */
[C---:B--2---:R-:W-:Y:S01]  /*2d050*/  HMMA.16816.F32.BF16 R12, R16.reuse, R24, R12 ;  /* 0x00000018100c723c */ /* 0x044fe2000004180c */
[----:B0-----:R-:W-:Y:S02]  /*2d060*/  STL [R1+0x2574], R20 ;  /* 0x0025741401007387 */ /* 0x001fe40000100800 */
[----:B------:R0:W-:Y:S02]  /*2d070*/  STL [R1+0x2570], R21 ;  /* 0x0025701501007387 */ /* 0x0001e40000100800 */
[----:B------:R-:W-:Y:S02]  /*2d080*/  STL [R1+0x256c], R22 ;  /* 0x00256c1601007387 */ /* 0x000fe40000100800 */
[----:B------:R-:W-:Y:S01]  /*2d090*/  STL [R1+0x2568], R23 ;  /* 0x0025681701007387 */ /* 0x000fe20000100800 */
[----:B0-----:R-:W2:Y:S01]  /*2d0a0*/  LDL.64 R20, [R1+0x90] ;  /* 0x0000900001147983 */ /* 0x001ea20000100a00 */
[----:B------:R-:W-:Y:S11]  /*2d0b0*/  STL [R1+0x20e0], R28 ;  /* 0x0020e01c01007387 */ /* 0x000ff60000100800 */
[----:B------:R-:W-:Y:S03]  /*2d0c0*/  @!UPT UIADD3 URZ, URZ, URZ, URZ ;  /* 0x0000003f3f3ff290 */ /* 0x000fe6000fffe03f */
[----:B------:R-:W-:Y:S02]  /*2d0d0*/  STL.64 [R1+0x220], R12 ;  /* 0x0002200c01007387 */ /* 0x000fe40000100a00 */
[----:B------:R0:W-:Y:S02]  /*2d0e0*/  STL.64 [R1+0x228], R14 ;  /* 0x0002280e01007387 */ /* 0x0001e40000100a00 */
[----:B0-----:R-:W3:Y:S01]  /*2d0f0*/  LDL.LU.64 R14, [R1+0x2690] ;  /* 0x00269000010e7983 */ /* 0x001ee20000300a00 */
[----:B------:R-:W3:Y:S02]  /*2d100*/  LDL.LU.64 R12, [R1+0x2688] ;  /* 0x00268800010c7983 */ /* 0x000ee40000300a00 */
[----:B------:R-:W3:Y:S02]  /*2d110*/  LDL.LU.64 R24, [R1+0x2680] ;  /* 0x0026800001187983 */ /* 0x000ee40000300a00 */
[----:B------:R-:W-:Y:S01]  /*2d120*/  STL [R1+0x257c], R0 ;  /* 0x00257c0001007387 */ /* 0x000fe20000100800 */
[----:B------:R-:W-:Y:S01]  /*2d130*/  STL [R1+0x2578], R3 ;  /* 0x0025780301007387 */ /* 0x000fe20000100800 */
[C---:B---3--:R-:W-:Y:S03]  /*2d140*/  HMMA.16816.F32.BF16 R24, R16.reuse, R24, R12 ;  /* 0x000000181018723c */ /* 0x048fe6000004180c */
[----:B------:R-:W3:Y:S01]  /*2d150*/  LDL.LU.64 R14, [R1+0x2678] ;  /* 0x00267800010e7983 */ /* 0x000ee20000300a00 */
[----:B------:R-:W3:Y:S11]  /*2d160*/  LDL.LU.64 R12, [R1+0x2670] ;  /* 0x00267000010c7983 */ /* 0x000ef60000300a00 */
[----:B------:R-:W-:Y:S08]  /*2d170*/  @!UPT UIADD3 URZ, URZ, URZ, URZ ;  /* 0x0000003f3f3ff290 */ /* 0x000ff0000fffe03f */
[----:B------:R0:W-:Y:S01]  /*2d180*/  STL.64 [R1+0x210], R24 ;  /* 0x0002101801007387 */ /* 0x0001e20000100a00 */
[----:B------:R-:W-:Y:S03]  /*2d190*/  STL.64 [R1+0x218], R26 ;  /* 0x0002181a01007387 */ /* 0x000fe60000100a00 */
[----:B0-----:R-:W3:Y:S01]  /*2d1a0*/  LDL.LU.64 R24, [R1+0x2668] ;  /* 0x0026680001187983 */ /* 0x001ee20000300a00 */
[----:B------:R-:W4:Y:S01]  /*2d1b0*/  LDL R2, [R1+0x14fc] ;  /* 0x0014fc0001027983 */ /* 0x000f220000100800 */
        /* <DEDUP_REMOVED lines=9> */
[----:B------:R-:W-:Y:S01]  /*2d250*/  STL.64 [R1+0x2598], R6 ;  /* 0x0025980601007387 */ /* 0x000fe20000100a00 */
[----:B------:R0:W-:Y:S04]  /*2d260*/  STL.64 [R1+0x2590], R4 ;  /* 0x0025900401007387 */ /* 0x0001e80000100a00 */
[----:B0-----:R-:W2:Y:S01]  /*2d270*/  LDL.LU R4, [R1+0xaa0] ;  /* 0x000aa00001047983 */ /* 0x001ea20000300800 */
[----:B------:R-:W2:Y:S02]  /*2d280*/  LDL.LU R5, [R1+0xaa4] ;  /* 0x000aa40001057983 */ /* 0x000ea40000300800 */
[----:B------:R-:W2:Y:S02]  /*2d290*/  LDL.LU R6, [R1+0xaa8] ;  /* 0x000aa80001067983 */ /* 0x000ea40000300800 */
[----:B------:R-:W2:Y:S01]  /*2d2a0*/  LDL.LU R7, [R1+0xaac] ;  /* 0x000aac0001077983 */ /* 0x000ea20000300800 */
[C---:B---3--:R-:W-:Y:S08]  /*2d2b0*/  HMMA.16816.F32.BF16 R12, R16.reuse, R24, R12 ;  /* 0x00000018100c723c */ /* 0x048ff0000004180c */
[----:B--2---:R-:W-:Y:S11]  /*2d2c0*/  HMMA.16816.F32.BF16 R4, R16, R20, R4 ;  /* 0x000000141004723c */ /* 0x004ff60000041804 */
[----:B------:R-:W-:Y:S11]  /*2d2d0*/  @!UPT UIADD3 URZ, URZ, URZ, URZ ;  /* 0x0000003f3f3ff290 */ /* 0x000ff6000fffe03f */
[----:B------:R-:W-:Y:S01]  /*2d2e0*/  @!UPT UIADD3 URZ, URZ, URZ, URZ ;  /* 0x0000003f3f3ff290 */ /* 0x000fe2000fffe03f */
[----:B------:R0:W-:Y:S01]  /*2d2f0*/  STL.64 [R1+0x1f0], R4 ;  /* 0x0001f00401007387 */ /* 0x0001e20000100a00 */
[----:B------:R1:W-:Y:S02]  /*2d300*/  STL.64 [R1+0x1f8], R6 ;  /* 0x0001f80601007387 */ /* 0x0003e40000100a00 */
[----:B------:R-:W-:Y:S01]  /*2d310*/  STL.64 [R1+0x25f8], R24 ;  /* 0x0025f81801007387 */ /* 0x000fe20000100a00 */
[----:B0-----:R-:W2:Y:S01]  /*2d320*/  LDL.LU R4, [R1+0x3a0] ;  /* 0x0003a00001047983 */ /* 0x001ea20000300800 */
[----:B------:R-:W-:Y:S02]  /*2d330*/  STL.64 [R1+0x1e0], R12 ;  /* 0x0001e00c01007387 */ /* 0x000fe40000100a00 */
[----:B------:R-:W-:Y:S02]  /*2d340*/  STL.64 [R1+0x1e8], R14 ;  /* 0x0001e80e01007387 */ /* 0x000fe40000100a00 */
[----:B------:R-:W2:Y:S01]  /*2d350*/  LDL.LU R5, [R1+0x3a4] ;  /* 0x0003a40001057983 */ /* 0x000ea20000300800 */
[----:B-1----:R-:W3:Y:S01]  /*2d360*/  LDL.LU R6, [R1+0x3a8] ;  /* 0x0003a80001067983 */ /* 0x002ee20000300800 */
[----:B------:R-:W3:Y:S03]  /*2d370*/  LDL.LU R7, [R1+0x3ac] ;  /* 0x0003ac0001077983 */ /* 0x000ee60000300800 */
[----:B---3--:R-:W-:Y:S01]  /*2d380*/  STL.64 [R1+0x25a8], R6 ;  /* 0x0025a80601007387 */ /* 0x008fe20000100a00 */
[----:B--2---:R0:W-:Y:S03]  /*2d390*/  STL.64 [R1+0x25a0], R4 ;  /* 0x0025a00401007387 */ /* 0x0041e60000100a00 */
[----:B0-----:R-:W2:Y:S01]  /*2d3a0*/  LDL.LU R4, [R1+0x3b0] ;  /* 0x0003b00001047983 */ /* 0x001ea20000300800 */
[----:B------:R-:W2:Y:S02]  /*2d3b0*/  LDL.LU R5, [R1+0x3b4] ;  /* 0x0003b40001057983 */ /* 0x000ea40000300800 */
[----:B------:R-:W3:Y:S02]  /*2d3c0*/  LDL.LU R6, [R1+0x3b8] ;  /* 0x0003b80001067983 */ /* 0x000ee40000300800 */
[----:B------:R-:W3:Y:S02]  /*2d3d0*/  LDL.LU R7, [R1+0x3bc] ;  /* 0x0003bc0001077983 */ /* 0x000ee40000300800 */
[----:B------:R-:W-:-:S02]  /*2d3e0*/  IMAD.MOV.U32 R29, RZ, RZ, R20 ;  /* 0x000000ffff1d7224 */ /* 0x000fc400078e0014 */
[----:B------:R-:W-:Y:S01]  /*2d3f0*/  IMAD.MOV.U32 R28, RZ, RZ, R21 ;  /* 0x000000ffff1c7224 */ /* 0x000fe200078e0015 */
[----:B---3--:R-:W-:Y:S01]  /*2d400*/  STL.64 [R1+0x25b8], R6 ;  /* 0x0025b80601007387 */ /* 0x008fe20000100a00 */
[----:B--2---:R0:W-:Y:S02]  /*2d410*/  STL.64 [R1+0x25b0], R4 ;  /* 0x0025b00401007387 */ /* 0x0041e40000100a00 */
[----:B------:R-:W2:Y:S02]  /*2d420*/  LDL.LU R12, [R1+0xa20] ;  /* 0x000a2000010c7983 */ /* 0x000ea40000300800 */
[----:B------:R-:W2:Y:S01]  /*2d430*/  LDL.LU R13, [R1+0xa24] ;  /* 0x000a2400010d7983 */ /* 0x000ea20000300800 */
[----:B------:R-:W3:Y:S01]  /*2d440*/  LDL.LU R14, [R1+0xa28] ;  /* 0x000a2800010e7983 */ /* 0x000ee20000300800 */
[----:B------:R-:W3:Y:S02]  /*2d450*/  LDL.LU R15, [R1+0xa2c] ;  /* 0x000a2c00010f7983 */ /* 0x000ee40000300800 */
        /* <DEDUP_REMOVED lines=9> */
[----:B0-----:R-:W-:Y:S01]  /*2d4f0*/  IMAD.MOV.U32 R5, RZ, RZ, R10 ;  /* 0x000000ffff057224 */ /* 0x001fe200078e000a */
[----:B------:R-:W2:Y:S01]  /*2d500*/  LDL.LU R9, [R1+0xa54] ;  /* 0x000a540001097983 */ /* 0x000ea20000300800 */
[----:B------:R-:W-:-:S02]  /*2d510*/  IMAD.MOV.U32 R4, RZ, RZ, R11 ;  /* 0x000000ffff047224 */ /* 0x000fc400078e000b */
[----:B------:R-:W2:Y:S02]  /*2d520*/  LDL.LU R10, [R1+0xa58] ;  /* 0x000a5800010a7983 */ /* 0x000ea40000300800 */
[----:B------:R-:W2:Y:S02]  /*2d530*/  LDL.LU R11, [R1+0xa5c] ;  /* 0x000a5c00010b7983 */ /* 0x000ea40000300800 */
[----:B--2---:R-:W-:Y:S01]  /*2d540*/  STL.64 [R1+0x2620], R10 ;  /* 0x0026200a01007387 */ /* 0x004fe20000100a00 */
[----:B------:R0:W-:Y:S03]  /*2d550*/  STL.64 [R1+0x2618], R8 ;  /* 0x0026180801007387 */ /* 0x0001e60000100a00 */
[----:B0-----:R-:W2:Y:S04]  /*2d560*/  LDL.64 R8, [R1+0x50] ;  /* 0x0000500001087983 */ /* 0x001ea80000100a00 */
[----:B--2---:R0:W-:Y:S04]  /*2d570*/  STL.64 [R1+0x2630], R8 ;  /* 0x0026300801007387 */ /* 0x0041e80000100a00 */
[----:B0-----:R-:W2:Y:S04]  /*2d580*/  LDL.64 R8, [R1+0x60] ;  /* 0x0000600001087983 */ /* 0x001ea80000100a00 */
[----:B--2---:R0:W-:Y:S04]  /*2d590*/  STL.64 [R1+0x2648], R8 ;  /* 0x0026480801007387 */ /* 0x0041e80000100a00 */
[----:B0-----:R-:W2:Y:S01]  /*2d5a0*/  LDL.64 R8, [R1+0x70] ;  /* 0x0000700001087983 */ /* 0x001ea20000100a00 */
[----:B------:R-:W-:Y:S02]  /*2d5b0*/  STL.64 [R1+0x2608], R26 ;  /* 0x0026081a01007387 */ /* 0x000fe40000100a00 */
[----:B------:R0:W-:Y:S02]  /*2d5c0*/  STL.64 [R1+0x2600], R24 ;  /* 0x0026001801007387 */ /* 0x0001e40000100a00 */
[----:B0-----:R-:W2:Y:S04]  /*2d5d0*/  LDL.64 R24, [R1+0x40] ;  /* 0x0000400001187983 */ /* 0x001ea80000100a00 */
[----:B--2---:R0:W-:Y:S04]  /*2d5e0*/  STL.64 [R1+0x2628], R24 ;  /* 0x0026281801007387 */ /* 0x0041e80000100a00 */
[----:B0-----:R-:W2:Y:S01]  /*2d5f0*/  LDL.LU R24, [R1+0xa60] ;  /* 0x000a600001187983 */ /* 0x001ea20000300800 */
[----:B------:R-:W2:Y:S02]  /*2d600*/  LDL.LU R25, [R1+0xa64] ;  /* 0x000a640001197983 */ /* 0x000ea40000300800 */
[----:B------:R-:W2:Y:S02]  /*2d610*/  LDL.LU R26, [R1+0xa68] ;  /* 0x000a6800011a7983 */ /* 0x000ea40000300800 */
[----:B------:R-:W2:Y:S01]  /*2d620*/  LDL.LU R27, [R1+0xa6c] ;  /* 0x000a6c00011b7983 */ /* 0x000ea20000300800 */
[----:B------:R-:W-:Y:S01]  /*2d630*/  HMMA.16816.F32.BF16 R20, R16, R8, R20 ;  /* 0x000000081014723c */ /* 0x000fe20000041814 */
[----:B--2---:R-:W-:Y:S01]  /*2d640*/  STL.64 [R1+0x2640], R26 ;  /* 0x0026401a01007387 */ /* 0x004fe20000100a00 */
[----:B------:R0:W-:Y:S03]  /*2d650*/  STL.64 [R1+0x2638], R24 ;  /* 0x0026381801007387 */ /* 0x0001e60000100a00 */
[----:B0-----:R-:W2:Y:S01]  /*2d660*/  LDL.LU R24, [R1+0xa70] ;  /* 0x000a700001187983 */ /* 0x001ea20000300800 */
[----:B------:R-:W2:Y:S02]  /*2d670*/  LDL.LU R25, [R1+0xa74] ;  /* 0x000a740001197983 */ /* 0x000ea40000300800 */
[----:B------:R-:W2:Y:S02]  /*2d680*/  LDL.LU R26, [R1+0xa78] ;  /* 0x000a7800011a7983 */ /* 0x000ea40000300800 */
[----:B------:R-:W2:Y:S01]  /*2d690*/  LDL.LU R27, [R1+0xa7c] ;  /* 0x000a7c00011b7983 */ /* 0x000ea20000300800 */
[----:B---3--:R-:W-:Y:S01]  /*2d6a0*/  STL.64 [R1+0x25e8], R14 ;  /* 0x0025e80e01007387 */ /* 0x008fe20000100a00 */
[----:B------:R0:W-:Y:S03]  /*2d6b0*/  STL.64 [R1+0x25e0], R12 ;  /* 0x0025e00c01007387 */ /* 0x0001e60000100a00 */
[----:B0-----:R-:W3:Y:S04]  /*2d6c0*/  LDL.64 R12, [R1+0x20] ;  /* 0x00002000010c7983 */ /* 0x001ee80000100a00 */
[----:B---3--:R0:W-:Y:S04]  /*2d6d0*/  STL.64 [R1+0x25f0], R12 ;  /* 0x0025f00c01007387 */ /* 0x0081e80000100a00 */
[----:B0-----:R-:W3:Y:S01]  /*2d6e0*/  LDL.64 R12, [R1+0x30] ;  /* 0x00003000010c7983 */ /* 0x001ee20000100a00 */
[----:B------:R0:W-:Y:S03]  /*2d6f0*/  STL.64 [R1+0x25d0], R4 ;  /* 0x0025d00401007387 */ /* 0x0001e60000100a00 */
[----:B0-----:R-:W2:Y:S01]  /*2d700*/  LDL.64 R4, [R1+0x10] ;  /* 0x0000100001047983 */ /* 0x001ea20000100a00 */
[----:B------:R-:W-:Y:S02]  /*2d710*/  STL.64 [R1+0x1d0], R20 ;  /* 0x0001d01401007387 */ /* 0x000fe40000100a00 */
[----:B------:R0:W-:Y:S02]  /*2d720*/  STL.64 [R1+0x1d8], R22 ;  /* 0x0001d81601007387 */ /* 0x0001e40000100a00 */
[----:B0-----:R-:W-:-:S02]  /*2d730*/  IMAD.MOV.U32 R22, RZ, RZ, R8 ;  /* 0x000000ffff167224 */ /* 0x001fc400078e0008 */
[----:B------:R-:W-:Y:S02]  /*2d740*/  IMAD.MOV.U32 R23, RZ, RZ, R9 ;  /* 0x000000ffff177224 */ /* 0x000fe400078e0009 */
        /* <DEDUP_REMOVED lines=18> */
[----:B------:R-:W-:Y:S01]  /*2d870*/  IMAD.MOV.U32 R3, RZ, RZ, R9 ;  /* 0x000000ffff037224 */ /* 0x000fe200078e0009 */
[----:B---3--:R-:W-:Y:S01]  /*2d880*/  STL.64 [R1+0x25c8], R22 ;  /* 0x0025c81601007387 */ /* 0x008fe20000100a00 */
[----:B------:R0:W-:Y:S03]  /*2d890*/  STL.64 [R1+0x25c0], R20 ;  /* 0x0025c01401007387 */ /* 0x0001e60000100a00 */
[----:B0-----:R-:W2:Y:S01]  /*2d8a0*/  LDL.LU R20, [R1+0x3c0] ;  /* 0x0003c00001147983 */ /* 0x001ea20000300800 */
[----:B------:R-:W2:Y:S02]  /*2d8b0*/  LDL.LU R21, [R1+0x3c4] ;  /* 0x0003c40001157983 */ /* 0x000ea40000300800 */
[----:B------:R-:W2:Y:S02]  /*2d8c0*/  LDL.LU R22, [R1+0x3c8] ;  /* 0x0003c80001167983 */ /* 0x000ea40000300800 */
[----:B------:R-:W2:Y:S10]  /*2d8d0*/  LDL.LU R23, [R1+0x3cc] ;  /* 0x0003cc0001177983 */ /* 0x000eb40000300800 */
[----:B------:R0:W-:Y:S01]  /*2d8e0*/  STL.64 [R1+0x410], R24 ;  /* 0x0004101801007387 */ /* 0x0001e20000100a00 */
[----:B------:R-:W-:Y:S03]  /*2d8f0*/  STL.64 [R1+0x418], R26 ;  /* 0x0004181a01007387 */ /* 0x000fe60000100a00 */
[----:B0-----:R-:W3:Y:S01]  /*2d900*/  LDL.LU.64 R24, [R1+0x2628] ;  /* 0x0026280001187983 */ /* 0x001ee20000300a00 */
[----:B------:R-:W3:Y:S02]  /*2d910*/  LDL.LU.64 R10, [R1+0x2620] ;  /* 0x00262000010a7983 */ /* 0x000ee40000300a00 */
        /* <DEDUP_REMOVED lines=19> */
[----:B------:R-:W3:Y:S03]  /*2da50*/  LDL.LU.64 R12, [R1+0x25f0] ;  /* 0x0025f000010c7983 */ /* 0x000ee60000300a00 */
[----:B------:R-:W-:Y:S01]  /*2da60*/  STL.64 [R1+0x2508], R26 ;  /* 0x0025081a01007387 */ /* 0x000fe20000100a00 */
[----:B--2---:R0:W-:Y:S04]  /*2da70*/  STL.64 [R1+0x2500], R24 ;  /* 0x0025001801007387 */ /* 0x0041e80000100a00 */
        /* <DEDUP_REMOVED lines=8> */
[----:B------:R-:W-:Y:S02]  /*2db00*/  STL.64 [R1+0x3e8], R26 ;  /* 0x0003e81a01007387 */ /* 0x000fe40000100a00 */
[----:B------:R-:W2:Y:S02]  /*2db10*/  LDL.LU.64 R14, [R1+0x25e8] ;  /* 0x0025e800010e7983 */ /* 0x000ea40000300a00 */
[----:B0-----:R-:W-:Y:S02]  /*2db20*/  IMAD.MOV.U32 R25, RZ, RZ, R12 ;  /* 0x000000ffff197224 */ /* 0x001fe400078e000c */
        /* <DEDUP_REMOVED lines=10> */
[----:B------:R-:W3:Y:S02]  /*2dbd0*/  LDL.LU.64 R4, [R1+0x25d0] ;  /* 0x0025d00001047983 */ /* 0x000ee40000300a00 */
[C---:B---3--:R-:W-:Y:S02]  /*2dbe0*/  HMMA.16816.F32.BF16 R4, R16.reuse, R4, R20 ;  /* 0x000000041004723c */ /* 0x048fe40000041814 */
[----:B------:R-:W3:Y:S01]  /*2dbf0*/  LDL.LU.64 R22, [R1+0x25c8] ;  /* 0x0025c80001167983 */ /* 0x000ee20000300a00 */
[----:B------:R-:W3:Y:S11]  /*2dc00*/  LDL.LU.64 R20, [R1+0x25c0] ;  /* 0x0025c00001147983 */ /* 0x000ef60000300a00 */
        /* <DEDUP_REMOVED lines=12> */
[----:B------:R-:W-:Y:S01]  /*2dcd0*/  STL.64 [R1+0x2468], R12 ;  /* 0x0024680c01007387 */ /* 0x000fe20000100a00 */
[C---:B--2---:R-:W-:Y:S11]  /*2dce0*/  HMMA.16816.F32.BF16 R4, R16.reuse, R8, R4 ;  /* 0x000000081004723c */ /* 0x044ff60000041804 */
[----:B------:R-:W-:Y:S11]  /*2dcf0*/  @!UPT UIADD3 URZ, URZ, URZ, URZ ;  /* 0x0000003f3f3ff290 */ /* 0x000ff6000fffe03f */
[----:B------:R-:W-:Y:S01]  /*2dd00*/  @!UPT UIADD3 URZ, URZ, URZ, URZ ;  /* 0x0000003f3f3ff290 */ /* 0x000fe2000fffe03f */
[----:B------:R-:W-:Y:S01]  /*2dd10*/  STL.64 [R1+0x3a0], R4 ;  /* 0x0003a00401007387 */ /* 0x000fe20000100a00 */
[----:B------:R0:W-:Y:S03]  /*2dd20*/  STL.64 [R1+0x3a8], R6 ;  /* 0x0003a80601007387 */ /* 0x0001e60000100a00 */
[----:B0-----:R-:W2:Y:S01]  /*2dd30*/  LDL.LU.64 R6, [R1+0x2598] ;  /* 0x0025980001067983 */ /* 0x001ea20000300a00 */
[----:B------:R-:W3:Y:S02]  /*2dd40*/  LDL.LU.64 R4, [R1+0x2590] ;  /* 0x0025900001047983 */ /* 0x000ee40000300a00 */
[----:B------:R-:W-:Y:S01]  /*2dd50*/  STL.64 [R1+0x2470], R8 ;  /* 0x0024700801007387 */ /* 0x000fe20000100a00 */
[----:B---3--:R-:W-:Y:S01]  /*2dd60*/  HMMA.16816.F32.BF16 R16, R16, R4, R20 ;  /* 0x000000041010723c */ /* 0x008fe20000041814 */
[----:B------:R-:W3:Y:S01]  /*2dd70*/  LDL.LU.64 R22, [R1+0x2588] ;  /* 0x0025880001167983 */ /* 0x000ee20000300a00 */
[----:B------:R-:W2:Y:S11]  /*2dd80*/  LDL.LU.64 R20, [R1+0x2580] ;  /* 0x0025800001147983 */ /* 0x000eb60000300a00 */
[----:B------:R-:W-:Y:S10]  /*2dd90*/  @!UPT UIADD3 URZ, URZ, URZ, URZ ;  /* 0x0000003f3f3ff290 */ /* 0x000ff4000fffe03f */
[----:B------:R0:W-:Y:S01]  /*2dda0*/  STL.64 [R1+0x1c0], R16 ;  /* 0x0001c01001007387 */ /* 0x0001e20000100a00 */
[----:B------:R-:W-:Y:S02]  /*2ddb0*/  STL.64 [R1+0x1c8], R18 ;  /* 0x0001c81201007387 */ /* 0x000fe40000100a00 */
[----:B0-----:R-:W-:Y:S02]  /*2ddc0*/  IMAD.MOV.U32 R16, RZ, RZ, R25 ;  /* 0x000000ffff107224 */ /* 0x001fe400078e0019 */
[----:B------:R-:W-:-:S05]  /*2ddd0*/  IMAD.MOV.U32 R17, RZ, RZ, R24 ;  /* 0x000000ffff117224 */ /* 0x000fca00078e0018 */
[----:B------:R0:W-:Y:S04]  /*2dde0*/  STL.64 [R1+0x2488], R16 ;  /* 0x0024881001007387 */ /* 0x0001e80000100a00 */
[----:B0-----:R-:W2:Y:S01]  /*2ddf0*/  LDL.LU R16, [R1+0x120] ;  /* 0x0001200001107983 */ /* 0x001ea20000300800 */
[----:B------:R-:W2:Y:S02]  /*2de00*/  LDL.LU R17, [R1+0x124] ;  /* 0x0001240001117983 */ /* 0x000ea40000300800 */
[----:B------:R-:W2:Y:S02]  /*2de10*/  LDL.LU R18, [R1+0x128] ;  /* 0x0001280001127983 */ /* 0x000ea40000300800 */
[----:B------:R-:W2:Y:S02]  /*2de20*/  LDL.LU R19, [R1+0x12c] ;  /* 0x00012c0001137983 */ /* 0x000ea40000300800 */
[----:B--2---:R-:W-:Y:S01]  /*2de30*/  STL.64 [R1+0x2498], R18 ;  /* 0x0024981201007387 */ /* 0x004fe20000100a00 */
[----:B------:R0:W-:Y:S02]  /*2de40*/  STL.64 [R1+0x2490], R16 ;  /* 0x0024901001007387 */ /* 0x0001e40000100a00 */
[----:B0-----:R-:W-:-:S02]  /*2de50*/  IMAD.MOV.U32 R16, RZ, RZ, R11 ;  /* 0x000000ffff107224 */ /* 0x001fc400078e000b */
[----:B------:R-:W-:-:S05]  /*2de60*/  IMAD.MOV.U32 R17, RZ, RZ, R10 ;  /* 0x000000ffff117224 */ /* 0x000fca00078e000a */
[----:B------:R0:W-:Y:S01]  /*2de70*/  STL.64 [R1+0x24b0], R16 ;  /* 0x0024b01001007387 */ /* 0x0001e20000100a00 */
[----:B------:R-:W2:Y:S02]  /*2de80*/  LDL.LU R8, [R1+0xf0] ;  /* 0x0000f00001087983 */ /* 0x000ea40000300800 */
[----:B------:R-:W2:Y:S02]  /*2de90*/  LDL.LU R9, [R1+0xf4] ;  /* 0x0000f40001097983 */ /* 0x000ea40000300800 */
[----:B------:R-:W2:Y:S01]  /*2dea0*/  LDL.LU R10, [R1+0xf8] ;  /* 0x0000f800010a7983 */ /* 0x000ea20000300800 */
[----:B------:R-:W2:Y:S01]  /*2deb0*/  LDL.LU R11, [R1+0xfc] ;  /* 0x0000fc00010b7983 */ /* 0x000ea20000300800 */
[----:B0-----:R-:W-:Y:S02]  /*2dec0*/  IMAD.MOV.U32 R16, RZ, RZ, R0 ;  /* 0x000000ffff107224 */ /* 0x001fe400078e0000 */
[----:B------:R-:W-:Y:S01]  /*2ded0*/  IMAD.MOV.U32 R17, RZ, RZ, R3 ;  /* 0x000000ffff117224 */ /* 0x000fe200078e0003 */
[----:B------:R-:W3:Y:S01]  /*2dee0*/  LDL.LU R0, [R1+0x257c] ;  /* 0x00257c0001007983 */ /* 0x000ee20000300800 */
[----:B------:R-:W3:Y:S03]  /*2def0*/  LDL.LU R3, [R1+0x2578] ;  /* 0x0025780001037983 */ /* 0x000ee60000300800 */
[----:B------:R0:W-:Y:S02]  /*2df00*/  STL.64 [R1+0x24c8], R16 ;  /* 0x0024c81001007387 */ /* 0x0001e40000100a00 */
[----:B0-----:R-:W-:-:S02]  /*2df10*/  IMAD.MOV.U32 R16, RZ, RZ, R20 ;  /* 0x000000ffff107224 */ /* 0x001fc400078e0014 */
[----:B------:R-:W-:Y:S01]  /*2df20*/  IMAD.MOV.U32 R17, RZ, RZ, R21 ;  /* 0x000000ffff117224 */ /* 0x000fe200078e0015 */
[----:B------:R-:W4:Y:S01]  /*2df30*/  LDL.LU R20, [R1+0x2574] ;  /* 0x0025740001147983 */ /* 0x000f220000300800 */
[----:B------:R-:W4:Y:S03]  /*2df40*/  LDL.LU R21, [R1+0x2570] ;  /* 0x0025700001157983 */ /* 0x000f260000300800 */
[----:B------:R-:W-:Y:S04]  /*2df50*/  STL.64 [R1+0x24e0], R16 ;  /* 0x0024e01001007387 */ /* 0x000fe80000100a00 */
[----:B--2---:R-:W-:Y:S01]  /*2df60*/  STL.64 [R1+0x2480], R10 ;  /* 0x0024800a01007387 */ /* 0x004fe20000100a00 */
[----:B------:R0:W-:Y:S03]  /*2df70*/  STL.64 [R1+0x2478], R8 ;  /* 0x0024780801007387 */ /* 0x0001e60000100a00 */
[----:B0-----:R-:W2:Y:S01]  /*2df80*/  LDL.LU R8, [R1+0x100] ;  /* 0x0001000001087983 */ /* 0x001ea20000300800 */
[----:B------:R-:W2:Y:S02]  /*2df90*/  LDL.LU R9, [R1+0x104] ;  /* 0x0001040001097983 */ /* 0x000ea40000300800 */
[----:B------:R-:W2:Y:S02]  /*2dfa0*/  LDL.LU R10, [R1+0x108] ;  /* 0x00010800010a7983 */ /* 0x000ea40000300800 */
[----:B------:R-:W2:Y:S02]  /*2dfb0*/  LDL.LU R11, [R1+0x10c] ;  /* 0x00010c00010b7983 */ /* 0x000ea40000300800 */
[----:B---3--:R-:W-:-:S02]  /*2dfc0*/  IMAD.MOV.U32 R16, RZ, RZ, R22 ;  /* 0x000000ffff107224 */ /* 0x008fc400078e0016 */
[----:B------:R-:W-:Y:S01]  /*2dfd0*/  IMAD.MOV.U32 R17, RZ, RZ, R23 ;  /* 0x000000ffff117224 */ /* 0x000fe200078e0017 */
[----:B------:R-:W4:Y:S01]  /*2dfe0*/  LDL.LU R22, [R1+0x256c] ;  /* 0x00256c0001167983 */ /* 0x000f220000300800 */
[----:B------:R-:W4:Y:S02]  /*2dff0*/  LDL.LU R23, [R1+0x2568] ;  /* 0x0025680001177983 */ /* 0x000f240000300800 */
[----:B------:R-:W-:Y:S01]  /*2e000*/  IMAD.MOV.U32 R24, RZ, RZ, R29 ;  /* 0x000000ffff187224 */ /* 0x000fe200078e001d */
[----:B------:R-:W-:Y:S01]  /*2e010*/  STL.64 [R1+0x24f8], R16 ;  /* 0x0024f81001007387 */ /* 0x000fe20000100a00 */
[----:B------:R-:W-:-:S03]  /*2e020*/  IMAD.MOV.U32 R25, RZ, RZ, R28 ;  /* 0x000000ffff197224 */ /* 0x000fc600078e001c */
[----:B--2---:R-:W-:Y:S01]  /*2e030*/  STL.64 [R1+0x24a8], R10 ;  /* 0x0024a80a01007387 */ /* 0x004fe20000100a00 */
[----:B------:R0:W-:Y:S03]  /*2e040*/  STL.64 [R1+0x24a0], R8 ;  /* 0x0024a00801007387 */ /* 0x0001e60000100a00 */
[----:B0-----:R-:W2:Y:S01]  /*2e050*/  LDL.LU R8, [R1+0x130] ;  /* 0x0001300001087983 */ /* 0x001ea20000300800 */
[----:B------:R-:W2:Y:S02]  /*2e060*/  LDL.LU R9, [R1+0x134] ;  /* 0x0001340001097983 */ /* 0x000ea40000300800 */
[----:B------:R-:W3:Y:S02]  /*2e070*/  LDL.LU R10, [R1+0x138] ;  /* 0x00013800010a7983 */ /* 0x000ee40000300800 */
[----:B------:R-:W3:Y:S01]  /*2e080*/  LDL.LU R11, [R1+0x13c] ;  /* 0x00013c00010b7983 */ /* 0x000ee20000300800 */
[----:B------:R0:W-:Y:S01]  /*2e090*/  STL.64 [R1+0x2520], R24 ;  /* 0x0025201801007387 */ /* 0x0001e20000100a00 */
[----:B------:R-:W2:Y:S02]  /*2e0a0*/  LDL.LU R16, [R1+0x170] ;  /* 0x0001700001107983 */ /* 0x000ea40000300800 */
[----:B------:R-:W2:Y:S02]  /*2e0b0*/  LDL.LU R17, [R1+0x174] ;  /* 0x0001740001117983 */ /* 0x000ea40000300800 */
[----:B------:R-:W2:Y:S01]  /*2e0c0*/  LDL.LU R18, [R1+0x178] ;  /* 0x0001780001127983 */ /* 0x000ea20000300800 */
[----:B------:R-:W2:Y:S01]  /*2e0d0*/  LDL.LU R19, [R1+0x17c] ;  /* 0x00017c0001137983 */ /* 0x000ea20000300800 */
[----:B0-----:R-:W-:-:S02]  /*2e0e0*/  IMAD.MOV.U32 R24, RZ, RZ, R7 ;  /* 0x000000ffff187224 */ /* 0x001fc400078e0007 */
[----:B------:R-:W-:-:S05]  /*2e0f0*/  IMAD.MOV.U32 R25, RZ, RZ, R6 ;  /* 0x000000ffff197224 */ /* 0x000fca00078e0006 */
[----:B------:R-:W-:Y:S04]  /*2e100*/  STL.64 [R1+0x2538], R24 ;  /* 0x0025381801007387 */ /* 0x000fe80000100a00 */
[----:B--2---:R-:W-:Y:S01]  /*2e110*/  STL.64 [R1+0x2518], R18 ;  /* 0x0025181201007387 */ /* 0x004fe20000100a00 */
[----:B------:R0:W-:Y:S03]  /*2e120*/  STL.64 [R1+0x2510], R16 ;  /* 0x0025101001007387 */ /* 0x0001e60000100a00 */
[----:B0-----:R-:W2:Y:S01]  /*2e130*/  LDL.LU R16, [R1+0x180] ;  /* 0x0001800001107983 */ /* 0x001ea20000300800 */
[----:B------:R-:W2:Y:S02]  /*2e140*/  LDL.LU R17, [R1+0x184] ;  /* 0x0001840001117983 */ /* 0x000ea40000300800 */
[----:B------:R-:W2:Y:S02]  /*2e150*/  LDL.LU R18, [R1+0x188] ;  /* 0x0001880001127983 */ /* 0x000ea40000300800 */
[----:B------:R-:W2:Y:S01]  /*2e160*/  LDL.LU R19, [R1+0x18c] ;  /* 0x00018c0001137983 */ /* 0x000ea20000300800 */
[----:B------:R-:W2:Y:S04]  /*2e170*/  LDL.64 R24, [R1+0xb0] ;  /* 0x0000b00001187983 */ /* 0x000ea80000100a00 */
[----:B--2---:R-:W-:Y:S01]  /*2e180*/  STL.64 [R1+0x2550], R24 ;  /* 0x0025501801007387 */ /* 0x004fe20000100a00 */
[----:B------:R-:W-:Y:S02]  /*2e190*/  STL.64 [R1+0x2530], R18 ;  /* 0x0025301201007387 */ /* 0x000fe40000100a00 */
        /* <DEDUP_REMOVED lines=10> */
[----:B------:R-:W2:Y:S02]  /*2e240*/  LDL.LU R19, [R1+0x1ac] ;  /* 0x0001ac0001137983 */ /* 0x000ea40000300800 */
[----:B--2---:R-:W-:Y:S01]  /*2e250*/  STL.64 [R1+0x2560], R18 ;  /* 0x0025601201007387 */ /* 0x004fe20000100a00 */
[----:B------:R0:W-:Y:S03]  /*2e260*/  STL.64 [R1+0x2558], R16 ;  /* 0x0025581001007387 */ /* 0x0001e60000100a00 */
[----:B0-----:R-:W4:Y:S01]  /*2e270*/  LDL.LU R16, [R1+0x1b0] ;  /* 0x0001b00001107983 */ /* 0x001f220000300800 */
[----:B------:R-:W4:Y:S02]  /*2e280*/  LDL.LU R17, [R1+0x1b4] ;  /* 0x0001b40001117983 */ /* 0x000f240000300800 */
[----:B------:R-:W4:Y:S02]  /*2e290*/  LDL.LU R18, [R1+0x1b8] ;  /* 0x0001b80001127983 */ /* 0x000f240000300800 */
[----:B------:R-:W4:Y:S01]  /*2e2a0*/  LDL.LU R19, [R1+0x1bc] ;  /* 0x0001bc0001137983 */ /* 0x000f220000300800 */
[----:B---3--:R-:W-:Y:S01]  /*2e2b0*/  STL.64 [R1+0x24c0], R10 ;  /* 0x0024c00a01007387 */ /* 0x008fe20000100a00 */
[----:B------:R0:W-:Y:S03]  /*2e2c0*/  STL.64 [R1+0x24b8], R8 ;  /* 0x0024b80801007387 */ /* 0x0001e60000100a00 */
[----:B0-----:R-:W2:Y:S01]  /*2e2d0*/  LDL.LU R8, [R1+0x140] ;  /* 0x0001400001087983 */ /* 0x001ea20000300800 */
[----:B------:R-:W2:Y:S02]  /*2e2e0*/  LDL.LU R9, [R1+0x144] ;  /* 0x0001440001097983 */ /* 0x000ea40000300800 */
[----:B------:R-:W3:Y:S02]  /*2e2f0*/  LDL.LU R10, [R1+0x148] ;  /* 0x00014800010a7983 */ /* 0x000ee40000300800 */
[----:B------:R-:W3:Y:S02]  /*2e300*/  LDL.LU R11, [R1+0x14c] ;  /* 0x00014c00010b7983 */ /* 0x000ee40000300800 */
[----:B------:R-:W-:-:S02]  /*2e310*/  IMAD.MOV.U32 R24, RZ, RZ, R3 ;  /* 0x000000ffff187224 */ /* 0x000fc400078e0003 */
[----:B------:R-:W-:Y:S01]  /*2e320*/  IMAD.MOV.U32 R25, RZ, RZ, R0 ;  /* 0x000000ffff197224 */ /* 0x000fe200078e0000 */
        /* <DEDUP_REMOVED lines=11> */
[----:B------:R-:W2:Y:S02]  /*2e3e0*/  LDL.LU R10, [R1+0x168] ;  /* 0x00016800010a7983 */ /* 0x000ea40000300800 */
[----:B------:R-:W2:Y:S01]  /*2e3f0*/  LDL.LU R11, [R1+0x16c] ;  /* 0x00016c00010b7983 */ /* 0x000ea20000300800 */
[----:B------:R-:W3:Y:S01]  /*2e400*/  LDL.64 R12, [R1] ;  /* 0x00000000010c7983 */ /* 0x000ee20000100a00 */
[----:B------:R0:W-:Y:S03]  /*2e410*/  STL.64 [R1+0x2460], R4 ;  /* 0x0024600401007387 */ /* 0x0001e60000100a00 */
        /* <DEDUP_REMOVED lines=36> */
[----:B------:R0:W-:Y:S01]  /*2e660*/  STL.64 [R1+0x170], R16 ;  /* 0x0001701001007387 */ /* 0x0001e20000100a00 */
[----:B------:R1:W-:Y:S03]  /*2e670*/  STL.64 [R1+0x178], R18 ;  /* 0x0001781201007387 */ /* 0x0003e60000100a00 */
[----:B0-----:R-:W1:Y:S01]  /*2e680*/  LDL.LU.64 R16, [R1+0x24f8] ;  /* 0x0024f80001107983 */ /* 0x001e620000300a00 */
[----:B------:R-:W-:Y:S01]  /*2e690*/  STL.64 [R1+0x2428], R24 ;  /* 0x0024281801007387 */ /* 0x000fe20000100a00 */
[C---:B-1----:R-:W-:Y:S02]  /*2e6a0*/  HMMA.16816.F32.BF16 R16, R20.reuse, R16, R8 ;  /* 0x000000101410723c */ /* 0x042fe40000041808 */
        /* <DEDUP_REMOVED lines=31> */
[----:B------:R-:W4:Y:S07]  /*2e8a0*/  LDL.LU.64 R16, [R1+0x2488] ;  /* 0x0024880001107983 */ /* 0x000f2e0000300a00 */
[----:B----4-:R-:W-:Y:S01]  /*2e8b0*/  HMMA.16816.F32.BF16 R16, R20, R16, R4 ;  /* 0x000000101410723c */ /* 0x010fe20000041804 */
[----:B------:R-:W2:Y:S11]  /*2e8c0*/  LDL.LU R4, [R1+0x390] ;  /* 0x0003900001047983 */ /* 0x000eb60000300800 */
[----:B------:R-:W-:Y:S03]  /*2e8d0*/  @!UPT UIADD3 URZ, URZ, URZ, URZ ;  /* 0x0000003f3f3ff290 */ /* 0x000fe6000fffe03f */
[----:B------:R-:W-:Y:S02]  /*2e8e0*/  STL.64 [R1+0x120], R24 ;  /* 0x0001201801007387 */ /* 0x000fe40000100a00 */
[----:B------:R-:W-:Y:S06]  /*2e8f0*/  STL.64 [R1+0x128], R26 ;  /* 0x0001281a01007387 */ /* 0x000fec0000100a00 */
[----:B------:R0:W-:Y:S01]  /*2e900*/  STL.64 [R1+0x110], R16 ;  /* 0x0001101001007387 */ /* 0x0001e20000100a00 */
[----:B------:R1:W-:Y:S02]  /*2e910*/  STL.64 [R1+0x118], R18 ;  /* 0x0001181201007387 */ /* 0x0003e40000100a00 */
[----:B------:R-:W2:Y:S02]  /*2e920*/  LDL.LU R5, [R1+0x394] ;  /* 0x0003940001057983 */ /* 0x000ea40000300800 */
[----:B------:R-:W2:Y:S01]  /*2e930*/  LDL.LU R6, [R1+0x398] ;  /* 0x0003980001067983 */ /* 0x000ea20000300800 */
[----:B------:R-:W2:Y:S04]  /*2e940*/  LDL.LU R7, [R1+0x39c] ;  /* 0x00039c0001077983 */ /* 0x000ea80000300800 */
[----:B0-----:R-:W4:Y:S01]  /*2e950*/  LDL.LU R16, [R1+0xd0] ;  /* 0x0000d00001107983 */ /* 0x001f220000300800 */
[----:B------:R-:W4:Y:S02]  /*2e960*/  LDL.LU R17, [R1+0xd4] ;  /* 0x0000d40001117983 */ /* 0x000f240000300800 */
[----:B-1----:R-:W4:Y:S02]  /*2e970*/  LDL.LU R18, [R1+0xd8] ;  /* 0x0000d80001127983 */ /* 0x002f240000300800 */
[----:B------:R-:W4:Y:S01]  /*2e980*/  LDL.LU R19, [R1+0xdc] ;  /* 0x0000dc0001137983 */ /* 0x000f220000300800 */
[----:B------:R-:W2:Y:S04]  /*2e990*/  LDL.64 R24, [R1+0xa0] ;  /* 0x0000a00001187983 */ /* 0x000ea80000100a00 */
[----:B--2---:R0:W-:Y:S02]  /*2e9a0*/  STL.64 [R1+0x2430], R24 ;  /* 0x0024301801007387 */ /* 0x0041e40000100a00 */
[----:B0-----:R-:W-:-:S02]  /*2e9b0*/  IMAD.MOV.U32 R24, RZ, RZ, R15 ;  /* 0x000000ffff187224 */ /* 0x001fc400078e000f */
[----:B------:R-:W-:-:S07]  /*2e9c0*/  IMAD.MOV.U32 R25, RZ, RZ, R14 ;  /* 0x000000ffff197224 */ /* 0x000fce00078e000e */
[----:B------:R-:W-:Y:S01]  /*2e9d0*/  HMMA.16816.F32.BF16 R24, R20, R24, R8 ;  /* 0x000000181418723c */ /* 0x000fe20000041808 */
[----:B------:R-:W2:Y:S01]  /*2e9e0*/  LDL.LU.64 R10, [R1+0x2480] ;  /* 0x00248000010a7983 */ /* 0x000ea20000300a00 */
[----:B------:R-:W2:Y:S02]  /*2e9f0*/  LDL.LU.64 R8, [R1+0x2478] ;  /* 0x0024780001087983 */ /* 0x000ea40000300a00 */
[----:B---3--:R-:W-:Y:S02]  /*2ea00*/  IMAD.MOV.U32 R29, RZ, RZ, R12 ;  /* 0x000000ffff1d7224 */ /* 0x008fe400078e000c */
[----:B------:R-:W-:Y:S11]  /*2ea10*/  IMAD.MOV.U32 R28, RZ, RZ, R13 ;  /* 0x000000ffff1c7224 */ /* 0x000ff600078e000d */
[----:B------:R-:W-:Y:S06]  /*2ea20*/  @!UPT UIADD3 URZ, URZ, URZ, URZ ;  /* 0x0000003f3f3ff290 */ /* 0x000fec000fffe03f */
[----:B------:R0:W-:Y:S01]  /*2ea30*/  STL.64 [R1+0x100], R24 ;  /* 0x0001001801007387 */ /* 0x0001e20000100a00 */
[----:B------:R-:W-:Y:S02]  /*2ea40*/  STL.64 [R1+0x108], R26 ;  /* 0x0001081a01007387 */ /* 0x000fe40000100a00 */
[----:B0-----:R-:W-:Y:S02]  /*2ea50*/  IMAD.MOV.U32 R24, RZ, RZ, R3 ;  /* 0x000000ffff187224 */ /* 0x001fe400078e0003 */
[----:B------:R-:W-:-:S05]  /*2ea60*/  IMAD.MOV.U32 R25, RZ, RZ, R0 ;  /* 0x000000ffff197224 */ /* 0x000fca00078e0000 */
[----:B------:R0:W-:Y:S04]  /*2ea70*/  STL.64 [R1+0x2448], R24 ;  /* 0x0024481801007387 */ /* 0x0001e80000100a00 */
[----:B0-----:R-:W3:Y:S01]  /*2ea80*/  LDL.LU R24, [R1+0xe0] ;  /* 0x0000e00001187983 */ /* 0x001ee20000300800 */
[----:B------:R-:W3:Y:S02]  /*2ea90*/  LDL.LU R25, [R1+0xe4] ;  /* 0x0000e40001197983 */ /* 0x000ee40000300800 */
[----:B------:R-:W3:Y:S02]  /*2eaa0*/  LDL.LU R26, [R1+0xe8] ;  /* 0x0000e800011a7983 */ /* 0x000ee40000300800 */
[----:B------:R-:W3:Y:S01]  /*2eab0*/  LDL.LU R27, [R1+0xec] ;  /* 0x0000ec00011b7983 */ /* 0x000ee20000300800 */
[C---:B--2---:R-:W-:Y:S11]  /*2eac0*/  HMMA.16816.F32.BF16 R8, R20.reuse, R12, R8 ;  /* 0x0000000c1408723c */ /* 0x044ff60000041808 */
[----:B------:R-:W-:Y:S11]  /*2ead0*/  @!UPT UIADD3 URZ, URZ, URZ, URZ ;  /* 0x0000003f3f3ff290 */ /* 0x000ff6000fffe03f */
[----:B------:R-:W-:Y:S01]  /*2eae0*/  @!UPT UIADD3 URZ, URZ, URZ, URZ ;  /* 0x0000003f3f3ff290 */ /* 0x000fe2000fffe03f */
[----:B------:R0:W-:Y:S01]  /*2eaf0*/  STL.64 [R1+0xf0], R8 ;  /* 0x0000f00801007387 */ /* 0x0001e20000100a00 */
[----:B------:R-:W-:Y:S03]  /*2eb00*/  STL.64 [R1+0xf8], R10 ;  /* 0x0000f80a01007387 */ /* 0x000fe60000100a00 */
[----:B0-----:R-:W2:Y:S01]  /*2eb10*/  LDL.LU.64 R8, [R1+0x2470] ;  /* 0x0024700001087983 */ /* 0x001ea20000300a00 */
[----:B------:R-:W3:Y:S02]  /*2eb20*/  LDL.LU.64 R12, [R1+0x2468] ;  /* 0x00246800010c7983 */ /* 0x000ee40000300a00 */
[C---:B---3--:R-:W-:Y:S11]  /*2eb30*/  HMMA.16816.F32.BF16 R24, R20.reuse, R12, R24 ;  /* 0x0000000c1418723c */ /* 0x048ff60000041818 */
[----:B------:R-:W-:Y:S11]  /*2eb40*/  @!UPT UIADD3 URZ, URZ, URZ, URZ ;  /* 0x0000003f3f3ff290 */ /* 0x000ff6000fffe03f */
[----:B------:R-:W-:Y:S01]  /*2eb50*/  @!UPT UIADD3 URZ, URZ, URZ, URZ ;  /* 0x0000003f3f3ff290 */ /* 0x000fe2000fffe03f */
[----:B------:R0:W-:Y:S01]  /*2eb60*/  STL.64 [R1+0xe0], R24 ;  /* 0x0000e01801007387 */ /* 0x0001e20000100a00 */
[----:B------:R-:W-:Y:S03]  /*2eb70*/  STL.64 [R1+0xe8], R26 ;  /* 0x0000e81a01007387 */ /* 0x000fe60000100a00 */
[----:B0-----:R-:W3:Y:S01]  /*2eb80*/  LDL.64 R24, [R1+0xc0] ;  /* 0x0000c00001187983 */ /* 0x001ee20000100a00 */
[----:B------:R0:W-:Y:S03]  /*2eb90*/  STL.64 [R1+0x23a8], R12 ;  /* 0x0023a80c01007387 */ /* 0x0001e60000100a00 */
[----:B0-----:R-:W3:Y:S01]  /*2eba0*/  LDL.LU R12, [R1+0xb00] ;  /* 0x000b0000010c7983 */ /* 0x001ee20000300800 */
[----:B------:R-:W3:Y:S02]  /*2ebb0*/  LDL.LU R13, [R1+0xb04] ;  /* 0x000b0400010d7983 */ /* 0x000ee40000300800 */
[----:B------:R-:W3:Y:S02]  /*2ebc0*/  LDL.LU R14, [R1+0xb08] ;  /* 0x000b0800010e7983 */ /* 0x000ee40000300800 */
[----:B------:R-:W3:Y:S01]  /*2ebd0*/  LDL.LU R15, [R1+0xb0c] ;  /* 0x000b0c00010f7983 */ /* 0x000ee20000300800 */
[----:B--2---:R-:W-:Y:S01]  /*2ebe0*/  HMMA.16816.F32.BF16 R4, R20, R8, R4 ;  /* 0x000000081404723c */ /* 0x004fe20000041804 */
[----:B---3--:R-:W-:Y:S01]  /*2ebf0*/  STL.64 [R1+0x2440], R14 ;  /* 0x0024400e01007387 */ /* 0x008fe20000100a00 */
        /* <DEDUP_REMOVED lines=14> */
[----:B------:R-:W-:Y:S02]  /*2ece0*/  STL [R1+0x2364], R8 ;  /* 0x0023640801007387 */ /* 0x000fe40000100800 */
[----:B------:R0:W-:Y:S02]  /*2ecf0*/  STL [R1+0x2360], R9 ;  /* 0x0023600901007387 */ /* 0x0001e40000100800 */
[----:B0-----:R-:W3:Y:S01]  /*2ed00*/  LDL.64 R8, [R1+0x90] ;  /* 0x0000900001087983 */ /* 0x001ee20000100a00 */
[----:B------:R-:W-:-:S02]  /*2ed10*/  IMAD.MOV.U32 R3, RZ, RZ, R24 ;  /* 0x000000ffff037224 */ /* 0x000fc400078e0018 */
[----:B------:R-:W-:Y:S01]  /*2ed20*/  IMAD.MOV.U32 R0, RZ, RZ, R25 ;  /* 0x000000ffff007224 */ /* 0x000fe200078e0019 */
[----:B----4-:R-:W-:Y:S01]  /*2ed30*/  HMMA.16816.F32.BF16 R16, R20, R4, R16 ;  /* 0x000000041410723c */ /* 0x010fe20000041810 */
[----:B------:R0:W-:Y:S04]  /*2ed40*/  STL.64 [R1+0x2358], R4 ;  /* 0x0023580401007387 */ /* 0x0001e80000100a00 */
[----:B------:R-:W1:Y:S04]  /*2ed50*/  LDSM.16.MT88.4 R20, [R2+0x4080] ;  /* 0x004080000214783b */ /* 0x000e680000004200 */
[----:B0-----:R-:W4:Y:S11]  /*2ed60*/  LDL.LU R4, [R1+0xb20] ;  /* 0x000b200001047983 */ /* 0x001f360000300800 */
[----:B------:R-:W-:Y:S03]  /*2ed70*/  @!UPT UIADD3 URZ, URZ, URZ, URZ ;  /* 0x0000003f3f3ff290 */ /* 0x000fe6000fffe03f */
[----:B------:R-:W-:Y:S01]  /*2ed80*/  STL.64 [R1+0xd0], R16 ;  /* 0x0000d01001007387 */ /* 0x000fe20000100a00 */
[----:B------:R-:W-:Y:S02]  /*2ed90*/  STL.64 [R1+0xd8], R18 ;  /* 0x0000d81201007387 */ /* 0x000fe40000100a00 */
[----:B------:R-:W2:Y:S04]  /*2eda0*/  LDSM.16.MT88.4 R16, [R2+0x4000] ;  /* 0x004000000210783b */ /* 0x000ea80000004200 */
[----:B------:R-:W4:Y:S01]  /*2edb0*/  LDL.LU R5, [R1+0xb24] ;  /* 0x000b240001057983 */ /* 0x000f220000300800 */
[----:B------:R-:W4:Y:S01]  /*2edc0*/  LDL.LU R6, [R1+0xb28] ;  /* 0x000b280001067983 */ /* 0x000f220000300800 */
[----:B------:R-:W4:Y:S02]  /*2edd0*/  LDL.LU R7, [R1+0xb2c] ;  /* 0x000b2c0001077983 */ /* 0x000f240000300800 */
[----:B------:R-:W-:Y:S01]  /*2ede0*/  STL [R1+0x2368], R2 ;  /* 0x0023680201007387 */ /* 0x000fe20000100800 */
[----:B-1----:R-:W-:Y:S01]  /*2edf0*/  STL.64 [R1+0x2350], R22 ;  /* 0x0023501601007387 */ /* 0x002fe20000100a00 */
[----:B------:R0:W-:Y:S03]  /*2ee00*/  STL.64 [R1+0x2348], R20 ;  /* 0x0023481401007387 */ /* 0x0001e60000100a00 */
[----:B0-----:R-:W3:Y:S01]  /*2ee10*/  LDL.LU R20, [R1+0xb10] ;  /* 0x000b100001147983 */ /* 0x001ee20000300800 */
[----:B------:R-:W3:Y:S02]  /*2ee20*/  LDL.LU R21, [R1+0xb14] ;  /* 0x000b140001157983 */ /* 0x000ee40000300800 */
[----:B------:R-:W3:Y:S02]  /*2ee30*/  LDL.LU R22, [R1+0xb18] ;  /* 0x000b180001167983 */ /* 0x000ee40000300800 */
[----:B------:R-:W3:Y:S01]  /*2ee40*/  LDL.LU R23, [R1+0xb1c] ;  /* 0x000b1c0001177983 */ /* 0x000ee20000300800 */
[C---:B--2---:R-:W-:Y:S11]  /*2ee50*/  HMMA.16816.F32.BF16 R12, R16.reuse, R24, R12 ;  /* 0x00000018100c723c */ /* 0x044ff6000004180c */
[----:B------:R-:W-:Y:S11]  /*2ee60*/  @!UPT UIADD3 URZ, URZ, URZ, URZ ;  /* 0x0000003f3f3ff290 */ /* 0x000ff6000fffe03f */
[----:B------:R-:W-:Y:S01]  /*2ee70*/  @!UPT UIADD3 URZ, URZ, URZ, URZ ;  /* 0x0000003f3f3ff290 */ /* 0x000fe2000fffe03f */
[----:B------:R-:W-:Y:S01]  /*2ee80*/  STL.64 [R1+0x300], R12 ;  /* 0x0003000c01007387 */ /* 0x000fe20000100a00 */
[----:B------:R0:W-:Y:S03]  /*2ee90*/  STL.64 [R1+0x308], R14 ;  /* 0x0003080e01007387 */ /* 0x0001e60000100a00 */
[----:B0-----:R-:W2:Y:S01]  /*2eea0*/  LDL.LU.64 R14, [R1+0x2458] ;  /* 0x00245800010e7983 */ /* 0x001ea20000300a00 */
[----:B------:R-:W2:Y:S02]  /*2eeb0*/  LDL.LU.64 R12, [R1+0x2450] ;  /* 0x00245000010c7983 */ /* 0x000ea40000300a00 */
[----:B------:R-:W2:Y:S02]  /*2eec0*/  LDL.LU.64 R24, [R1+0x2448] ;  /* 0x0024480001187983 */ /* 0x000ea40000300a00 */
[----:B------:R-:W-:Y:S01]  /*2eed0*/  STL [R1+0x236c], R3 ;  /* 0x00236c0301007387 */ /* 0x000fe20000100800 */
[C---:B--2---:R-:W-:Y:S01]  /*2eee0*/  HMMA.16816.F32.BF16 R24, R16.reuse, R24, R12 ;  /* 0x000000181018723c */ /* 0x044fe2000004180c */
[----:B------:R-:W2:Y:S01]  /*2eef0*/  LDL.LU.64 R14, [R1+0x2440] ;  /* 0x00244000010e7983 */ /* 0x000ea20000300a00 */
[----:B------:R-:W2:Y:S11]  /*2ef00*/  LDL.LU.64 R12, [R1+0x2438] ;  /* 0x00243800010c7983 */ /* 0x000eb60000300a00 */
[----:B------:R-:W-:Y:S10]  /*2ef10*/  @!UPT UIADD3 URZ, URZ, URZ, URZ ;  /* 0x0000003f3f3ff290 */ /* 0x000ff4000fffe03f */
[----:B------:R0:W-:Y:S01]  /*2ef20*/  STL.64 [R1+0x2f0], R24 ;  /* 0x0002f01801007387 */ /* 0x0001e20000100a00 */
[----:B------:R-:W-:Y:S03]  /*2ef30*/  STL.64 [R1+0x2f8], R26 ;  /* 0x0002f81a01007387 */ /* 0x000fe60000100a00 */
[----:B0-----:R-:W4:Y:S01]  /*2ef40*/  LDL.LU.64 R24, [R1+0x2430] ;  /* 0x0024300001187983 */ /* 0x001f220000300a00 */
[C---:B---3--:R-:W-:Y:S08]  /*2ef50*/  HMMA.16816.F32.BF16 R20, R16.reuse, R8, R20 ;  /* 0x000000081014723c */ /* 0x048ff00000041814 */
[----:B----4-:R-:W-:Y:S11]  /*2ef60*/  HMMA.16816.F32.BF16 R4, R16, R24, R4 ;  /* 0x000000181004723c */ /* 0x010ff60000041804 */
[----:B------:R-:W-:Y:S11]  /*2ef70*/  @!UPT UIADD3 URZ, URZ, URZ, URZ ;  /* 0x0000003f3f3ff290 */ /* 0x000ff6000fffe03f */
[----:B------:R-:W-:Y:S01]  /*2ef80*/  @!UPT UIADD3 URZ, URZ, URZ, URZ ;  /* 0x0000003f3f3ff290 */ /* 0x000fe2000fffe03f */
[----:B------:R0:W-:Y:S01]  /*2ef90*/  STL.64 [R1+0x2e0], R4 ;  /* 0x0002e00401007387 */ /* 0x0001e20000100a00 */
[----:B------:R1:W-:Y:S02]  /*2efa0*/  STL.64 [R1+0x2e8], R6 ;  /* 0x0002e80601007387 */ /* 0x0003e40000100a00 */
[----:B0-----:R-:W-:Y:S02]  /*2efb0*/  IMAD.MOV.U32 R5, RZ, RZ, R24 ;  /* 0x000000ffff057224 */ /* 0x001fe400078e0018 */
[----:B------:R-:W-:Y:S02]  /*2efc0*/  IMAD.MOV.U32 R4, RZ, RZ, R25 ;  /* 0x000000ffff047224 */ /* 0x000fe400078e0019 */
[----:B------:R-:W2:Y:S01]  /*2efd0*/  LDL.LU.64 R24, [R1+0x2428] ;  /* 0x0024280001187983 */ /* 0x000ea20000300a00 */
[----:B-1----:R-:W-:Y:S02]  /*2efe0*/  IMAD.MOV.U32 R7, RZ, RZ, R8 ;  /* 0x000000ffff077224 */ /* 0x002fe400078e0008 */
[----:B------:R-:W-:-:S02]  /*2eff0*/  IMAD.MOV.U32 R6, RZ, RZ, R9 ;  /* 0x000000ffff067224 */ /* 0x000fc400078e0009 */
[----:B------:R-:W-:Y:S01]  /*2f000*/  STL.64 [R1+0x2d0], R20 ;  /* 0x0002d01401007387 */ /* 0x000fe20000100a00 */
[----:B------:R-:W-:Y:S02]  /*2f010*/  STL.64 [R1+0x2d8], R22 ;  /* 0x0002d81601007387 */ /* 0x000fe40000100a00 */
[----:B------:R-:W-:Y:S02]  /*2f020*/  STL.64 [R1+0x2378], R6 ;  /* 0x0023780601007387 */ /* 0x000fe40000100a00 */
[----:B------:R2:W-:Y:S02]  /*2f030*/  STL.64 [R1+0x2370], R4 ;  /* 0x0023700401007387 */ /* 0x0005e40000100a00 */
[C---:B--2---:R-:W-:Y:S01]  /*2f040*/  HMMA.16816.F32.BF16 R4, R16.reuse, R24, R12 ;  /* 0x000000181004723c */ /* 0x044fe2000004180c */
[----:B------:R-:W-:Y:S02]  /*2f050*/  IMAD.MOV.U32 R11, RZ, RZ, R24 ;  /* 0x000000ffff0b7224 */ /* 0x000fe400078e0018 */
[----:B------:R-:W-:Y:S11]  /*2f060*/  IMAD.MOV.U32 R10, RZ, RZ, R25 ;  /* 0x000000ffff0a7224 */ /* 0x000ff600078e0019 */
[----:B------:R-:W-:Y:S09]  /*2f070*/  @!UPT UIADD3 URZ, URZ, URZ, URZ ;  /* 0x0000003f3f3ff290 */ /* 0x000ff2000fffe03f */
[----:B------:R0:W-:Y:S01]  /*2f080*/  STL.64 [R1+0x2c0], R4 ;  /* 0x0002c00401007387 */ /* 0x0001e20000100a00 */
[----:B------:R1:W-:Y:S02]  /*2f090*/  STL.64 [R1+0x2c8], R6 ;  /* 0x0002c80601007387 */ /* 0x0003e40000100a00 */
[----:B------:R2:W-:Y:S01]  /*2f0a0*/  STL.64 [R1+0x23d0], R10 ;  /* 0x0023d00a01007387 */ /* 0x0005e20000100a00 */
[----:B0-----:R-:W3:Y:S01]  /*2f0b0*/  LDL.LU R4, [R1+0x820] ;  /* 0x0008200001047983 */ /* 0x001ee20000300800 */
[----:B------:R-:W3:Y:S02]  /*2f0c0*/  LDL.LU R5, [R1+0x824] ;  /* 0x0008240001057983 */ /* 0x000ee40000300800 */
[----:B-1----:R-:W4:Y:S02]  /*2f0d0*/  LDL.LU R6, [R1+0x828] ;  /* 0x0008280001067983 */ /* 0x002f240000300800 */
[----:B------:R-:W4:Y:S01]  /*2f0e0*/  LDL.LU R7, [R1+0x82c] ;  /* 0x00082c0001077983 */ /* 0x000f220000300800 */
[----:B------:R-:W3:Y:S01]  /*2f0f0*/  LDL.LU R12, [R1+0x840] ;  /* 0x00084000010c7983 */ /* 0x000ee20000300800 */
[----:B------:R-:W3:Y:S02]  /*2f100*/  LDL.LU R13, [R1+0x844] ;  /* 0x00084400010d7983 */ /* 0x000ee40000300800 */
[----:B------:R-:W3:Y:S02]  /*2f110*/  LDL.LU R14, [R1+0x848] ;  /* 0x00084800010e7983 */ /* 0x000ee40000300800 */
[----:B------:R-:W3:Y:S01]  /*2f120*/  LDL.LU R15, [R1+0x84c] ;  /* 0x00084c00010f7983 */ /* 0x000ee20000300800 */
[----:B------:R-:W3:Y:S01]  /*2f130*/  LDL.LU R8, [R1+0x860] ;  /* 0x0008600001087983 */ /* 0x000ee20000300800 */
[----:B------:R-:W3:Y:S02]  /*2f140*/  LDL.LU R9, [R1+0x864] ;  /* 0x0008640001097983 */ /* 0x000ee40000300800 */
[----:B--2---:R-:W2:Y:S02]  /*2f150*/  LDL.LU R10, [R1+0x868] ;  /* 0x00086800010a7983 */ /* 0x004ea40000300800 */
[----:B------:R-:W2:Y:S02]  /*2f160*/  LDL.LU R11, [R1+0x86c] ;  /* 0x00086c00010b7983 */ /* 0x000ea40000300800 */
[----:B--2---:R-:W-:Y:S01]  /*2f170*/  STL.64 [R1+0x23e0], R10 ;  /* 0x0023e00a01007387 */ /* 0x004fe20000100a00 */
[----:B---3--:R0:W-:Y:S03]  /*2f180*/  STL.64 [R1+0x23d8], R8 ;  /* 0x0023d80801007387 */ /* 0x0081e60000100a00 */
[----:B0-----:R-:W2:Y:S04]  /*2f190*/  LDL.64 R8, [R1+0x40] ;  /* 0x0000400001087983 */ /* 0x001ea80000100a00 */
[----:B--2---:R0:W-:Y:S04]  /*2f1a0*/  STL.64 [R1+0x23f0], R8 ;  /* 0x0023f00801007387 */ /* 0x0041e80000100a00 */
[----:B0-----:R-:W2:Y:S04]  /*2f1b0*/  LDL.64 R8, [R1+0x50] ;  /* 0x0000500001087983 */ /* 0x001ea80000100a00 */
[----:B--2---:R-:W-:Y:S01]  /*2f1c0*/  STL.64 [R1+0x2408], R8 ;  /* 0x0024080801007387 */ /* 0x004fe20000100a00 */
[----:B------:R-:W-:Y:S02]  /*2f1d0*/  STL.64 [R1+0x23b8], R14 ;  /* 0x0023b80e01007387 */ /* 0x000fe40000100a00 */
[----:B------:R0:W-:Y:S02]  /*2f1e0*/  STL.64 [R1+0x23b0], R12 ;  /* 0x0023b00c01007387 */ /* 0x0001e40000100a00 */
[----:B0-----:R-:W2:Y:S04]  /*2f1f0*/  LDL.64 R12, [R1+0x20] ;  /* 0x00002000010c7983 */ /* 0x001ea80000100a00 */
[----:B--2---:R0:W-:Y:S04]  /*2f200*/  STL.64 [R1+0x23c8], R12 ;  /* 0x0023c80c01007387 */ /* 0x0041e80000100a00 */
[----:B0-----:R-:W2:Y:S04]  /*2f210*/  LDL.64 R12, [R1+0x30] ;  /* 0x00003000010c7983 */ /* 0x001ea80000100a00 */
[----:B--2---:R0:W-:Y:S04]  /*2f220*/  STL.64 [R1+0x23e8], R12 ;  /* 0x0023e80c01007387 */ /* 0x0041e80000100a00 */
[----:B0-----:R-:W2:Y:S01]  /*2f230*/  LDL.LU R12, [R1+0x870] ;  /* 0x00087000010c7983 */ /* 0x001ea20000300800 */
[----:B------:R-:W2:Y:S02]  /*2f240*/  LDL.LU R13, [R1+0x874] ;  /* 0x00087400010d7983 */ /* 0x000ea40000300800 */
[----:B------:R-:W3:Y:S02]  /*2f250*/  LDL.LU R14, [R1+0x878] ;  /* 0x00087800010e7983 */ /* 0x000ee40000300800 */
[----:B------:R-:W3:Y:S01]  /*2f260*/  LDL.LU R15, [R1+0x87c] ;  /* 0x00087c00010f7983 */ /* 0x000ee20000300800 */
[----:B------:R-:W2:Y:S01]  /*2f270*/  LDL.LU R20, [R1+0xaf0] ;  /* 0x000af00001147983 */ /* 0x000ea20000300800 */
[----:B------:R-:W2:Y:S02]  /*2f280*/  LDL.LU R21, [R1+0xaf4] ;  /* 0x000af40001157983 */ /* 0x000ea40000300800 */
[----:B------:R-:W2:Y:S02]  /*2f290*/  LDL.LU R22, [R1+0xaf8] ;  /* 0x000af80001167983 */ /* 0x000ea40000300800 */
[----:B------:R-:W2:Y:S01]  /*2f2a0*/  LDL.LU R23, [R1+0xafc] ;  /* 0x000afc0001177983 */ /* 0x000ea20000300800 */
[----:B------:R-:W2:Y:S04]  /*2f2b0*/  LDL.64 R8, [R1+0x60] ;  /* 0x0000600001087983 */ /* 0x000ea80000100a00 */
[----:B--2---:R0:W-:Y:S04]  /*2f2c0*/  STL.64 [R1+0x2420], R8 ;  /* 0x0024200801007387 */ /* 0x0041e80000100a00 */
[----:B0-----:R-:W2:Y:S01]  /*2f2d0*/  LDL.64 R8, [R1+0x70] ;  /* 0x0000700001087983 */ /* 0x001ea20000100a00 */
        /* <DEDUP_REMOVED lines=10> */
[----:B------:R-:W2:Y:S02]  /*2f380*/  LDL.LU R14, [R1+0xae8] ;  /* 0x000ae800010e7983 */ /* 0x000ea40000300800 */
[----:B------:R-:W2:Y:S01]  /*2f390*/  LDL.LU R15, [R1+0xaec] ;  /* 0x000aec00010f7983 */ /* 0x000ea20000300800 */
[----:B----4-:R-:W-:Y:S01]  /*2f3a0*/  STL.64 [R1+0x2390], R6 ;  /* 0x0023900601007387 */ /* 0x010fe20000100a00 */
[----:B------:R0:W-:Y:S03]  /*2f3b0*/  STL.64 [R1+0x2388], R4 ;  /* 0x0023880401007387 */ /* 0x0001e60000100a00 */
[----:B0-----:R-:W3:Y:S01]  /*2f3c0*/  LDL.LU R4, [R1+0x830] ;  /* 0x0008300001047983 */ /* 0x001ee20000300800 */
[----:B------:R-:W3:Y:S02]  /*2f3d0*/  LDL.LU R5, [R1+0x834] ;  /* 0x0008340001057983 */ /* 0x000ee40000300800 */
[----:B------:R-:W4:Y:S02]  /*2f3e0*/  LDL.LU R6, [R1+0x838] ;  /* 0x0008380001067983 */ /* 0x000f240000300800 */
[----:B------:R-:W4:Y:S02]  /*2f3f0*/  LDL.LU R7, [R1+0x83c] ;  /* 0x00083c0001077983 */ /* 0x000f240000300800 */
[----:B----4-:R-:W-:Y:S01]  /*2f400*/  STL.64 [R1+0x23a0], R6 ;  /* 0x0023a00601007387 */ /* 0x010fe20000100a00 */
[----:B---3--:R0:W-:Y:S03]  /*2f410*/  STL.64 [R1+0x2398], R4 ;  /* 0x0023980401007387 */ /* 0x0081e60000100a00 */
[----:B0-----:R-:W3:Y:S01]  /*2f420*/  LDL.64 R4, [R1+0x10] ;  /* 0x0000100001047983 */ /* 0x001ee20000100a00 */
[----:B------:R-:W-:Y:S03]  /*2f430*/  HMMA.16816.F32.BF16 R20, R16, R8, R20 ;  /* 0x000000081014723c */ /* 0x000fe60000041814 */
[----:B---3--:R0:W-:Y:S04]  /*2f440*/  STL.64 [R1+0x23c0], R4 ;  /* 0x0023c00401007387 */ /* 0x0081e80000100a00 */
[----:B0-----:R-:W3:Y:S01]  /*2f450*/  LDL.LU R4, [R1+0x850] ;  /* 0x0008500001047983 */ /* 0x001ee20000300800 */
[----:B------:R-:W3:Y:S02]  /*2f460*/  LDL.LU R5, [R1+0x854] ;  /* 0x0008540001057983 */ /* 0x000ee40000300800 */
[----:B------:R-:W3:Y:S02]  /*2f470*/  LDL.LU R6, [R1+0x858] ;  /* 0x0008580001067983 */ /* 0x000ee40000300800 */
[----:B------:R-:W3:Y:S01]  /*2f480*/  LDL.LU R7, [R1+0x85c] ;  /* 0x00085c0001077983 */ /* 0x000ee20000300800 */
[----:B------:R-:W4:Y:S01]  /*2f490*/  LDL.LU R24, [R1+0x6f0] ;  /* 0x0006f00001187983 */ /* 0x000f220000300800 */
[----:B------:R-:W4:Y:S02]  /*2f4a0*/  LDL.LU R25, [R1+0x6f4] ;  /* 0x0006f40001197983 */ /* 0x000f240000300800 */
[----:B------:R-:W2:Y:S02]  /*2f4b0*/  LDL.LU R26, [R1+0x6f8] ;  /* 0x0006f800011a7983 */ /* 0x000ea40000300800 */
[----:B------:R-:W2:Y:S02]  /*2f4c0*/  LDL.LU R27, [R1+0x6fc] ;  /* 0x0006fc00011b7983 */ /* 0x000ea40000300800 */
[----:B--2---:R-:W-:Y:S01]  /*2f4d0*/  STL.64 [R1+0x2210], R26 ;  /* 0x0022101a01007387 */ /* 0x004fe20000100a00 */
[----:B----4-:R-:W-:Y:S02]  /*2f4e0*/  STL.64 [R1+0x2208], R24 ;  /* 0x0022081801007387 */ /* 0x010fe40000100a00 */
[----:B------:R0:W-:Y:S02]  /*2f4f0*/  STL.64 [R1+0x2b0], R20 ;  /* 0x0002b01401007387 */ /* 0x0001e40000100a00 */
[----:B------:R1:W-:Y:S02]  /*2f500*/  STL.64 [R1+0x2b8], R22 ;  /* 0x0002b81601007387 */ /* 0x0003e40000100a00 */
[----:B0-----:R-:W-:-:S02]  /*2f510*/  IMAD.MOV.U32 R21, RZ, RZ, R8 ;  /* 0x000000ffff157224 */ /* 0x001fc400078e0008 */
[----:B------:R-:W-:Y:S02]  /*2f520*/  IMAD.MOV.U32 R20, RZ, RZ, R9 ;  /* 0x000000ffff147224 */ /* 0x000fe400078e0009 */
[----:B------:R-:W2:Y:S02]  /*2f530*/  LDL.LU.64 R8, [R1+0x2420] ;  /* 0x0024200001087983 */ /* 0x000ea40000300a00 */
[C---:B--2---:R-:W-:Y:S01]  /*2f540*/  HMMA.16816.F32.BF16 R12, R16.reuse, R8, R12 ;  /* 0x00000008100c723c */ /* 0x044fe2000004180c */
[----:B-1----:R-:W-:Y:S02]  /*2f550*/  IMAD.MOV.U32 R23, RZ, RZ, R8 ;  /* 0x000000ffff177224 */ /* 0x002fe400078e0008 */
        /* <DEDUP_REMOVED lines=16> */
[----:B------:R-:W-:Y:S02]  /*2f660*/  IMAD.MOV.U32 R24, RZ, RZ, R29 ;  /* 0x000000ffff187224 */ /* 0x000fe400078e001d */
[----:B------:R-:W-:Y:S01]  /*2f670*/  IMAD.MOV.U32 R25, RZ, RZ, R28 ;  /* 0x000000ffff197224 */ /* 0x000fe200078e001c */
[----:B--2---:R-:W-:Y:S01]  /*2f680*/  HMMA.16816.F32.BF16 R12, R16, R8, R12 ;  /* 0x00000008100c723c */ /* 0x004fe2000004180c */
[----:B------:R-:W-:-:S02]  /*2f690*/  IMAD.MOV.U32 R29, RZ, RZ, R8 ;  /* 0x000000ffff1d7224 */ /* 0x000fc400078e0008 */
[----:B------:R-:W-:Y:S11]  /*2f6a0*/  IMAD.MOV.U32 R28, RZ, RZ, R9 ;  /* 0x000000ffff1c7224 */ /* 0x000ff600078e0009 */
[----:B------:R-:W-:Y:S09]  /*2f6b0*/  @!UPT UIADD3 URZ, URZ, URZ, URZ ;  /* 0x0000003f3f3ff290 */ /* 0x000ff2000fffe03f */
[----:B------:R0:W-:Y:S01]  /*2f6c0*/  STL.64 [R1+0x4f0], R12 ;  /* 0x0004f00c01007387 */ /* 0x0001e20000100a00 */
[----:B------:R-:W-:Y:S03]  /*2f6d0*/  STL.64 [R1+0x4f8], R14 ;  /* 0x0004f80e01007387 */ /* 0x000fe60000100a00 */
        /* <DEDUP_REMOVED lines=31> */
[----:B----4-:R-:W-:Y:S11]  /*2f8d0*/  HMMA.16816.F32.BF16 R4, R16, R24, R4 ;  /* 0x000000181004723c */ /* 0x010ff60000041804 */
[----:B------:R-:W-:Y:S11]  /*2f8e0*/  @!UPT UIADD3 URZ, URZ, URZ, URZ ;  /* 0x0000003f3f3ff290 */ /* 0x000ff6000fffe03f */
[----:B------:R-:W-:Y:S01]  /*2f8f0*/  @!UPT UIADD3 URZ, URZ, URZ, URZ ;  /* 0x0000003f3f3ff290 */ /* 0x000fe2000fffe03f */
[----:B------:R-:W-:Y:S01]  /*2f900*/  STL.64 [R1+0x5a0], R4 ;  /* 0x0005a00401007387 */ /* 0x000fe20000100a00 */
[----:B------:R0:W-:Y:S03]  /*2f910*/  STL.64 [R1+0x5a8], R6 ;  /* 0x0005a80601007387 */ /* 0x0001e60000100a00 */
[----:B0-----:R-:W3:Y:S01]  /*2f920*/  LDL.LU.64 R6, [R1+0x2390] ;  /* 0x0023900001067983 */ /* 0x001ee20000300a00 */
[----:B------:R-:W3:Y:S02]  /*2f930*/  LDL.LU.64 R4, [R1+0x2388] ;  /* 0x0023880001047983 */ /* 0x000ee40000300a00 */
[----:B------:R0:W-:Y:S02]  /*2f940*/  STL.64 [R1+0x2228], R24 ;  /* 0x0022281801007387 */ /* 0x0001e40000100a00 */
[----:B0-----:R-:W-:Y:S02]  /*2f950*/  IMAD.MOV.U32 R24, RZ, RZ, R15 ;  /* 0x000000ffff187224 */ /* 0x001fe400078e000f */
[----:B------:R-:W-:Y:S01]  /*2f960*/  IMAD.MOV.U32 R25, RZ, RZ, R14 ;  /* 0x000000ffff197224 */ /* 0x000fe200078e000e */
[----:B------:R-:W4:Y:S01]  /*2f970*/  LDL.LU R15, [R1+0x2384] ;  /* 0x00238400010f7983 */ /* 0x000f220000300800 */
[----:B------:R-:W4:Y:S03]  /*2f980*/  LDL.LU R14, [R1+0x2380] ;  /* 0x00238000010e7983 */ /* 0x000f260000300800 */
[----:B------:R0:W-:Y:S02]  /*2f990*/  STL.64 [R1+0x2240], R24 ;  /* 0x0022401801007387 */ /* 0x0001e40000100a00 */
[----:B0-----:R-:W-:-:S02]  /*2f9a0*/  IMAD.MOV.U32 R24, RZ, RZ, R3 ;  /* 0x000000ffff187224 */ /* 0x001fc400078e0003 */
[----:B------:R-:W-:Y:S01]  /*2f9b0*/  IMAD.MOV.U32 R25, RZ, RZ, R2 ;  /* 0x000000ffff197224 */ /* 0x000fe200078e0002 */
[----:B---3--:R-:W-:Y:S11]  /*2f9c0*/  HMMA.16816.F32.BF16 R4, R16, R12, R4 ;  /* 0x0000000c1004723c */ /* 0x008ff60000041804 */
[----:B------:R-:W-:Y:S11]  /*2f9d0*/  @!UPT UIADD3 URZ, URZ, URZ, URZ ;  /* 0x0000003f3f3ff290 */ /* 0x000ff6000fffe03f */
[----:B------:R-:W-:Y:S01]  /*2f9e0*/  @!UPT UIADD3 URZ, URZ, URZ, URZ ;  /* 0x0000003f3f3ff290 */ /* 0x000fe2000fffe03f */
[----:B------:R-:W-:Y:S01]  /*2f9f0*/  STL.64 [R1+0x5d0], R4 ;  /* 0x0005d00401007387 */ /* 0x000fe20000100a00 */
[----:B------:R0:W-:Y:S03]  /*2fa00*/  STL.64 [R1+0x5d8], R6 ;  /* 0x0005d80601007387 */ /* 0x0001e60000100a00 */
[----:B0-----:R-:W3:Y:S01]  /*2fa10*/  LDL.LU.64 R6, [R1+0x2378] ;  /* 0x0023780001067983 */ /* 0x001ee20000300a00 */
[----:B------:R-:W2:Y:S02]  /*2fa20*/  LDL.LU.64 R4, [R1+0x2370] ;  /* 0x0023700001047983 */ /* 0x000ea40000300a00 */
[----:B------:R-:W2:Y:S02]  /*2fa30*/  LDL.LU R3, [R1+0x236c] ;  /* 0x00236c0001037983 */ /* 0x000ea40000300800 */
[----:B------:R-:W2:Y:S01]  /*2fa40*/  LDL.LU R2, [R1+0x2368] ;  /* 0x0023680001027983 */ /* 0x000ea20000300800 */
[----:B------:R0:W-:Y:S02]  /*2fa50*/  STL.64 [R1+0x2258], R24 ;  /* 0x0022581801007387 */ /* 0x0001e40000100a00 */
[----:B0-----:R-:W-:-:S02]  /*2fa60*/  IMAD.MOV.U32 R24, RZ, RZ, R8 ;  /* 0x000000ffff187224 */ /* 0x001fc400078e0008 */
[----:B------:R-:W-:Y:S01]  /*2fa70*/  IMAD.MOV.U32 R25, RZ, RZ, R9 ;  /* 0x000000ffff197224 */ /* 0x000fe200078e0009 */
[----:B------:R-:W2:Y:S01]  /*2fa80*/  LDL.LU R8, [R1+0x2364] ;  /* 0x0023640001087983 */ /* 0x000ea20000300800 */
[----:B------:R-:W2:Y:S03]  /*2fa90*/  LDL.LU R9, [R1+0x2360] ;  /* 0x0023600001097983 */ /* 0x000ea60000300800 */
[----:B------:R-:W-:Y:S01]  /*2faa0*/  STL.64 [R1+0x2270], R24 ;  /* 0x0022701801007387 */ /* 0x000fe20000100a00 */
[----:B----4-:R-:W-:Y:S02]  /*2fab0*/  STL.64 [R1+0x2220], R14 ;  /* 0x0022200e01007387 */ /* 0x010fe40000100a00 */
[----:B------:R0:W-:Y:S02]  /*2fac0*/  STL.64 [R1+0x2218], R12 ;  /* 0x0022180c01007387 */ /* 0x0001e40000100a00 */
[----:B0-----:R-:W4:Y:S01]  /*2fad0*/  LDL.LU R12, [R1+0x700] ;  /* 0x00070000010c7983 */ /* 0x001f220000300800 */
[----:B------:R-:W4:Y:S02]  /*2fae0*/  LDL.LU R13, [R1+0x704] ;  /* 0x00070400010d7983 */ /* 0x000f240000300800 */
[----:B------:R-:W2:Y:S02]  /*2faf0*/  LDL.LU R14, [R1+0x708] ;  /* 0x00070800010e7983 */ /* 0x000ea40000300800 */
[----:B------:R-:W2:Y:S02]  /*2fb00*/  LDL.LU R15, [R1+0x70c] ;  /* 0x00070c00010f7983 */ /* 0x000ea40000300800 */
[----:B------:R-:W-:-:S02]  /*2fb10*/  IMAD.MOV.U32 R24, RZ, RZ, R29 ;  /* 0x000000ffff187224 */ /* 0x000fc400078e001d */
[----:B------:R-:W-:-:S05]  /*2fb20*/  IMAD.MOV.U32 R25, RZ, RZ, R28 ;  /* 0x000000ffff197224 */ /* 0x000fca00078e001c */
        /* <DEDUP_REMOVED lines=36> */
[----:B------:R3:W-:Y:S02]  /*2fd70*/  STL.64 [R1+0x22e8], R24 ;  /* 0x0022e81801007387 */ /* 0x0007e40000100a00 */
[----:B---3--:R-:W-:Y:S02]  /*2fd80*/  IMAD.MOV.U32 R24, RZ, RZ, R7 ;  /* 0x000000ffff187224 */ /* 0x008fe400078e0007 */
[----:B------:R-:W-:-:S05]  /*2fd90*/  IMAD.MOV.U32 R25, RZ, RZ, R6 ;  /* 0x000000ffff197224 */ /* 0x000fca00078e0006 */
[----:B------:R-:W-:Y:S04]  /*2fda0*/  STL.64 [R1+0x2300], R24 ;  /* 0x0023001801007387 */ /* 0x000fe80000100a00 */
[----:B----4-:R-:W-:Y:S01]  /*2fdb0*/  STL.64 [R1+0x2298], R14 ;  /* 0x0022980e01007387 */ /* 0x010fe20000100a00 */
        /* <DEDUP_REMOVED lines=14> */
[----:B------:R-:W4:Y:S04]  /*2fea0*/  LDL.LU.64 R24, [R1+0xb0] ;  /* 0x0000b00001187983 */ /* 0x000f280000300a00 */
        /* <DEDUP_REMOVED lines=33> */
[----:B----4-:R-:W-:Y:S01]  /*300c0*/  HMMA.16816.F32.BF16 R4, R16, R8, R4 ;  /* 0x000000081004723c */ /* 0x010fe20000041804 */
        /* <DEDUP_REMOVED lines=14> */
[----:B0-----:R-:W3:Y:S01]  /*301b0*/  LDL.LU.64 R4, [R1+0x2358] ;  /* 0x0023580001047983 */ /* 0x001ee20000300a00 */
[----:B------:R-:W-:-:S02]  /*301c0*/  IMAD.MOV.U32 R24, RZ, RZ, R3 ;  /* 0x000000ffff187224 */ /* 0x000fc400078e0003 */
[----:B------:R-:W-:Y:S01]  /*301d0*/  IMAD.MOV.U32 R25, RZ, RZ, R0 ;  /* 0x000000ffff197224 */ /* 0x000fe200078e0000 */
[----:B---3--:R-:W-:Y:S01]  /*301e0*/  HMMA.16816.F32.BF16 R16, R16, R4, R20 ;  /* 0x000000041010723c */ /* 0x008fe20000041814 */
[----:B------:R-:W2:Y:S01]  /*301f0*/  LDL.LU.64 R22, [R1+0x2350] ;  /* 0x0023500001167983 */ /* 0x000ea20000300a00 */
[----:B------:R-:W2:Y:S11]  /*30200*/  LDL.LU.64 R20, [R1+0x2348] ;  /* 0x0023480001147983 */ /* 0x000eb60000300a00 */
[----:B------:R-:W-:Y:S10]  /*30210*/  @!UPT UIADD3 URZ, URZ, URZ, URZ ;  /* 0x0000003f3f3ff290 */ /* 0x000ff4000fffe03f */
[----:B------:R0:W-:Y:S01]  /*30220*/  STL.64 [R1+0x6c0], R16 ;  /* 0x0006c01001007387 */ /* 0x0001e20000100a00 */
[----:B------:R1:W-:Y:S03]  /*30230*/  STL.64 [R1+0x6c8], R18 ;  /* 0x0006c81201007387 */ /* 0x0003e60000100a00 */
[----:B0-----:R-:W3:Y:S01]  /*30240*/  LDL.LU R16, [R1+0x6e0] ;  /* 0x0006e00001107983 */ /* 0x001ee20000300800 */
[----:B------:R-:W3:Y:S02]  /*30250*/  LDL.LU R17, [R1+0x6e4] ;  /* 0x0006e40001117983 */ /* 0x000ee40000300800 */
[----:B-1----:R-:W3:Y:S02]  /*30260*/  LDL.LU R18, [R1+0x6e8] ;  /* 0x0006e80001127983 */ /* 0x002ee40000300800 */
[----:B------:R-:W3:Y:S01]  /*30270*/  LDL.LU R19, [R1+0x6ec] ;  /* 0x0006ec0001137983 */ /* 0x000ee20000300800 */
        /* <DEDUP_REMOVED lines=88> */
[----:B------:R-:W4:Y:S11]  /*30800*/  LDL.LU.64 R12, [R1+0x2218] ;  /* 0x00221800010c7983 */ /* 0x000f360000300a00 */
[----:B------:R-:W-:Y:S09]  /*30810*/  @!UPT UIADD3 URZ, URZ, URZ, URZ ;  /* 0x0000003f3f3ff290 */ /* 0x000ff2000fffe03f */
[----:B------:R-:W-:Y:S01]  /*30820*/  STL.64 [R1+0x800], R24 ;  /* 0x0008001801007387 */ /* 0x000fe20000100a00 */
[----:B------:R0:W-:Y:S03]  /*30830*/  STL.64 [R1+0x808], R26 ;  /* 0x0008081a01007387 */ /* 0x0001e60000100a00 */
[----:B0-----:R-:W4:Y:S01]  /*30840*/  LDL.LU.64 R26, [R1+0x2210] ;  /* 0x00221000011a7983 */ /* 0x001f220000300a00 */
[----:B------:R-:W4:Y:S02]  /*30850*/  LDL.LU.64 R24, [R1+0x2208] ;  /* 0x0022080001187983 */ /* 0x000f240000300a00 */
[C---:B----4-:R-:W-:Y:S11]  /*30860*/  HMMA.16816.F32.BF16 R24, R20.reuse, R12, R24 ;  /* 0x0000000c1418723c */ /* 0x050ff60000041818 */
[----:B------:R-:W-:Y:S11]  /*30870*/  @!UPT UIADD3 URZ, URZ, URZ, URZ ;  /* 0x0000003f3f3ff290 */ /* 0x000ff6000fffe03f */
[----:B------:R-:W-:Y:S01]  /*30880*/  @!UPT UIADD3 URZ, URZ, URZ, URZ ;  /* 0x0000003f3f3ff290 */ /* 0x000fe2000fffe03f */
[----:B------:R-:W-:Y:S01]  /*30890*/  STL.64 [R1+0x7f0], R24 ;  /* 0x0007f01801007387 */ /* 0x000fe20000100a00 */
[----:B------:R0:W-:Y:S03]  /*308a0*/  STL.64 [R1+0x7f8], R26 ;  /* 0x0007f81a01007387 */ /* 0x0001e60000100a00 */
[----:B0-----:R-:W4:Y:S01]  /*308b0*/  LDL.LU.64 R26, [R1+0x2200] ;  /* 0x00220000011a7983 */ /* 0x001f220000300a00 */
[----:B------:R-:W4:Y:S02]  /*308c0*/  LDL.LU.64 R24, [R1+0x21f8] ;  /* 0x0021f80001187983 */ /* 0x000f240000300a00 */
[----:B--2---:R-:W-:Y:S02]  /*308d0*/  STL.64 [R1+0x2118], R14 ;  /* 0x0021180e01007387 */ /* 0x004fe40000100a00 */
[----:B------:R0:W-:Y:S02]  /*308e0*/  STL.64 [R1+0x2110], R12 ;  /* 0x0021100c01007387 */ /* 0x0001e40000100a00 */
[----:B0-----:R-:W2:Y:S01]  /*308f0*/  LDL.LU.64 R12, [R1+0x90] ;  /* 0x00009000010c7983 */ /* 0x001ea20000300a00 */
[----:B---3--:R-:W-:Y:S01]  /*30900*/  HMMA.16816.F32.BF16 R16, R20, R8, R16 ;  /* 0x000000081410723c */ /* 0x008fe20000041810 */
[----:B----4-:R-:W-:-:S02]  /*30910*/  IMAD.MOV.U32 R14, RZ, RZ, R26 ;  /* 0x000000ffff0e7224 */ /* 0x010fc400078e001a */
[----:B------:R-:W-:Y:S01]  /*30920*/  IMAD.MOV.U32 R15, RZ, RZ, R27 ;  /* 0x000000ffff0f7224 */ /* 0x000fe200078e001b */
[----:B--2---:R0:W-:Y:S02]  /*30930*/  STL.64 [R1+0x21d0], R12 ;  /* 0x0021d00c01007387 */ /* 0x0041e40000100a00 */
[----:B0-----:R-:W-:Y:S02]  /*30940*/  IMAD.MOV.U32 R12, RZ, RZ, R24 ;  /* 0x000000ffff0c7224 */ /* 0x001fe400078e0018 */
[----:B------:R-:W-:Y:S01]  /*30950*/  IMAD.MOV.U32 R13, RZ, RZ, R25 ;  /* 0x000000ffff0d7224 */ /* 0x000fe200078e0019 */
[----:B------:R-:W2:Y:S01]  /*30960*/  LDL.LU R24, [R1+0x21f4] ;  /* 0x0021f40001187983 */ /* 0x000ea20000300800 */
[----:B------:R-:W2:Y:S02]  /*30970*/  LDL.LU R25, [R1+0x21f0] ;  /* 0x0021f00001197983 */ /* 0x000ea40000300800 */
[----:B------:R-:W2:Y:S02]  /*30980*/  LDL.LU R26, [R1+0x21ec] ;  /* 0x0021ec00011a7983 */ /* 0x000ea40000300800 */
[----:B------:R-:W2:Y:S01]  /*30990*/  LDL.LU R27, [R1+0x21e8] ;  /* 0x0021e800011b7983 */ /* 0x000ea20000300800 */
[----:B------:R-:W-:Y:S01]  /*309a0*/  STL.64 [R1+0x21e0], R14 ;  /* 0x0021e00e01007387 */ /* 0x000fe20000100a00 */
[----:B------:R0:W-:Y:S03]  /*309b0*/  STL.64 [R1+0x21d8], R12 ;  /* 0x0021d80c01007387 */ /* 0x0001e60000100a00 */
[----:B0-----:R-:W3:Y:S01]  /*309c0*/  LDL.LU.64 R12, [R1+0xc0] ;  /* 0x0000c000010c7983 */ /* 0x001ee20000300a00 */
[----:B------:R0:W-:Y:S03]  /*309d0*/  STL.64 [R1+0x2120], R8 ;  /* 0x0021200801007387 */ /* 0x0001e60000100a00 */
[----:B0-----:R-:W4:Y:S01]  /*309e0*/  LDL.LU R8, [R1+0x9e0] ;  /* 0x0009e00001087983 */ /* 0x001f220000300800 */
[----:B------:R-:W-:Y:S02]  /*309f0*/  STL.64 [R1+0x7e0], R16 ;  /* 0x0007e01001007387 */ /* 0x000fe40000100a00 */
[----:B------:R2:W-:Y:S02]  /*30a00*/  STL.64 [R1+0x7e8], R18 ;  /* 0x0007e81201007387 */ /* 0x0005e40000100a00 */
[----:B------:R-:W4:Y:S01]  /*30a10*/  LDL.LU R9, [R1+0x9e4] ;  /* 0x0009e40001097983 */ /* 0x000f220000300800 */
[----:B------:R-:W4:Y:S01]  /*30a20*/  LDL.LU R10, [R1+0x9e8] ;  /* 0x0009e800010a7983 */ /* 0x000f220000300800 */
[----:B------:R-:W4:Y:S02]  /*30a30*/  LDL.LU R11, [R1+0x9ec] ;  /* 0x0009ec00010b7983 */ /* 0x000f240000300800 */
[----:B------:R-:W-:Y:S02]  /*30a40*/  STL [R1+0x20e8], R4 ;  /* 0x0020e80401007387 */ /* 0x000fe40000100800 */
[----:B------:R0:W-:Y:S01]  /*30a50*/  STL [R1+0x20e4], R5 ;  /* 0x0020e40501007387 */ /* 0x0001e20000100800 */
[----:B--2---:R-:W-:Y:S01]  /*30a60*/  HMMA.16816.F32.BF16 R16, R20, R4, R24 ;  /* 0x000000041410723c */ /* 0x004fe20000041818 */
[----:B------:R-:W1:Y:S11]  /*30a70*/  LDSM.16.MT88.4 R24, [R2+0x4180] ;  /* 0x004180000218783b */ /* 0x000e760000004200 */
[----:B------:R-:W-:Y:S11]  /*30a80*/  @!UPT UIADD3 URZ, URZ, URZ, URZ ;  /* 0x0000003f3f3ff290 */ /* 0x000ff6000fffe03f */
[----:B------:R-:W-:Y:S01]  /*30a90*/  STL.64 [R1+0x7d0], R16 ;  /* 0x0007d01001007387 */ /* 0x000fe20000100a00 */
[----:B------:R-:W-:Y:S02]  /*30aa0*/  STL.64 [R1+0x7d8], R18 ;  /* 0x0007d81201007387 */ /* 0x000fe40000100a00 */
[----:B0-----:R-:W2:Y:S02]  /*30ab0*/  LDL.LU.64 R4, [R1+0xa0] ;  /* 0x0000a00001047983 */ /* 0x001ea40000300a00 */
[----:B------:R-:W3:Y:S01]  /*30ac0*/  LDSM.16.MT88.4 R16, [R2+0x4100] ;  /* 0x004100000210783b */ /* 0x000ee20000004200 */
[----:B-1----:R-:W-:Y:S03]  /*30ad0*/  STL.64 [R1+0x20c8], R26 ;  /* 0x0020c81a01007387 */ /* 0x002fe60000100a00 */
[----:B------:R0:W-:Y:S02]  /*30ae0*/  STL.64 [R1+0x20c0], R24 ;  /* 0x0020c01801007387 */ /* 0x0001e40000100a00 */
[----:B0-----:R-:W3:Y:S01]  /*30af0*/  LDL.LU R24, [R1+0xa10] ;  /* 0x000a100001187983 */ /* 0x001ee20000300800 */
[----:B------:R-:W3:Y:S02]  /*30b00*/  LDL.LU R25, [R1+0xa14] ;  /* 0x000a140001197983 */ /* 0x000ee40000300800 */
[----:B------:R-:W3:Y:S02]  /*30b10*/  LDL.LU R26, [R1+0xa18] ;  /* 0x000a1800011a7983 */ /* 0x000ee40000300800 */
[----:B------:R-:W3:Y:S02]  /*30b20*/  LDL.LU R27, [R1+0xa1c] ;  /* 0x000a1c00011b7983 */ /* 0x000ee40000300800 */
[----:B---3--:R-:W-:Y:S11]  /*30b30*/  HMMA.16816.F32.BF16 R24, R16, R12, R24 ;  /* 0x0000000c1018723c */ /* 0x008ff60000041818 */
[----:B------:R-:W-:Y:S11]  /*30b40*/  @!UPT UIADD3 URZ, URZ, URZ, URZ ;  /* 0x0000003f3f3ff290 */ /* 0x000ff6000fffe03f */
[----:B------:R-:W-:Y:S01]  /*30b50*/  @!UPT UIADD3 URZ, URZ, URZ, URZ ;  /* 0x0000003f3f3ff290 */ /* 0x000fe2000fffe03f */
[----:B------:R0:W-:Y:S01]  /*30b60*/  STL.64 [R1+0x7c0], R24 ;  /* 0x0007c01801007387 */ /* 0x0001e20000100a00 */
[----:B------:R-:W-:Y:S02]  /*30b70*/  STL.64 [R1+0x7c8], R26 ;  /* 0x0007c81a01007387 */ /* 0x000fe40000100a00 */
[----:B------:R-:W3:Y:S02]  /*30b80*/  LDL.LU.64 R14, [R1+0x21e0] ;  /* 0x0021e000010e7983 */ /* 0x000ee40000300a00 */
[----:B0-----:R-:W-:Y:S02]  /*30b90*/  IMAD.MOV.U32 R25, RZ, RZ, R12 ;  /* 0x000000ffff197224 */ /* 0x001fe400078e000c */
[----:B------:R-:W-:Y:S02]  /*30ba0*/  IMAD.MOV.U32 R24, RZ, RZ, R13 ;  /* 0x000000ffff187224 */ /* 0x000fe400078e000d */
[----:B------:R-:W3:Y:S01]  /*30bb0*/  LDL.LU.64 R12, [R1+0x21d8] ;  /* 0x0021d800010c7983 */ /* 0x000ee20000300a00 */
[----:B------:R-:W-:-:S02]  /*30bc0*/  IMAD.MOV.U32 R20, RZ, RZ, R3 ;  /* 0x000000ffff147224 */ /* 0x000fc400078e0003 */
[----:B------:R-:W-:Y:S02]  /*30bd0*/  IMAD.MOV.U32 R21, RZ, RZ, R0 ;  /* 0x000000ffff157224 */ /* 0x000fe400078e0000 */
[----:B------:R0:W-:Y:S01]  /*30be0*/  STL [R1+0x20f0], R24 ;  /* 0x0020f01801007387 */ /* 0x0001e20000100800 */
[----:B------:R1:W-:Y:S04]  /*30bf0*/  STL [R1+0x20ec], R25 ;  /* 0x0020ec1901007387 */ /* 0x0003e80000100800 */
[----:B0-----:R-:W2:Y:S01]  /*30c00*/  LDL.LU R24, [R1+0x9f0] ;  /* 0x0009f00001187983 */ /* 0x001ea20000300800 */
[----:B-1----:R-:W2:Y:S02]  /*30c10*/  LDL.LU R25, [R1+0x9f4] ;  /* 0x0009f40001197983 */ /* 0x002ea40000300800 */
[----:B------:R-:W2:Y:S02]  /*30c20*/  LDL.LU R26, [R1+0x9f8] ;  /* 0x0009f800011a7983 */ /* 0x000ea40000300800 */
[----:B------:R-:W2:Y:S01]  /*30c30*/  LDL.LU R27, [R1+0x9fc] ;  /* 0x0009fc00011b7983 */ /* 0x000ea20000300800 */
[C---:B---3--:R-:W-:Y:S11]  /*30c40*/  HMMA.16816.F32.BF16 R12, R16.reuse, R20, R12 ;  /* 0x00000014100c723c */ /* 0x048ff6000004180c */
[----:B------:R-:W-:Y:S11]  /*30c50*/  @!UPT UIADD3 URZ, URZ, URZ, URZ ;  /* 0x0000003f3f3ff290 */ /* 0x000ff6000fffe03f */
[----:B------:R-:W-:Y:S01]  /*30c60*/  @!UPT UIADD3 URZ, URZ, URZ, URZ ;  /* 0x0000003f3f3ff290 */ /* 0x000fe2000fffe03f */
[----:B------:R0:W-:Y:S01]  /*30c70*/  STL.64 [R1+0x7b0], R12 ;  /* 0x0007b00c01007387 */ /* 0x0001e20000100a00 */
[----:B------:R-:W-:Y:S03]  /*30c80*/  STL.64 [R1+0x7b8], R14 ;  /* 0x0007b80e01007387 */ /* 0x000fe60000100a00 */
[----:B0-----:R-:W4:Y:S01]  /*30c90*/  LDL.LU.64 R12, [R1+0x21d0] ;  /* 0x0021d000010c7983 */ /* 0x001f220000300a00 */
[C---:B--2---:R-:W-:Y:S01]  /*30ca0*/  HMMA.16816.F32.BF16 R24, R16.reuse, R4, R24 ;  /* 0x000000041018723c */ /* 0x044fe20000041818 */
[----:B------:R0:W-:Y:S02]  /*30cb0*/  STL.64 [R1+0x20a8], R20 ;  /* 0x0020a81401007387 */ /* 0x0001e40000100a00 */
[----:B0-----:R-:W-:Y:S02]  /*30cc0*/  IMAD.MOV.U32 R21, RZ, RZ, R4 ;  /* 0x000000ffff157224 */ /* 0x001fe400078e0004 */
[----:B------:R-:W-:Y:S11]  /*30cd0*/  IMAD.MOV.U32 R20, RZ, RZ, R5 ;  /* 0x000000ffff147224 */ /* 0x000ff600078e0005 */
[----:B------:R-:W-:Y:S07]  /*30ce0*/  @!UPT UIADD3 URZ, URZ, URZ, URZ ;  /* 0x0000003f3f3ff290 */ /* 0x000fee000fffe03f */
[----:B------:R-:W-:Y:S01]  /*30cf0*/  STL.64 [R1+0x7a0], R24 ;  /* 0x0007a01801007387 */ /* 0x000fe20000100a00 */
[----:B------:R-:W-:Y:S02]  /*30d00*/  STL.64 [R1+0x7a8], R26 ;  /* 0x0007a81a01007387 */ /* 0x000fe40000100a00 */
[----:B------:R-:W-:Y:S02]  /*30d10*/  STL [R1+0x20f8], R20 ;  /* 0x0020f81401007387 */ /* 0x000fe40000100800 */
[----:B------:R-:W-:Y:S01]  /*30d20*/  STL [R1+0x20f4], R21 ;  /* 0x0020f41501007387 */ /* 0x000fe20000100800 */
[----:B----4-:R-:W-:Y:S11]  /*30d30*/  HMMA.16816.F32.BF16 R4, R16, R12, R8 ;  /* 0x0000000c1004723c */ /* 0x010ff60000041808 */
[----:B------:R-:W-:Y:S11]  /*30d40*/  @!UPT UIADD3 URZ, URZ, URZ, URZ ;  /* 0x0000003f3f3ff290 */ /* 0x000ff6000fffe03f */
[----:B------:R-:W-:Y:S01]  /*30d50*/  @!UPT UIADD3 URZ, URZ, URZ, URZ ;  /* 0x0000003f3f3ff290 */ /* 0x000fe2000fffe03f */
[----:B------:R-:W-:Y:S01]  /*30d60*/  STL.64 [R1+0x790], R4 ;  /* 0x0007900401007387 */ /* 0x000fe20000100a00 */
[----:B------:R-:W-:Y:S02]  /*30d70*/  STL.64 [R1+0x798], R6 ;  /* 0x0007980601007387 */ /* 0x000fe40000100a00 */
[----:B------:R-:W2:Y:S02]  /*30d80*/  LDL.LU R8, [R1+0x950] ;  /* 0x0009500001087983 */ /* 0x000ea40000300800 */
[----:B------:R-:W2:Y:S01]  /*30d90*/  LDL.LU R9, [R1+0x954] ;  /* 0x0009540001097983 */ /* 0x000ea20000300800 */
[----:B------:R-:W3:Y:S01]  /*30da0*/  LDL.LU R10, [R1+0x958] ;  /* 0x00095800010a7983 */ /* 0x000ee20000300800 */
[----:B------:R-:W3:Y:S03]  /*30db0*/  LDL.LU R11, [R1+0x95c] ;  /* 0x00095c00010b7983 */ /* 0x000ee60000300800 */
[----:B---3--:R-:W-:Y:S01]  /*30dc0*/  STL.64 [R1+0x2130], R10 ;  /* 0x0021300a01007387 */ /* 0x008fe20000100a00 */
[----:B--2---:R0:W-:Y:S03]  /*30dd0*/  STL.64 [R1+0x2128], R8 ;  /* 0x0021280801007387 */ /* 0x0041e60000100a00 */
[----:B0-----:R-:W2:Y:S04]  /*30de0*/  LDL.LU.64 R8, [R1+0x10] ;  /* 0x0000100001087983 */ /* 0x001ea80000300a00 */
[----:B--2---:R0:W-:Y:S04]  /*30df0*/  STL.64 [R1+0x2140], R8 ;  /* 0x0021400801007387 */ /* 0x0041e80000100a00 */
[----:B0-----:R-:W2:Y:S04]  /*30e00*/  LDL.LU.64 R8, [R1+0x20] ;  /* 0x0000200001087983 */ /* 0x001ea80000300a00 */
[----:B--2---:R0:W-:Y:S04]  /*30e10*/  STL.64 [R1+0x2158], R8 ;  /* 0x0021580801007387 */ /* 0x0041e80000100a00 */
[----:B0-----:R-:W2:Y:S04]  /*30e20*/  LDL.LU.64 R8, [R1+0x30] ;  /* 0x0000300001087983 */ /* 0x001ea80000300a00 */
[----:B--2---:R0:W-:Y:S04]  /*30e30*/  STL.64 [R1+0x2170], R8 ;  /* 0x0021700801007387 */ /* 0x0041e80000100a00 */
[----:B0-----:R-:W2:Y:S04]  /*30e40*/  LDL.LU.64 R8, [R1+0x40] ;  /* 0x0000400001087983 */ /* 0x001ea80000300a00 */
[----:B--2---:R0:W-:Y:S04]  /*30e50*/  STL.64 [R1+0x2188], R8 ;  /* 0x0021880801007387 */ /* 0x0041e80000100a00 */
[----:B0-----:R-:W2:Y:S01]  /*30e60*/  LDL.LU.64 R8, [R1+0x50] ;  /* 0x0000500001087983 */ /* 0x001ea20000300a00 */
[----:B------:R-:W-:-:S02]  /*30e70*/  IMAD.MOV.U32 R27, RZ, RZ, R12 ;  /* 0x000000ffff1b7224 */ /* 0x000fc400078e000c */
[----:B------:R-:W-:Y:S01]  /*30e80*/  IMAD.MOV.U32 R26, RZ, RZ, R13 ;  /* 0x000000ffff1a7224 */ /* 0x000fe200078e000d */
[----:B--2---:R-:W-:Y:S01]  /*30e90*/  STL.64 [R1+0x21a0], R8 ;  /* 0x0021a00801007387 */ /* 0x004fe20000100a00 */
[----:B------:R-:W2:Y:S03]  /*30ea0*/  LDL.LU.64 R12, [R1] ;  /* 0x00000000010c7983 */ /* 0x000ea60000300a00 */
        /* <DEDUP_REMOVED lines=13> */
[----:B--2---:R-:W-:Y:S01]  /*30f80*/  STL.64 [R1+0x21c0], R6 ;  /* 0x0021c00601007387 */ /* 0x004fe20000100a00 */
[----:B------:R0:W-:Y:S03]  /*30f90*/  STL.64 [R1+0x21b8], R4 ;  /* 0x0021b80401007387 */ /* 0x0001e60000100a00 */
[----:B0-----:R-:W2:Y:S01]  /*30fa0*/  LDL.LU.64 R4, [R1+0x80] ;  /* 0x0000800001047983 */ /* 0x001ea20000300a00 */
[----:B------:R-:W-:Y:S02]  /*30fb0*/  STL.64 [R1+0x21b0], R22 ;  /* 0x0021b01601007387 */ /* 0x000fe40000100a00 */
[----:B----4-:R0:W-:Y:S02]  /*30fc0*/  STL.64 [R1+0x21a8], R20 ;  /* 0x0021a81401007387 */ /* 0x0101e40000100a00 */
[----:B0-----:R-:W4:Y:S04]  /*30fd0*/  LDL.LU.64 R20, [R1+0x70] ;  /* 0x0000700001147983 */ /* 0x001f280000300a00 */
[----:B----4-:R0:W-:Y:S04]  /*30fe0*/  STL.64 [R1+0x21c8], R20 ;  /* 0x0021c81401007387 */ /* 0x0101e80000100a00 */
[----:B0-----:R-:W2:Y:S01]  /*30ff0*/  LDL.LU R20, [R1+0x9d0] ;  /* 0x0009d00001147983 */ /* 0x001ea20000300800 */
[----:B------:R-:W2:Y:S02]  /*31000*/  LDL.LU R21, [R1+0x9d4] ;  /* 0x0009d40001157983 */ /* 0x000ea40000300800 */
[----:B------:R-:W2:Y:S02]  /*31010*/  LDL.LU R22, [R1+0x9d8] ;  /* 0x0009d80001167983 */ /* 0x000ea40000300800 */
[----:B------:R-:W2:Y:S01]  /*31020*/  LDL.LU R23, [R1+0x9dc] ;  /* 0x0009dc0001177983 */ /* 0x000ea20000300800 */
[----:B------:R-:W4:Y:S01]  /*31030*/  LDL.LU.64 R8, [R1+0x60] ;  /* 0x0000600001087983 */ /* 0x000f220000300a00 */
        /* <DEDUP_REMOVED lines=11> */
[----:B------:R-:W3:Y:S01]  /*310f0*/  LDL.LU R15, [R1+0x98c] ;  /* 0x00098c00010f7983 */ /* 0x000ee20000300800 */
[----:B------:R-:W-:Y:S01]  /*31100*/  HMMA.16816.F32.BF16 R20, R16, R4, R20 ;  /* 0x000000041014723c */ /* 0x000fe20000041814 */
        /* <DEDUP_REMOVED lines=12> */
[----:B------:R-:W2:Y:S02]  /*311d0*/  LDL.LU R14, [R1+0x9a8] ;  /* 0x0009a800010e7983 */ /* 0x000ea40000300800 */
[----:B------:R-:W2:Y:S01]  /*311e0*/  LDL.LU R15, [R1+0x9ac] ;  /* 0x0009ac00010f7983 */ /* 0x000ea20000300800 */
[----:B------:R-:W-:Y:S01]  /*311f0*/  STL [R1+0x20fc], R27 ;  /* 0x0020fc1b01007387 */ /* 0x000fe20000100800 */
[----:B------:R0:W-:Y:S02]  /*31200*/  STL.64 [R1+0x780], R20 ;  /* 0x0007801401007387 */ /* 0x0001e40000100a00 */
[----:B------:R1:W-:Y:S01]  /*31210*/  STL.64 [R1+0x788], R22 ;  /* 0x0007881601007387 */ /* 0x0003e20000100a00 */
[----:B0-----:R-:W3:Y:S01]  /*31220*/  LDL.LU.64 R20, [R1+0x21c8] ;  /* 0x0021c80001147983 */ /* 0x001ee20000300a00 */
[----:B------:R-:W3:Y:S02]  /*31230*/  LDL.LU.64 R6, [R1+0x21c0] ;  /* 0x0021c00001067983 */ /* 0x000ee40000300a00 */
[----:B------:R-:W3:Y:S02]  /*31240*/  LDL.LU.64 R4, [R1+0x21b8] ;  /* 0x0021b80001047983 */ /* 0x000ee40000300a00 */
[C---:B---3--:R-:W-:Y:S11]  /*31250*/  HMMA.16816.F32.BF16 R4, R16.reuse, R20, R4 ;  /* 0x000000141004723c */ /* 0x048ff60000041804 */
[----:B------:R-:W-:Y:S11]  /*31260*/  @!UPT UIADD3 URZ, URZ, URZ, URZ ;  /* 0x0000003f3f3ff290 */ /* 0x000ff6000fffe03f */
[----:B------:R-:W-:Y:S01]  /*31270*/  @!UPT UIADD3 URZ, URZ, URZ, URZ ;  /* 0x0000003f3f3ff290 */ /* 0x000fe2000fffe03f */
[----:B------:R-:W-:Y:S01]  /*31280*/  STL.64 [R1+0x770], R4 ;  /* 0x0007700401007387 */ /* 0x000fe20000100a00 */
[----:B------:R0:W-:Y:S02]  /*31290*/  STL.64 [R1+0x778], R6 ;  /* 0x0007780601007387 */ /* 0x0001e40000100a00 */
[----:B-1----:R-:W4:Y:S02]  /*312a0*/  LDL.LU.64 R22, [R1+0x21b0] ;  /* 0x0021b00001167983 */ /* 0x002f240000300a00 */
[----:B0-----:R-:W-:Y:S02]  /*312b0*/  IMAD.MOV.U32 R7, RZ, RZ, R20 ;  /* 0x000000ffff077224 */ /* 0x001fe400078e0014 */
[----:B------:R-:W-:Y:S02]  /*312c0*/  IMAD.MOV.U32 R6, RZ, RZ, R21 ;  /* 0x000000ffff067224 */ /* 0x000fe400078e0015 */
[----:B------:R-:W4:Y:S02]  /*312d0*/  LDL.LU.64 R20, [R1+0x21a8] ;  /* 0x0021a80001147983 */ /* 0x000f240000300a00 */
[C---:B----4-:R-:W-:Y:S11]  /*312e0*/  HMMA.16816.F32.BF16 R20, R16.reuse, R8, R20 ;  /* 0x000000081014723c */ /* 0x050ff60000041814 */
[----:B------:R-:W-:Y:S11]  /*312f0*/  @!UPT UIADD3 URZ, URZ, URZ, URZ ;  /* 0x0000003f3f3ff290 */ /* 0x000ff6000fffe03f */
[----:B------:R-:W-:Y:S01]  /*31300*/  @!UPT UIADD3 URZ, URZ, URZ, URZ ;  /* 0x0000003f3f3ff290 */ /* 0x000fe2000fffe03f */
[----:B------:R-:W-:Y:S01]  /*31310*/  STL.64 [R1+0x760], R20 ;  /* 0x0007601401007387 */ /* 0x000fe20000100a00 */
[----:B------:R0:W-:Y:S02]  /*31320*/  STL.64 [R1+0x768], R22 ;  /* 0x0007681601007387 */ /* 0x0001e40000100a00 */
        /* <DEDUP_REMOVED lines=62> */
[----:B------:R-:W4:Y:S01]  /*31710*/  LDL.LU.64 R14, [R1+0x2118] ;  /* 0x00211800010e7983 */ /* 0x000f220000300a00 */
[----:B------:R-:W3:Y:S02]  /*31720*/  LDL.LU.64 R12, [R1+0x2110] ;  /* 0x00211000010c7983 */ /* 0x000ee40000300a00 */
[C---:B---3--:R-:W-:Y:S11]  /*31730*/  HMMA.16816.F32.BF16 R4, R16.reuse, R12, R4 ;  /* 0x0000000c1004723c */ /* 0x048ff60000041804 */
[----:B------:R-:W-:Y:S11]  /*31740*/  @!UPT UIADD3 URZ, URZ, URZ, URZ ;  /* 0x0000003f3f3ff290 */ /* 0x000ff6000fffe03f */
[----:B------:R-:W-:Y:S01]  /*31750*/  @!UPT UIADD3 URZ, URZ, URZ, URZ ;  /* 0x0000003f3f3ff290 */ /* 0x000fe2000fffe03f */
[----:B------:R-:W-:Y:S01]  /*31760*/  STL.64 [R1+0x6f0], R4 ;  /* 0x0006f00401007387 */ /* 0x000fe20000100a00 */
[----:B------:R0:W-:Y:S03]  /*31770*/  STL.64 [R1+0x6f8], R6 ;  /* 0x0006f80601007387 */ /* 0x0001e60000100a00 */
[----:B0-----:R-:W3:Y:S01]  /*31780*/  LDL.LU.64 R6, [R1+0x2108] ;  /* 0x0021080001067983 */ /* 0x001ee20000300a00 */
[----:B------:R-:W2:Y:S02]  /*31790*/  LDL.LU.64 R4, [R1+0x2100] ;  /* 0x0021000001047983 */ /* 0x000ea40000300a00 */
[----:B----4-:R-:W-:Y:S02]  /*317a0*/  STL.64 [R1+0x1f98], R14 ;  /* 0x001f980e01007387 */ /* 0x010fe40000100a00 */
[----:B------:R0:W-:Y:S02]  /*317b0*/  STL.64 [R1+0x1f90], R12 ;  /* 0x001f900c01007387 */ /* 0x0001e40000100a00 */
[----:B0-----:R-:W2:Y:S01]  /*317c0*/  LDL.LU R12, [R1+0x930] ;  /* 0x00093000010c7983 */ /* 0x001ea20000300800 */
[----:B------:R-:W2:Y:S02]  /*317d0*/  LDL.LU R13, [R1+0x934] ;  /* 0x00093400010d7983 */ /* 0x000ea40000300800 */
[----:B------:R-:W2:Y:S02]  /*317e0*/  LDL.LU R14, [R1+0x938] ;  /* 0x00093800010e7983 */ /* 0x000ea40000300800 */
[----:B------:R-:W2:Y:S02]  /*317f0*/  LDL.LU R15, [R1+0x93c] ;  /* 0x00093c00010f7983 */ /* 0x000ea40000300800 */
[----:B--2---:R-:W-:Y:S11]  /*31800*/  HMMA.16816.F32.BF16 R12, R16, R8, R12 ;  /* 0x00000008100c723c */ /* 0x004ff6000004180c */
[----:B------:R-:W-:Y:S11]  /*31810*/  @!UPT UIADD3 URZ, URZ, URZ, URZ ;  /* 0x0000003f3f3ff290 */ /* 0x000ff6000fffe03f */
[----:B------:R-:W-:Y:S01]  /*31820*/  @!UPT UIADD3 URZ, URZ, URZ, URZ ;  /* 0x0000003f3f3ff290 */ /* 0x000fe2000fffe03f */
[----:B------:R0:W-:Y:S01]  /*31830*/  STL.64 [R1+0x6e0], R12 ;  /* 0x0006e00c01007387 */ /* 0x0001e20000100a00 */
[----:B------:R-:W-:Y:S02]  /*31840*/  STL.64 [R1+0x6e8], R14 ;  /* 0x0006e80e01007387 */ /* 0x000fe40000100a00 */
[----:B0-----:R-:W-:Y:S02]  /*31850*/  IMAD.MOV.U32 R12, RZ, RZ, R11 ;  /* 0x000000ffff0c7224 */ /* 0x001fe400078e000b */
[----:B------:R-:W-:-:S05]  /*31860*/  IMAD.MOV.U32 R13, RZ, RZ, R10 ;  /* 0x000000ffff0d7224 */ /* 0x000fca00078e000a */
[----:B------:R0:W-:Y:S01]  /*31870*/  STL.64 [R1+0x1fb0], R12 ;  /* 0x001fb00c01007387 */ /* 0x0001e20000100a00 */
[----:B------:R1:W-:Y:S02]  /*31880*/  STL.64 [R1+0x1f88], R8 ;  /* 0x001f880801007387 */ /* 0x0003e40000100a00 */
[----:B0-----:R-:W-:Y:S01]  /*31890*/  IMAD.MOV.U32 R12, RZ, RZ, R27 ;  /* 0x000000ffff0c7224 */ /* 0x001fe200078e001b */
[----:B-1----:R-:W2:Y:S01]  /*318a0*/  LDL.LU R8, [R1+0x5c0] ;  /* 0x0005c00001087983 */ /* 0x002ea20000300800 */
[----:B------:R-:W2:Y:S02]  /*318b0*/  LDL.LU R9, [R1+0x5c4] ;  /* 0x0005c40001097983 */ /* 0x000ea40000300800 */
[----:B------:R-:W-:Y:S02]  /*318c0*/  IMAD.MOV.U32 R13, RZ, RZ, R20 ;  /* 0x000000ffff0d7224 */ /* 0x000fe400078e0014 */
[----:B------:R-:W4:Y:S01]  /*318d0*/  LDL.LU R10, [R1+0x5c8] ;  /* 0x0005c800010a7983 */ /* 0x000f220000300800 */
[----:B------:R-:W4:Y:S01]  /*318e0*/  LDL.LU R11, [R1+0x5cc] ;  /* 0x0005cc00010b7983 */ /* 0x000f220000300800 */
[----:B------:R-:W2:Y:S02]  /*318f0*/  LDL.LU R27, [R1+0x20fc] ;  /* 0x0020fc00011b7983 */ /* 0x000ea40000300800 */
[----:B------:R-:W2:Y:S02]  /*31900*/  LDL.LU R20, [R1+0x20f8] ;  /* 0x0020f80001147983 */ /* 0x000ea40000300800 */
[----:B------:R0:W-:Y:S02]  /*31910*/  STL.64 [R1+0x1fc8], R12 ;  /* 0x001fc80c01007387 */ /* 0x0001e40000100a00 */
[----:B0-----:R-:W-:-:S02]  /*31920*/  IMAD.MOV.U32 R12, RZ, RZ, R21 ;  /* 0x000000ffff0c7224 */ /* 0x001fc400078e0015 */
[----:B------:R-:W-:Y:S01]  /*31930*/  IMAD.MOV.U32 R13, RZ, RZ, R24 ;  /* 0x000000ffff0d7224 */ /* 0x000fe200078e0018 */
[----:B------:R-:W2:Y:S01]  /*31940*/  LDL.LU R21, [R1+0x20f4] ;  /* 0x0020f40001157983 */ /* 0x000ea20000300800 */
[----:B------:R-:W2:Y:S03]  /*31950*/  LDL.LU R24, [R1+0x20f0] ;  /* 0x0020f00001187983 */ /* 0x000ea60000300800 */
        /* <DEDUP_REMOVED lines=8> */
[----:B------:R-:W-:Y:S01]  /*319e0*/  IMAD.MOV.U32 R13, RZ, RZ, R4 ;  /* 0x000000ffff0d7224 */ /* 0x000fe200078e0004 */
[----:B------:R-:W2:Y:S01]  /*319f0*/  LDL.LU R25, [R1+0x20ec] ;  /* 0x0020ec0001197983 */ /* 0x000ea20000300800 */
[----:B------:R-:W2:Y:S03]  /*31a00*/  LDL.LU R4, [R1+0x20e8] ;  /* 0x0020e80001047983 */ /* 0x000ea60000300800 */
[----:B------:R0:W-:Y:S01]  /*31a10*/  STL.64 [R1+0x2010], R12 ;  /* 0x0020100c01007387 */ /* 0x0001e20000100a00 */
[----:B----4-:R-:W-:Y:S02]  /*31a20*/  STL.64 [R1+0x1fa8], R10 ;  /* 0x001fa80a01007387 */ /* 0x010fe40000100a00 */
[----:B------:R1:W-:Y:S02]  /*31a30*/  STL.64 [R1+0x1fa0], R8 ;  /* 0x001fa00801007387 */ /* 0x0003e40000100a00 */
[----:B0-----:R-:W-:-:S02]  /*31a40*/  IMAD.MOV.U32 R12, RZ, RZ, R5 ;  /* 0x000000ffff0c7224 */ /* 0x001fc400078e0005 */
[----:B------:R-:W-:Y:S01]  /*31a50*/  IMAD.MOV.U32 R13, RZ, RZ, R28 ;  /* 0x000000ffff0d7224 */ /* 0x000fe200078e001c */
[----:B-1----:R-:W4:Y:S01]  /*31a60*/  LDL.LU R8, [R1+0x5e0] ;  /* 0x0005e00001087983 */ /* 0x002f220000300800 */
[----:B------:R-:W4:Y:S02]  /*31a70*/  LDL.LU R9, [R1+0x5e4] ;  /* 0x0005e40001097983 */ /* 0x000f240000300800 */
[----:B------:R-:W2:Y:S02]  /*31a80*/  LDL.LU R10, [R1+0x5e8] ;  /* 0x0005e800010a7983 */ /* 0x000ea40000300800 */
[----:B------:R-:W2:Y:S01]  /*31a90*/  LDL.LU R11, [R1+0x5ec] ;  /* 0x0005ec00010b7983 */ /* 0x000ea20000300800 */
[----:B------:R-:W2:Y:S01]  /*31aa0*/  LDL.LU R5, [R1+0x20e4] ;  /* 0x0020e40001057983 */ /* 0x000ea20000300800 */
[----:B------:R-:W2:Y:S02]  /*31ab0*/  LDL.LU R28, [R1+0x20e0] ;  /* 0x0020e000011c7983 */ /* 0x000ea40000300800 */
[----:B------:R0:W-:Y:S02]  /*31ac0*/  STL.64 [R1+0x2030], R12 ;  /* 0x0020300c01007387 */ /* 0x0001e40000100a00 */
[----:B0-----:R-:W2:Y:S01]  /*31ad0*/  LDL.LU R12, [R1+0x640] ;  /* 0x00064000010c7983 */ /* 0x001ea20000300800 */
[----:B------:R-:W2:Y:S02]  /*31ae0*/  LDL.LU R13, [R1+0x644] ;  /* 0x00064400010d7983 */ /* 0x000ea40000300800 */
[----:B------:R-:W2:Y:S02]  /*31af0*/  LDL.LU R14, [R1+0x648] ;  /* 0x00064800010e7983 */ /* 0x000ea40000300800 */
[----:B------:R-:W2:Y:S02]  /*31b00*/  LDL.LU R15, [R1+0x64c] ;  /* 0x00064c00010f7983 */ /* 0x000ea40000300800 */
[----:B--2---:R-:W-:Y:S01]  /*31b10*/  STL.64 [R1+0x2040], R14 ;  /* 0x0020400e01007387 */ /* 0x004fe20000100a00 */
[----:B------:R3:W-:Y:S02]  /*31b20*/  STL.64 [R1+0x2038], R12 ;  /* 0x0020380c01007387 */ /* 0x0007e40000100a00 */
[----:B---3--:R-:W-:-:S02]  /*31b30*/  IMAD.MOV.U32 R12, RZ, RZ, R7 ;  /* 0x000000ffff0c7224 */ /* 0x008fc400078e0007 */
        /* <DEDUP_REMOVED lines=23> */
[----:B------:R0:W-:Y:S02]  /*31cb0*/  STL.64 [R1+0x2088], R12 ;  /* 0x0020880c01007387 */ /* 0x0001e40000100a00 */
[----:B0-----:R-:W-:Y:S02]  /*31cc0*/  IMAD.MOV.U32 R12, RZ, RZ, R21 ;  /* 0x000000ffff0c7224 */ /* 0x001fe400078e0015 */
[----:B------:R-:W-:Y:S01]  /*31cd0*/  IMAD.MOV.U32 R13, RZ, RZ, R20 ;  /* 0x000000ffff0d7224 */ /* 0x000fe200078e0014 */
[----:B----4-:R-:W-:Y:S01]  /*31ce0*/  STL.64 [R1+0x2008], R10 ;  /* 0x0020080a01007387 */ /* 0x010fe20000100a00 */
[----:B--2---:R0:W-:Y:S03]  /*31cf0*/  STL.64 [R1+0x2000], R8 ;  /* 0x0020000801007387 */ /* 0x0041e60000100a00 */
[----:B0-----:R-:W2:Y:S01]  /*31d00*/  LDL.LU R8, [R1+0x620] ;  /* 0x0006200001087983 */ /* 0x001ea20000300800 */
[----:B------:R-:W2:Y:S02]  /*31d10*/  LDL.LU R9, [R1+0x624] ;  /* 0x0006240001097983 */ /* 0x000ea40000300800 */
[----:B------:R-:W4:Y:S02]  /*31d20*/  LDL.LU R10, [R1+0x628] ;  /* 0x00062800010a7983 */ /* 0x000f240000300800 */
[----:B------:R-:W4:Y:S01]  /*31d30*/  LDL.LU R11, [R1+0x62c] ;  /* 0x00062c00010b7983 */ /* 0x000f220000300800 */
[----:B------:R0:W-:Y:S04]  /*31d40*/  STL.64 [R1+0x20a0], R12 ;  /* 0x0020a00c01007387 */ /* 0x0001e80000100a00 */
[----:B0-----:R-:W2:Y:S01]  /*31d50*/  LDL.LU R12, [R1+0x690] ;  /* 0x00069000010c7983 */ /* 0x001ea20000300800 */
[----:B------:R-:W2:Y:S02]  /*31d60*/  LDL.LU R13, [R1+0x694] ;  /* 0x00069400010d7983 */ /* 0x000ea40000300800 */
[----:B------:R-:W2:Y:S02]  /*31d70*/  LDL.LU R14, [R1+0x698] ;  /* 0x00069800010e7983 */ /* 0x000ea40000300800 */
[----:B------:R-:W2:Y:S02]  /*31d80*/  LDL.LU R15, [R1+0x69c] ;  /* 0x00069c00010f7983 */ /* 0x000ea40000300800 */
[----:B------:R-:W-:-:S02]  /*31d90*/  IMAD.MOV.U32 R21, RZ, RZ, R24 ;  /* 0x000000ffff157224 */ /* 0x000fc400078e0018 */
[----:B------:R-:W-:Y:S01]  /*31da0*/  IMAD.MOV.U32 R20, RZ, RZ, R25 ;  /* 0x000000ffff147224 */ /* 0x000fe200078e0019 */
[----:B--2---:R-:W-:Y:S01]  /*31db0*/  STL.64 [R1+0x20b8], R14 ;  /* 0x0020b80e01007387 */ /* 0x004fe20000100a00 */
[----:B------:R0:W-:Y:S03]  /*31dc0*/  STL.64 [R1+0x20b0], R12 ;  /* 0x0020b00c01007387 */ /* 0x0001e60000100a00 */
[----:B0-----:R-:W2:Y:S01]  /*31dd0*/  LDL.LU R12, [R1+0x6a0] ;  /* 0x0006a000010c7983 */ /* 0x001ea20000300800 */
[----:B------:R-:W2:Y:S02]  /*31de0*/  LDL.LU R13, [R1+0x6a4] ;  /* 0x0006a400010d7983 */ /* 0x000ea40000300800 */
[----:B------:R-:W2:Y:S02]  /*31df0*/  LDL.LU R14, [R1+0x6a8] ;  /* 0x0006a800010e7983 */ /* 0x000ea40000300800 */
[----:B------:R-:W2:Y:S01]  /*31e00*/  LDL.LU R15, [R1+0x6ac] ;  /* 0x0006ac00010f7983 */ /* 0x000ea20000300800 */
[----:B------:R-:W2:Y:S01]  /*31e10*/  LDL.LU R24, [R1+0x6b0] ;  /* 0x0006b00001187983 */ /* 0x000ea20000300800 */
[----:B------:R-:W2:Y:S02]  /*31e20*/  LDL.LU R25, [R1+0x6b4] ;  /* 0x0006b40001197983 */ /* 0x000ea40000300800 */
[----:B------:R-:W2:Y:S02]  /*31e30*/  LDL.LU R26, [R1+0x6b8] ;  /* 0x0006b800011a7983 */ /* 0x000ea40000300800 */
[----:B------:R-:W2:Y:S01]  /*31e40*/  LDL.LU R27, [R1+0x6bc] ;  /* 0x0006bc00011b7983 */ /* 0x000ea20000300800 */
[----:B----4-:R-:W-:Y:S01]  /*31e50*/  STL.64 [R1+0x2020], R10 ;  /* 0x0020200a01007387 */ /* 0x010fe20000100a00 */
[----:B------:R0:W-:Y:S03]  /*31e60*/  STL.64 [R1+0x2018], R8 ;  /* 0x0020180801007387 */ /* 0x0001e60000100a00 */
        /* <DEDUP_REMOVED lines=22> */
[----:B------:R-:W-:Y:S01]  /*31fd0*/  HMMA.16816.F32.BF16 R16, R16, R4, R24 ;  /* 0x000000041010723c */ /* 0x000fe20000041818 */
[----:B----4-:R-:W-:Y:S01]  /*31fe0*/  STL.64 [R1+0x2098], R10 ;  /* 0x0020980a01007387 */ /* 0x010fe20000100a00 */
[----:B--2---:R0:W-:Y:S03]  /*31ff0*/  STL.64 [R1+0x2090], R8 ;  /* 0x0020900801007387 */ /* 0x0041e60000100a00 */
[----:B0-----:R-:W2:Y:S01]  /*32000*/  LDL.LU R8, [R1+0x680] ;  /* 0x0006800001087983 */ /* 0x001ea20000300800 */
[----:B------:R-:W2:Y:S02]  /*32010*/  LDL.LU R9, [R1+0x684] ;  /* 0x0006840001097983 */ /* 0x000ea40000300800 */
[----:B------:R-:W2:Y:S02]  /*32020*/  LDL.LU R10, [R1+0x688] ;  /* 0x00068800010a7983 */ /* 0x000ea40000300800 */
[----:B------:R-:W2:Y:S01]  /*32030*/  LDL.LU R11, [R1+0x68c] ;  /* 0x00068c00010b7983 */ /* 0x000ea20000300800 */
[----:B------:R-:W4:Y:S01]  /*32040*/  LDL.LU.64 R26, [R1+0x20c8] ;  /* 0x0020c800011a7983 */ /* 0x000f220000300a00 */
[----:B------:R-:W4:Y:S11]  /*32050*/  LDL.LU.64 R24, [R1+0x20c0] ;  /* 0x0020c00001187983 */ /* 0x000f360000300a00 */
[----:B------:R0:W-:Y:S02]  /*32060*/  STL.64 [R1+0x6b0], R16 ;  /* 0x0006b01001007387 */ /* 0x0001e40000100a00 */
[----:B0-----:R-:W-:-:S02]  /*32070*/  IMAD.MOV.U32 R16, RZ, RZ, R23 ;  /* 0x000000ffff107224 */ /* 0x001fc400078e0017 */
[----:B------:R-:W-:Y:S01]  /*32080*/  IMAD.MOV.U32 R17, RZ, RZ, R22 ;  /* 0x000000ffff117224 */ /* 0x000fe200078e0016 */
[----:B------:R-:W-:Y:S01]  /*32090*/  STL.64 [R1+0x6b8], R18 ;  /* 0x0006b81201007387 */ /* 0x000fe20000100a00 */
[C---:B----4-:R-:W-:Y:S03]  /*320a0*/  HMMA.16816.F32.BF16 R20, R24.reuse, R20, R12 ;  /* 0x000000141814723c */ /* 0x050fe6000004180c */
[----:B------:R-:W4:Y:S01]  /*320b0*/  LDL.LU.64 R14, [R1+0x20b8] ;  /* 0x0020b800010e7983 */ /* 0x000f220000300a00 */
[----:B------:R-:W4:Y:S11]  /*320c0*/  LDL.LU.64 R12, [R1+0x20b0] ;  /* 0x0020b000010c7983 */ /* 0x000f360000300a00 */
[----:B------:R-:W-:Y:S08]  /*320d0*/  @!UPT UIADD3 URZ, URZ, URZ, URZ ;  /* 0x0000003f3f3ff290 */ /* 0x000ff0000fffe03f */
[----:B------:R0:W-:Y:S01]  /*320e0*/  STL.64 [R1+0x6a0], R20 ;  /* 0x0006a01401007387 */ /* 0x0001e20000100a00 */
[----:B------:R4:W-:Y:S03]  /*320f0*/  STL.64 [R1+0x6a8], R22 ;  /* 0x0006a81601007387 */ /* 0x0009e60000100a00 */
[----:B0-----:R-:W4:Y:S02]  /*32100*/  LDL.LU.64 R20, [R1+0x20a8] ;  /* 0x0020a80001147983 */ /* 0x001f240000300a00 */
[C---:B----4-:R-:W-:Y:S02]  /*32110*/  HMMA.16816.F32.BF16 R20, R24.reuse, R20, R12 ;  /* 0x000000141814723c */ /* 0x050fe4000004180c */
[----:B------:R-:W2:Y:S11]  /*32120*/  LDL.LU.64 R12, [R1+0x20a0] ;  /* 0x0020a000010c7983 */ /* 0x000eb60000300a00 */
[----:B------:R-:W-:Y:S10]  /*32130*/  @!UPT UIADD3 URZ, URZ, URZ, URZ ;  /* 0x0000003f3f3ff290 */ /* 0x000ff4000fffe03f */
[----:B------:R-:W-:Y:S01]  /*32140*/  STL.64 [R1+0x690], R20 ;  /* 0x0006901401007387 */ /* 0x000fe20000100a00 */
[----:B------:R-:W-:Y:S02]  /*32150*/  STL.64 [R1+0x698], R22 ;  /* 0x0006981601007387 */ /* 0x000fe40000100a00 */
[----:B------:R-:W-:Y:S01]  /*32160*/  LDSM.16.MT88.4 R20, [R28+0x6000] ;  /* 0x006000001c14783b */ /* 0x000fe20000004200 */
[C---:B--2---:R-:W-:Y:S01]  /*32170*/  HMMA.16816.F32.BF16 R12, R24.reuse, R12, R8 ;  /* 0x0000000c180c723c */ /* 0x044fe20000041808 */
[----:B------:R-:W2:Y:S02]  /*32180*/  LDL.LU.64 R10, [R1+0x2098] ;  /* 0x00209800010a7983 */ /* 0x000ea40000300a00 */
        /* <DEDUP_REMOVED lines=26> */
[----:B------:R-:W4:Y:S02]  /*32330*/  LDL.LU.64 R12, [R1+0x2038] ;  /* 0x00203800010c7983 */ /* 0x000f240000300a00 */
[C---:B----4-:R-:W-:Y:S01]  /*32340*/  HMMA.16816.F32.BF16 R16, R24.reuse, R16, R12 ;  /* 0x000000101810723c */ /* 0x050fe2000004180c */
[----:B------:R-:W2:Y:S11]  /*32350*/  LDL.LU.64 R12, [R1+0x2030] ;  /* 0x00203000010c7983 */ /* 0x000eb60000300a00 */
[----:B------:R-:W-:Y:S11]  /*32360*/  @!UPT UIADD3 URZ, URZ, URZ, URZ ;  /* 0x0000003f3f3ff290 */ /* 0x000ff6000fffe03f */
[----:B------:R-:W-:Y:S01]  /*32370*/  STL.64 [R1+0x640], R16 ;  /* 0x0006401001007387 */ /* 0x000fe20000100a00 */
[----:B------:R-:W-:Y:S02]  /*32380*/  STL.64 [R1+0x648], R18 ;  /* 0x0006481201007387 */ /* 0x000fe40000100a00 */
[----:B------:R-:W0:Y:S02]  /*32390*/  LDSM.16.MT88.4 R16, [R28+0x6080] ;  /* 0x006080001c10783b */ /* 0x000e240000004200 */
[----:B0-----:R-:W-:Y:S02]  /*323a0*/  STL.64 [R1+0x1e80], R18 ;  /* 0x001e801201007387 */ /* 0x001fe40000100a00 */
[----:B------:R0:W-:Y:S02]  /*323b0*/  STL.64 [R1+0x1e78], R16 ;  /* 0x001e781001007387 */ /* 0x0001e40000100a00 */
[----:B0-----:R-:W-:Y:S02]  /*323c0*/  IMAD.MOV.U32 R16, RZ, RZ, R3 ;  /* 0x000000ffff107224 */ /* 0x001fe400078e0003 */
[----:B------:R-:W-:Y:S01]  /*323d0*/  IMAD.MOV.U32 R17, RZ, RZ, R0 ;  /* 0x000000ffff117224 */ /* 0x000fe200078e0000 */
[----:B------:R-:W4:Y:S01]  /*323e0*/  LDL.LU R3, [R1+0x202c] ;  /* 0x00202c0001037983 */ /* 0x000f220000300800 */
[----:B------:R-:W3:Y:S01]  /*323f0*/  LDL.LU R0, [R1+0x2028] ;  /* 0x0020280001007983 */ /* 0x000ee20000300800 */
        /* <DEDUP_REMOVED lines=15> */
[C---:B--2---:R-:W-:Y:S01]  /*324f0*/  HMMA.16816.F32.BF16 R16, R24.reuse, R16, R12 ;  /* 0x000000101810723c */ /* 0x044fe2000004180c */
[----:B------:R-:W2:Y:S11]  /*32500*/  LDL.LU.64 R12, [R1+0x1fe8] ;  /* 0x001fe800010c7983 */ /* 0x000eb60000300a00 */
[----:B------:R-:W-:Y:S11]  /*32510*/  @!UPT UIADD3 URZ, URZ, URZ, URZ ;  /* 0x0000003f3f3ff290 */ /* 0x000ff6000fffe03f */
[----:B------:R3:W-:Y:S01]  /*32520*/  STL.64 [R1+0x610], R16 ;  /* 0x0006101001007387 */ /* 0x0007e20000100a00 */
[----:B------:R-:W-:Y:S02]  /*32530*/  STL.64 [R1+0x618], R18 ;  /* 0x0006181201007387 */ /* 0x000fe40000100a00 */
[----:B---3--:R-:W-:Y:S02]  /*32540*/  IMAD.MOV.U32 R16, RZ, RZ, R0 ;  /* 0x000000ffff107224 */ /* 0x008fe400078e0000 */
[----:B----4-:R-:W-:Y:S01]  /*32550*/  IMAD.MOV.U32 R17, RZ, RZ, R3 ;  /* 0x000000ffff117224 */ /* 0x010fe200078e0003 */
[----:B------:R-:W3:Y:S01]  /*32560*/  LDL.LU R0, [R1+0x1fe4] ;  /* 0x001fe40001007983 */ /* 0x000ee20000300800 */
[----:B------:R-:W4:Y:S01]  /*32570*/  LDL.LU R3, [R1+0x1fe0] ;  /* 0x001fe00001037983 */ /* 0x000f220000300800 */
[----:B--2---:R-:W-:Y:S02]  /*32580*/  HMMA.16816.F32.BF16 R12, R24, R12, R8 ;  /* 0x0000000c180c723c */ /* 0x004fe40000041808 */
[----:B------:R-:W2:Y:S01]  /*32590*/  LDL.LU.64 R10, [R1+0x1fd8] ;  /* 0x001fd800010a7983 */ /* 0x000ea20000300a00 */
[----:B------:R-:W2:Y:S11]  /*325a0*/  LDL.LU.64 R8, [R1+0x1fd0] ;  /* 0x001fd00001087983 */ /* 0x000eb60000300a00 */
[----:B------:R-:W-:Y:S09]  /*325b0*/  @!UPT UIADD3 URZ, URZ, URZ, URZ ;  /* 0x0000003f3f3ff290 */ /* 0x000ff2000fffe03f */
[----:B------:R0:W-:Y:S04]  /*325c0*/  STL.64 [R1+0x600], R12 ;  /* 0x0006000c01007387 */ /* 0x0001e80000100a00 */
[----:B0-----:R-:W2:Y:S01]  /*325d0*/  LDL.LU.64 R12, [R1+0x1fc8] ;  /* 0x001fc800010c7983 */ /* 0x001ea20000300a00 */
[----:B------:R-:W-:Y:S02]  /*325e0*/  IMAD.MOV.U32 R18, RZ, RZ, R29 ;  /* 0x000000ffff127224 */ /* 0x000fe400078e001d */
[----:B------:R-:W-:Y:S02]  /*325f0*/  IMAD.MOV.U32 R19, RZ, RZ, R2 ;  /* 0x000000ffff137224 */ /* 0x000fe400078e0002 */
        /* <DEDUP_REMOVED lines=16> */
[----:B------:R-:W-:Y:S02]  /*32700*/  IMAD.MOV.U32 R2, RZ, RZ, R14 ;  /* 0x000000ffff027224 */ /* 0x000fe400078e000e */
[----:B------:R-:W-:Y:S02]  /*32710*/  IMAD.MOV.U32 R29, RZ, RZ, R15 ;  /* 0x000000ffff1d7224 */ /* 0x000fe400078e000f */
[----:B------:R-:W2:Y:S04]  /*32720*/  LDL.LU.64 R14, [R1+0x1f98] ;  /* 0x001f9800010e7983 */ /* 0x000ea80000300a00 */
[----:B0-----:R-:W2:Y:S01]  /*32730*/  LDL.LU.64 R12, [R1+0x1f90] ;  /* 0x001f9000010c7983 */ /* 0x001ea20000300a00 */
[----:B------:R-:W-:Y:S02]  /*32740*/  STL [R1+0x1734], R29 ;  /* 0x0017341d01007387 */ /* 0x000fe40000100800 */
[----:B------:R-:W-:Y:S01]  /*32750*/  STL [R1+0x1730], R2 ;  /* 0x0017300201007387 */ /* 0x000fe20000100800 */
[C---:B--2---:R-:W-:Y:S11]  /*32760*/  HMMA.16816.F32.BF16 R8, R24.reuse, R12, R8 ;  /* 0x0000000c1808723c */ /* 0x044ff60000041808 */
[----:B------:R-:W-:Y:S11]  /*32770*/  @!UPT UIADD3 URZ, URZ, URZ, URZ ;  /* 0x0000003f3f3ff290 */ /* 0x000ff6000fffe03f */
[----:B------:R-:W-:Y:S01]  /*32780*/  @!UPT UIADD3 URZ, URZ, URZ, URZ ;  /* 0x0000003f3f3ff290 */ /* 0x000fe2000fffe03f */
[----:B------:R0:W-:Y:S01]  /*32790*/  STL.64 [R1+0x5c0], R8 ;  /* 0x0005c00801007387 */ /* 0x0001e20000100a00 */
[----:B------:R-:W-:Y:S03]  /*327a0*/  STL.64 [R1+0x5c8], R10 ;  /* 0x0005c80a01007387 */ /* 0x000fe60000100a00 */
[----:B0-----:R-:W2:Y:S01]  /*327b0*/  LDL.LU.64 R8, [R1+0x1f88] ;  /* 0x001f880001087983 */ /* 0x001ea20000300a00 */
[----:B------:R0:W-:Y:S02]  /*327c0*/  STL.64 [R1+0x1f40], R14 ;  /* 0x001f400e01007387 */ /* 0x0001e40000100a00 */
[----:B------:R-:W2:Y:S02]  /*327d0*/  LDL.LU R12, [R1+0x5b0] ;  /* 0x0005b000010c7983 */ /* 0x000ea40000300800 */
[----:B------:R-:W2:Y:S01]  /*327e0*/  LDL.LU R13, [R1+0x5b4] ;  /* 0x0005b400010d7983 */ /* 0x000ea20000300800 */
[----:B0-----:R-:W2:Y:S01]  /*327f0*/  LDL.LU R14, [R1+0x5b8] ;  /* 0x0005b800010e7983 */ /* 0x001ea20000300800 */
[----:B------:R-:W2:Y:S02]  /*32800*/  LDL.LU R15, [R1+0x5bc] ;  /* 0x0005bc00010f7983 */ /* 0x000ea40000300800 */
[C---:B--2---:R-:W-:Y:S01]  /*32810*/  HMMA.16816.F32.BF16 R12, R24.reuse, R8, R12 ;  /* 0x00000008180c723c */ /* 0x044fe2000004180c */
[----:B------:R-:W2:Y:S11]  /*32820*/  LDL.LU R8, [R1+0x380] ;  /* 0x0003800001087983 */ /* 0x000eb60000300800 */
[----:B------:R-:W-:Y:S11]  /*32830*/  @!UPT UIADD3 URZ, URZ, URZ, URZ ;  /* 0x0000003f3f3ff290 */ /* 0x000ff6000fffe03f */
[----:B------:R-:W-:Y:S01]  /*32840*/  STL.64 [R1+0x5b0], R12 ;  /* 0x0005b00c01007387 */ /* 0x000fe20000100a00 */
[----:B------:R0:W-:Y:S02]  /*32850*/  STL.64 [R1+0x5b8], R14 ;  /* 0x0005b80e01007387 */ /* 0x0001e40000100a00 */
[----:B------:R-:W2:Y:S01]  /*32860*/  LDL.LU R9, [R1+0x384] ;  /* 0x0003840001097983 */ /* 0x000ea20000300800 */
[----:B0-----:R-:W2:Y:S01]  /*32870*/  LDL.64 R14, [R1+0x78] ;  /* 0x00007800010e7983 */ /* 0x001ea20000100a00 */
[----:B----4-:R-:W-:Y:S02]  /*32880*/  IMAD.MOV.U32 R10, RZ, RZ, R3 ;  /* 0x000000ffff0a7224 */ /* 0x010fe400078e0003 */
[----:B---3--:R-:W-:Y:S01]  /*32890*/  IMAD.MOV.U32 R11, RZ, RZ, R0 ;  /* 0x000000ffff0b7224 */ /* 0x008fe200078e0000 */
[----:B--2---:R0:W-:Y:S04]  /*328a0*/  STL.64 [R1+0x1f70], R14 ;  /* 0x001f700e01007387 */ /* 0x0041e80000100a00 */
[----:B0-----:R-:W2:Y:S02]  /*328b0*/  LDL.64 R14, [R1+0x88] ;  /* 0x00008800010e7983 */ /* 0x001ea40000100a00 */
[----:B------:R-:W-:Y:S11]  /*328c0*/  HMMA.16816.F32.BF16 R24, R24, R4, R8 ;  /* 0x000000041818723c */ /* 0x000ff60000041808 */
[----:B------:R-:W-:Y:S11]  /*328d0*/  @!UPT UIADD3 URZ, URZ, URZ, URZ ;  /* 0x0000003f3f3ff290 */ /* 0x000ff6000fffe03f */
[----:B------:R-:W-:Y:S02]  /*328e0*/  @!UPT UIADD3 URZ, URZ, URZ, URZ ;  /* 0x0000003f3f3ff290 */ /* 0x000fe4000fffe03f */
[----:B------:R-:W-:Y:S02]  /*328f0*/  IMAD.MOV.U32 R8, RZ, RZ, R26 ;  /* 0x000000ffff087224 */ /* 0x000fe400078e001a */
[----:B------:R-:W-:Y:S02]  /*32900*/  IMAD.MOV.U32 R0, RZ, RZ, R25 ;  /* 0x000000ffff007224 */ /* 0x000fe400078e0019 */
[----:B------:R-:W-:Y:S01]  /*32910*/  IMAD.MOV.U32 R3, RZ, RZ, R27 ;  /* 0x000000ffff037224 */ /* 0x000fe200078e001b */
[----:B--2---:R0:W-:Y:S04]  /*32920*/  STL.64 [R1+0x1f80], R14 ;  /* 0x001f800e01007387 */ /* 0x0041e80000100a00 */
[----:B0-----:R-:W2:Y:S01]  /*32930*/  LDL.64 R14, [R1+0xb8] ;  /* 0x0000b800010e7983 */ /* 0x001ea20000100a00 */
[----:B------:R0:W-:Y:S03]  /*32940*/  STL [R1+0x380], R24 ;  /* 0x0003801801007387 */ /* 0x0001e60000100800 */
[----:B0-----:R-:W3:Y:S01]  /*32950*/  LDL.LU R24, [R1+0x320] ;  /* 0x0003200001187983 */ /* 0x001ee20000300800 */
[----:B------:R-:W3:Y:S02]  /*32960*/  LDL.LU R25, [R1+0x324] ;  /* 0x0003240001197983 */ /* 0x000ee40000300800 */
[----:B------:R-:W3:Y:S02]  /*32970*/  LDL.LU R26, [R1+0x328] ;  /* 0x00032800011a7983 */ /* 0x000ee40000300800 */
[----:B------:R-:W3:Y:S01]  /*32980*/  LDL.LU R27, [R1+0x32c] ;  /* 0x00032c00011b7983 */ /* 0x000ee20000300800 */
[----:B------:R0:W-:Y:S01]  /*32990*/  STL [R1+0x19f0], R8 ;  /* 0x0019f00801007387 */ /* 0x0001e20000100800 */
[----:B------:R-:W4:Y:S02]  /*329a0*/  LDL.64 R10, [R1+0xc8] ;  /* 0x0000c800010a7983 */ /* 0x000f240000100a00 */
[----:B------:R-:W-:Y:S02]  /*329b0*/  STL [R1+0x173c], R3 ;  /* 0x00173c0301007387 */ /* 0x000fe40000100800 */
[----:B------:R-:W-:Y:S01]  /*329c0*/  STL [R1+0x1738], R0 ;  /* 0x0017380001007387 */ /* 0x000fe20000100800 */
[C---:B----4-:R-:W-:Y:S01]  /*329d0*/  HMMA.16816.F32.BF16 R16, R20.reuse, R10, R16 ;  /* 0x0000000a1410723c */ /* 0x050fe20000041810 */
[----:B------:R-:W-:Y:S11]  /*329e0*/  IMAD.MOV.U32 R9, RZ, RZ, R11 ;  /* 0x000000ffff097224 */ /* 0x000ff600078e000b */
[----:B------:R-:W-:Y:S11]  /*329f0*/  @!UPT UIADD3 URZ, URZ, URZ, URZ ;  /* 0x0000003f3f3ff290 */ /* 0x000ff6000fffe03f */
[----:B------:R1:W-:Y:S01]  /*32a00*/  STL.64 [R1+0xa80], R16 ;  /* 0x000a801001007387 */ /* 0x0003e20000100a00 */
[----:B------:R-:W-:Y:S02]  /*32a10*/  STL.64 [R1+0xa88], R18 ;  /* 0x000a881201007387 */ /* 0x000fe40000100a00 */
[----:B------:R4:W-:Y:S02]  /*32a20*/  STL [R1+0x1ebc], R9 ;  /* 0x001ebc0901007387 */ /* 0x0009e40000100800 */
[----:B0-----:R-:W2:Y:S02]  /*32a30*/  LDL.LU R8, [R1+0x350] ;  /* 0x0003500001087983 */ /* 0x001ea40000300800 */
[----:B-1----:R-:W-:Y:S01]  /*32a40*/  IMAD.MOV.U32 R16, RZ, RZ, R10 ;  /* 0x000000ffff107224 */ /* 0x002fe200078e000a */
[----:B----4-:R-:W4:Y:S01]  /*32a50*/  LDL.LU R9, [R1+0x354] ;  /* 0x0003540001097983 */ /* 0x010f220000300800 */
[----:B------:R-:W4:Y:S02]  /*32a60*/  LDL.LU R10, [R1+0x358] ;  /* 0x00035800010a7983 */ /* 0x000f240000300800 */
[----:B------:R-:W4:Y:S01]  /*32a70*/  LDL.LU R11, [R1+0x35c] ;  /* 0x00035c00010b7983 */ /* 0x000f220000300800 */
[----:B------:R0:W-:Y:S04]  /*32a80*/  STL [R1+0x1eb8], R16 ;  /* 0x001eb81001007387 */ /* 0x0001e80000100800 */
[----:B0-----:R-:W2:Y:S01]  /*32a90*/  LDL.LU R16, [R1+0x360] ;  /* 0x0003600001107983 */ /* 0x001ea20000300800 */
[----:B------:R-:W2:Y:S02]  /*32aa0*/  LDL.LU R17, [R1+0x364] ;  /* 0x0003640001117983 */ /* 0x000ea40000300800 */
[----:B------:R-:W2:Y:S02]  /*32ab0*/  LDL.LU R18, [R1+0x368] ;  /* 0x0003680001127983 */ /* 0x000ea40000300800 */
[----:B------:R-:W2:Y:S02]  /*32ac0*/  LDL.LU R19, [R1+0x36c] ;  /* 0x00036c0001137983 */ /* 0x000ea40000300800 */
[C---:B--2---:R-:W-:Y:S11]  /*32ad0*/  HMMA.16816.F32.BF16 R16, R20.reuse, R14, R16 ;  /* 0x0000000e1410723c */ /* 0x044ff60000041810 */
[----:B------:R-:W-:Y:S11]  /*32ae0*/  @!UPT UIADD3 URZ, URZ, URZ, URZ ;  /* 0x0000003f3f3ff290 */ /* 0x000ff6000fffe03f */
[----:B------:R-:W-:Y:S01]  /*32af0*/  @!UPT UIADD3 URZ, URZ, URZ, URZ ;  /* 0x0000003f3f3ff290 */ /* 0x000fe2000fffe03f */
[----:B------:R0:W-:Y:S01]  /*32b00*/  STL.64 [R1+0xa70], R16 ;  /* 0x000a701001007387 */ /* 0x0001e20000100a00 */
[----:B------:R1:W-:Y:S02]  /*32b10*/  STL.64 [R1+0xa78], R18 ;  /* 0x000a781201007387 */ /* 0x0003e40000100a00 */
[----:B0-----:R-:W-:Y:S02]  /*32b20*/  IMAD.MOV.U32 R17, RZ, RZ, R15 ;  /* 0x000000ffff117224 */ /* 0x001fe400078e000f */
[----:B-1----:R-:W-:Y:S02]  /*32b30*/  IMAD.MOV.U32 R18, RZ, RZ, R14 ;  /* 0x000000ffff127224 */ /* 0x002fe400078e000e */
[----:B------:R-:W2:Y:S01]  /*32b40*/  LDL.LU.64 R14, [R1+0x1f80] ;  /* 0x001f8000010e7983 */ /* 0x000ea20000300a00 */
[----:B------:R-:W-:Y:S02]  /*32b50*/  STL [R1+0x1ec4], R17 ;  /* 0x001ec41101007387 */ /* 0x000fe40000100800 */
[----:B------:R0:W-:Y:S02]  /*32b60*/  STL [R1+0x1ec0], R18 ;  /* 0x001ec01201007387 */ /* 0x0001e40000100800 */
[----:B0-----:R-:W4:Y:S02]  /*32b70*/  LDL.64 R18, [R1+0xa8] ;  /* 0x0000a80001127983 */ /* 0x001f240000100a00 */
[----:B----4-:R-:W-:Y:S11]  /*32b80*/  HMMA.16816.F32.BF16 R8, R20, R18, R8 ;  /* 0x000000121408723c */ /* 0x010ff60000041808 */
[----:B------:R-:W-:Y:S11]  /*32b90*/  @!UPT UIADD3 URZ, URZ, URZ, URZ ;  /* 0x0000003f3f3ff290 */ /* 0x000ff6000fffe03f */
[----:B------:R-:W-:Y:S01]  /*32ba0*/  @!UPT UIADD3 URZ, URZ, URZ, URZ ;  /* 0x0000003f3f3ff290 */ /* 0x000fe2000fffe03f */
[----:B------:R-:W-:Y:S01]  /*32bb0*/  STL.64 [R1+0xa60], R8 ;  /* 0x000a600801007387 */ /* 0x000fe20000100a00 */
[----:B------:R0:W-:Y:S02]  /*32bc0*/  STL.64 [R1+0xa68], R10 ;  /* 0x000a680a01007387 */ /* 0x0001e40000100a00 */
[----:B------:R1:W-:Y:S02]  /*32bd0*/  STL [R1+0x1ecc], R19 ;  /* 0x001ecc1301007387 */ /* 0x0003e40000100800 */
[----:B------:R-:W4:Y:S01]  /*32be0*/  LDL.LU R16, [R1+0x340] ;  /* 0x0003400001107983 */ /* 0x000f220000300800 */
[----:B------:R-:W4:Y:S01]  /*32bf0*/  LDL.LU R17, [R1+0x344] ;  /* 0x0003440001117983 */ /* 0x000f220000300800 */
[----:B0-----:R-:W-:-:S03]  /*32c00*/  IMAD.MOV.U32 R10, RZ, RZ, R18 ;  /* 0x000000ffff0a7224 */ /* 0x001fc600078e0012 */
[----:B------:R-:W4:Y:S01]  /*32c10*/  LDL.LU R18, [R1+0x348] ;  /* 0x0003480001127983 */ /* 0x000f220000300800 */
[----:B-1----:R-:W4:Y:S02]  /*32c20*/  LDL.LU R19, [R1+0x34c] ;  /* 0x00034c0001137983 */ /* 0x002f240000300800 */
[----:B------:R0:W-:Y:S02]  /*32c30*/  STL [R1+0x1ec8], R10 ;  /* 0x001ec80a01007387 */ /* 0x0001e40000100800 */
[----:B0-----:R-:W4:Y:S02]  /*32c40*/  LDL.64 R10, [R1+0x98] ;  /* 0x00009800010a7983 */ /* 0x001f240000100a00 */
[----:B----4-:R-:W-:Y:S11]  /*32c50*/  HMMA.16816.F32.BF16 R16, R20, R10, R16 ;  /* 0x0000000a1410723c */ /* 0x010ff60000041810 */
[----:B------:R-:W-:Y:S11]  /*32c60*/  @!UPT UIADD3 URZ, URZ, URZ, URZ ;  /* 0x0000003f3f3ff290 */ /* 0x000ff6000fffe03f */
[----:B------:R-:W-:Y:S01]  /*32c70*/  @!UPT UIADD3 URZ, URZ, URZ, URZ ;  /* 0x0000003f3f3ff290 */ /* 0x000fe2000fffe03f */
[----:B------:R0:W-:Y:S01]  /*32c80*/  STL.64 [R1+0xa50], R16 ;  /* 0x000a501001007387 */ /* 0x0001e20000100a00 */
[----:B------:R-:W-:Y:S02]  /*32c90*/  STL.64 [R1+0xa58], R18 ;  /* 0x000a581201007387 */ /* 0x000fe40000100a00 */
[----:B0-----:R-:W-:-:S05]  /*32ca0*/  IMAD.MOV.U32 R16, RZ, RZ, R10 ;  /* 0x000000ffff107224 */ /* 0x001fca00078e000a */
[----:B------:R0:W-:Y:S04]  /*32cb0*/  STL [R1+0x1ed0], R16 ;  /* 0x001ed01001007387 */ /* 0x0001e80000100800 */
[----:B0-----:R-:W4:Y:S01]  /*32cc0*/  LDL.LU R16, [R1+0x330] ;  /* 0x0003300001107983 */ /* 0x001f220000300800 */
[----:B------:R-:W4:Y:S02]  /*32cd0*/  LDL.LU R17, [R1+0x334] ;  /* 0x0003340001117983 */ /* 0x000f240000300800 */
[----:B------:R-:W-:Y:S02]  /*32ce0*/  IMAD.MOV.U32 R18, RZ, RZ, R6 ;  /* 0x000000ffff127224 */ /* 0x000fe400078e0006 */
[----:B------:R-:W-:Y:S01]  /*32cf0*/  IMAD.MOV.U32 R19, RZ, RZ, R7 ;  /* 0x000000ffff137224 */ /* 0x000fe200078e0007 */
[----:B------:R-:W3:Y:S01]  /*32d00*/  LDL.LU R6, [R1+0x1f7c] ;  /* 0x001f7c0001067983 */ /* 0x000ee20000300800 */
[----:B------:R-:W3:Y:S02]  /*32d10*/  LDL.LU R7, [R1+0x1f78] ;  /* 0x001f780001077983 */ /* 0x000ee40000300800 */
[----:B--2---:R-:W-:-:S03]  /*32d20*/  IMAD.MOV.U32 R9, RZ, RZ, R15 ;  /* 0x000000ffff097224 */ /* 0x004fc600078e000f */
[C---:B----4-:R-:W-:Y:S11]  /*32d30*/  HMMA.16816.F32.BF16 R16, R20.reuse, R14, R16 ;  /* 0x0000000e1410723c */ /* 0x050ff60000041810 */
[----:B------:R-:W-:Y:S11]  /*32d40*/  @!UPT UIADD3 URZ, URZ, URZ, URZ ;  /* 0x0000003f3f3ff290 */ /* 0x000ff6000fffe03f */
[----:B------:R-:W-:Y:S01]  /*32d50*/  @!UPT UIADD3 URZ, URZ, URZ, URZ ;  /* 0x0000003f3f3ff290 */ /* 0x000fe2000fffe03f */
[----:B------:R-:W-:Y:S01]  /*32d60*/  STL.64 [R1+0x9f0], R16 ;  /* 0x0009f01001007387 */ /* 0x000fe20000100a00 */
[----:B------:R0:W-:Y:S02]  /*32d70*/  STL.64 [R1+0x9f8], R18 ;  /* 0x0009f81201007387 */ /* 0x0001e40000100a00 */
[----:B0-----:R-:W-:Y:S02]  /*32d80*/  IMAD.MOV.U32 R18, RZ, RZ, R14 ;  /* 0x000000ffff127224 */ /* 0x001fe400078e000e */
[----:B------:R-:W3:Y:S03]  /*32d90*/  LDL.LU.64 R14, [R1+0x1f70] ;  /* 0x001f7000010e7983 */ /* 0x000ee60000300a00 */
[----:B------:R0:W-:Y:S02]  /*32da0*/  STL [R1+0x1f58], R18 ;  /* 0x001f581201007387 */ /* 0x0001e40000100800 */
[----:B0-----:R-:W2:Y:S01]  /*32db0*/  LDL.64 R18, [R1+0x68] ;  /* 0x0000680001127983 */ /* 0x001ea20000100a00 */
[----:B---3--:R-:W-:Y:S01]  /*32dc0*/  HMMA.16816.F32.BF16 R24, R20, R14, R24 ;  /* 0x0000000e1418723c */ /* 0x008fe20000041818 */
[----:B------:R-:W-:-:S02]  /*32dd0*/  IMAD.MOV.U32 R8, RZ, RZ, R14 ;  /* 0x000000ffff087224 */ /* 0x000fc400078e000e */
[----:B------:R-:W-:Y:S11]  /*32de0*/  IMAD.MOV.U32 R5, RZ, RZ, R15 ;  /* 0x000000ffff057224 */ /* 0x000ff600078e000f */
[----:B------:R-:W-:Y:S09]  /*32df0*/  @!UPT UIADD3 URZ, URZ, URZ, URZ ;  /* 0x0000003f3f3ff290 */ /* 0x000ff2000fffe03f */
[----:B------:R-:W-:Y:S01]  /*32e00*/  STL.64 [R1+0x9d0], R24 ;  /* 0x0009d01801007387 */ /* 0x000fe20000100a00 */
[----:B------:R-:W-:Y:S02]  /*32e10*/  STL.64 [R1+0x9d8], R26 ;  /* 0x0009d81a01007387 */ /* 0x000fe40000100a00 */
[----:B------:R-:W-:Y:S02]  /*32e20*/  STL [R1+0x1f68], R11 ;  /* 0x001f680b01007387 */ /* 0x000fe40000100800 */
[----:B------:R0:W-:Y:S01]  /*32e30*/  STL.64 [R1+0x1f60], R8 ;  /* 0x001f600801007387 */ /* 0x0001e20000100a00 */
[----:B------:R-:W1:Y:S04]  /*32e40*/  LDSM.16.MT88.4 R24, [R28+0x6100] ;  /* 0x006100001c18783b */ /* 0x000e680000004200 */
[----:B0-----:R-:W2:Y:S01]  /*32e50*/  LDL.LU R8, [R1+0x590] ;  /* 0x0005900001087983 */ /* 0x001ea20000300800 */
[----:B------:R-:W2:Y:S02]  /*32e60*/  LDL.LU R9, [R1+0x594] ;  /* 0x0005940001097983 */ /* 0x000ea40000300800 */
[----:B------:R-:W2:Y:S02]  /*32e70*/  LDL.LU R10, [R1+0x598] ;  /* 0x00059800010a7983 */ /* 0x000ea40000300800 */
[----:B------:R-:W2:Y:S01]  /*32e80*/  LDL.LU R11, [R1+0x59c] ;  /* 0x00059c00010b7983 */ /* 0x000ea20000300800 */
[----:B------:R-:W-:Y:S01]  /*32e90*/  STL.64 [R1+0x1f28], R6 ;  /* 0x001f280601007387 */ /* 0x000fe20000100a00 */
[----:B------:R0:W-:Y:S02]  /*32ea0*/  STL [R1+0x1f20], R5 ;  /* 0x001f200501007387 */ /* 0x0001e40000100800 */
[----:B------:R-:W3:Y:S01]  /*32eb0*/  LDL.LU R4, [R1+0x560] ;  /* 0x0005600001047983 */ /* 0x000ee20000300800 */
[----:B0-----:R-:W3:Y:S01]  /*32ec0*/  LDL.LU R5, [R1+0x564] ;  /* 0x0005640001057983 */ /* 0x001ee20000300800 */
[----:B------:R-:W4:Y:S02]  /*32ed0*/  LDL.LU R6, [R1+0x568] ;  /* 0x0005680001067983 */ /* 0x000f240000300800 */
[----:B------:R-:W4:Y:S02]  /*32ee0*/  LDL.LU R7, [R1+0x56c] ;  /* 0x00056c0001077983 */ /* 0x000f240000300800 */
[----:B------:R-:W2:Y:S01]  /*32ef0*/  LDL.LU R12, [R1+0x570] ;  /* 0x00057000010c7983 */ /* 0x000ea20000300800 */
[----:B------:R-:W2:Y:S01]  /*32f00*/  LDL.LU R13, [R1+0x574] ;  /* 0x00057400010d7983 */ /* 0x000ea20000300800 */
        /* <DEDUP_REMOVED lines=8> */
[----:B----4-:R0:W-:Y:S01]  /*32f90*/  STL.64 [R1+0x1f38], R6 ;  /* 0x001f380601007387 */ /* 0x0101e20000100a00 */
[----:B---3--:R-:W-:Y:S03]  /*32fa0*/  STL.64 [R1+0x1f30], R4 ;  /* 0x001f300401007387 */ /* 0x008fe60000100a00 */
[----:B0-----:R-:W3:Y:S01]  /*32fb0*/  LDL.64 R6, [R1+0x48] ;  /* 0x0000480001067983 */ /* 0x001ee20000100a00 */
[----:B-1----:R0:W-:Y:S02]  /*32fc0*/  STL.64 [R1+0x1d48], R26 ;  /* 0x001d481a01007387 */ /* 0x0021e40000100a00 */
[----:B------:R-:W-:Y:S01]  /*32fd0*/  STL.64 [R1+0x1d40], R24 ;  /* 0x001d401801007387 */ /* 0x000fe20000100a00 */
[----:B0-----:R-:W4:Y:S01]  /*32fe0*/  LDL.64 R26, [R1+0x28] ;  /* 0x00002800011a7983 */ /* 0x001f220000100a00 */
[C---:B------:R-:W-:Y:S03]  /*32ff0*/  HMMA.16816.F32.BF16 R8, R20.reuse, R18, R8 ;  /* 0x000000121408723c */ /* 0x040fe60000041808 */
[----:B----4-:R0:W-:Y:S04]  /*33000*/  STL.64 [R1+0x1f18], R26 ;  /* 0x001f181a01007387 */ /* 0x0101e80000100a00 */
[----:B0-----:R-:W4:Y:S11]  /*33010*/  LDL.64 R26, [R1+0x38] ;  /* 0x00003800011a7983 */ /* 0x001f360000100a00 */
[----:B------:R-:W-:Y:S05]  /*33020*/  @!UPT UIADD3 URZ, URZ, URZ, URZ ;  /* 0x0000003f3f3ff290 */ /* 0x000fea000fffe03f */
[----:B------:R-:W-:Y:S02]  /*33030*/  STL.64 [R1+0x9c0], R8 ;  /* 0x0009c00801007387 */ /* 0x000fe40000100a00 */
[----:B------:R0:W-:Y:S02]  /*33040*/  STL.64 [R1+0x9c8], R10 ;  /* 0x0009c80a01007387 */ /* 0x0001e40000100a00 */
[----:B0-----:R-:W2:Y:S01]  /*33050*/  LDL.LU R11, [R1+0x1f68] ;  /* 0x001f6800010b7983 */ /* 0x001ea20000300800 */
[----:B------:R-:W3:Y:S02]  /*33060*/  LDL.LU.64 R8, [R1+0x1f60] ;  /* 0x001f600001087983 */ /* 0x000ee40000300a00 */
[----:B------:R-:W-:Y:S02]  /*33070*/  IMAD.MOV.U32 R10, RZ, RZ, R18 ;  /* 0x000000ffff0a7224 */ /* 0x000fe400078e0012 */
[----:B------:R-:W4:Y:S04]  /*33080*/  LDL.LU R18, [R1+0x1f58] ;  /* 0x001f580001127983 */ /* 0x000f280000300800 */
[----:B--2---:R0:W-:Y:S01]  /*33090*/  STL.64 [R1+0x1ee0], R10 ;  /* 0x001ee00a01007387 */ /* 0x0041e20000100a00 */
[----:B---3--:R-:W-:Y:S03]  /*330a0*/  STL.64 [R1+0x1ed8], R8 ;  /* 0x001ed80801007387 */ /* 0x008fe60000100a00 */
[----:B0-----:R-:W2:Y:S01]  /*330b0*/  LDL.64 R10, [R1+0x58] ;  /* 0x00005800010a7983 */ /* 0x001ea20000100a00 */
[----:B------:R-:W-:Y:S01]  /*330c0*/  IMAD.MOV.U32 R17, RZ, RZ, R19 ;  /* 0x000000ffff117224 */ /* 0x000fe200078e0013 */
        /* <DEDUP_REMOVED lines=8> */
[----:B----4-:R-:W-:Y:S02]  /*33150*/  STL.64 [R1+0x1ef0], R18 ;  /* 0x001ef01201007387 */ /* 0x010fe40000100a00 */
[----:B------:R0:W-:Y:S02]  /*33160*/  STL.64 [R1+0x1ee8], R16 ;  /* 0x001ee81001007387 */ /* 0x0001e40000100a00 */
[----:B0-----:R-:W3:Y:S01]  /*33170*/  LDL.LU R16, [R1+0x530] ;  /* 0x0005300001107983 */ /* 0x001ee20000300800 */
[----:B------:R-:W3:Y:S02]  /*33180*/  LDL.LU R17, [R1+0x534] ;  /* 0x0005340001117983 */ /* 0x000ee40000300800 */
[----:B------:R-:W4:Y:S02]  /*33190*/  LDL.LU R18, [R1+0x538] ;  /* 0x0005380001127983 */ /* 0x000f240000300800 */
[----:B------:R-:W4:Y:S01]  /*331a0*/  LDL.LU R19, [R1+0x53c] ;  /* 0x00053c0001137983 */ /* 0x000f220000300800 */
[C---:B--2---:R-:W-:Y:S01]  /*331b0*/  HMMA.16816.F32.BF16 R12, R20.reuse, R6, R12 ;  /* 0x00000006140c723c */ /* 0x044fe2000004180c */
[----:B----4-:R-:W-:Y:S01]  /*331c0*/  STL.64 [R1+0x1f10], R18 ;  /* 0x001f101201007387 */ /* 0x010fe20000100a00 */
[----:B---3--:R0:W-:Y:S03]  /*331d0*/  STL.64 [R1+0x1f08], R16 ;  /* 0x001f081001007387 */ /* 0x0081e60000100a00 */
[----:B0-----:R-:W2:Y:S01]  /*331e0*/  LDL.LU R16, [R1+0x540] ;  /* 0x0005400001107983 */ /* 0x001ea20000300800 */
[----:B------:R-:W2:Y:S02]  /*331f0*/  LDL.LU R17, [R1+0x544] ;  /* 0x0005440001117983 */ /* 0x000ea40000300800 */
[----:B------:R-:W2:Y:S02]  /*33200*/  LDL.LU R18, [R1+0x548] ;  /* 0x0005480001127983 */ /* 0x000ea40000300800 */
[----:B------:R-:W2:Y:S01]  /*33210*/  LDL.LU R19, [R1+0x54c] ;  /* 0x00054c0001137983 */ /* 0x000ea20000300800 */
[----:B------:R-:W3:Y:S11]  /*33220*/  LDL.64 R10, [R1+0x8] ;  /* 0x00000800010a7983 */ /* 0x000ef60000100a00 */
[----:B------:R-:W-:Y:S01]  /*33230*/  @!UPT UIADD3 URZ, URZ, URZ, URZ ;  /* 0x0000003f3f3ff290 */ /* 0x000fe2000fffe03f */
[----:B------:R0:W-:Y:S02]  /*33240*/  STL.64 [R1+0x580], R12 ;  /* 0x0005800c01007387 */ /* 0x0001e40000100a00 */
[----:B------:R1:W-:Y:S02]  /*33250*/  STL.64 [R1+0x588], R14 ;  /* 0x0005880e01007387 */ /* 0x0003e40000100a00 */
[----:B0-----:R-:W-:Y:S01]  /*33260*/  IMAD.MOV.U32 R13, RZ, RZ, R6 ;  /* 0x000000ffff0d7224 */ /* 0x001fe200078e0006 */
[----:B-1----:R-:W4:Y:S01]  /*33270*/  LDL.LU.64 R14, [R1+0x1f40] ;  /* 0x001f4000010e7983 */ /* 0x002f220000300a00 */
[----:B------:R-:W-:Y:S02]  /*33280*/  IMAD.MOV.U32 R12, RZ, RZ, R7 ;  /* 0x000000ffff0c7224 */ /* 0x000fe400078e0007 */
        /* <DEDUP_REMOVED lines=8> */
[----:B------:R-:W3:Y:S02]  /*33310*/  LDL.LU R5, [R1+0x1f20] ;  /* 0x001f200001057983 */ /* 0x000ee40000300800 */
[----:B------:R-:W-:Y:S02]  /*33320*/  IMAD.MOV.U32 R4, RZ, RZ, R26 ;  /* 0x000000ffff047224 */ /* 0x000fe400078e001a */
[----:B------:R-:W-:Y:S02]  /*33330*/  IMAD.MOV.U32 R3, RZ, RZ, R27 ;  /* 0x000000ffff037224 */ /* 0x000fe400078e001b */
[----:B------:R-:W4:Y:S04]  /*33340*/  LDL.LU.64 R26, [R1+0x1f18] ;  /* 0x001f1800011a7983 */ /* 0x000f280000300a00 */
[----:B--2---:R-:W-:Y:S01]  /*33350*/  STL.64 [R1+0x1e90], R6 ;  /* 0x001e900601007387 */ /* 0x004fe20000100a00 */
[----:B---3--:R0:W-:Y:S03]  /*33360*/  STL.64 [R1+0x1e88], R4 ;  /* 0x001e880401007387 */ /* 0x0081e60000100a00 */
[----:B0-----:R-:W4:Y:S01]  /*33370*/  LDL.LU R4, [R1+0x550] ;  /* 0x0005500001047983 */ /* 0x001f220000300800 */
[----:B------:R-:W4:Y:S02]  /*33380*/  LDL.LU R5, [R1+0x554] ;  /* 0x0005540001057983 */ /* 0x000f240000300800 */
[----:B------:R-:W4:Y:S02]  /*33390*/  LDL.LU R6, [R1+0x558] ;  /* 0x0005580001067983 */ /* 0x000f240000300800 */
[----:B------:R-:W4:Y:S02]  /*333a0*/  LDL.LU R7, [R1+0x55c] ;  /* 0x00055c0001077983 */ /* 0x000f240000300800 */
[C---:B----4-:R-:W-:Y:S11]  /*333b0*/  HMMA.16816.F32.BF16 R4, R20.reuse, R26, R4 ;  /* 0x0000001a1404723c */ /* 0x050ff60000041804 */
[----:B------:R-:W-:Y:S11]  /*333c0*/  @!UPT UIADD3 URZ, URZ, URZ, URZ ;  /* 0x0000003f3f3ff290 */ /* 0x000ff6000fffe03f */
[----:B------:R-:W-:Y:S01]  /*333d0*/  @!UPT UIADD3 URZ, URZ, URZ, URZ ;  /* 0x0000003f3f3ff290 */ /* 0x000fe2000fffe03f */
[----:B------:R0:W-:Y:S01]  /*333e0*/  STL.64 [R1+0x560], R4 ;  /* 0x0005600401007387 */ /* 0x0001e20000100a00 */
[----:B------:R-:W-:Y:S02]  /*333f0*/  STL.64 [R1+0x568], R6 ;  /* 0x0005680601007387 */ /* 0x000fe40000100a00 */
[----:B------:R-:W2:Y:S02]  /*33400*/  LDL.LU R24, [R1+0x440] ;  /* 0x0004400001187983 */ /* 0x000ea40000300800 */
[----:B------:R-:W2:Y:S02]  /*33410*/  LDL.LU R25, [R1+0x444] ;  /* 0x0004440001197983 */ /* 0x000ea40000300800 */
[----:B0-----:R-:W-:Y:S02]  /*33420*/  IMAD.MOV.U32 R5, RZ, RZ, R26 ;  /* 0x000000ffff057224 */ /* 0x001fe400078e001a */
[----:B------:R-:W-:Y:S01]  /*33430*/  IMAD.MOV.U32 R4, RZ, RZ, R27 ;  /* 0x000000ffff047224 */ /* 0x000fe200078e001b */
[----:B------:R-:W3:Y:S01]  /*33440*/  LDL.LU R26, [R1+0x448] ;  /* 0x00044800011a7983 */ /* 0x000ee20000300800 */
[----:B------:R-:W3:Y:S03]  /*33450*/  LDL.LU R27, [R1+0x44c] ;  /* 0x00044c00011b7983 */ /* 0x000ee60000300800 */
[----:B---3--:R0:W-:Y:S01]  /*33460*/  STL.64 [R1+0x1d60], R26 ;  /* 0x001d601a01007387 */ /* 0x0081e20000100a00 */
[----:B--2---:R-:W-:Y:S03]  /*33470*/  STL.64 [R1+0x1d58], R24 ;  /* 0x001d581801007387 */ /* 0x004fe60000100a00 */
[----:B0-----:R-:W2:Y:S02]  /*33480*/  LDL.64 R26, [R1+0x18] ;  /* 0x00001800011a7983 */ /* 0x001ea40000100a00 */
[----:B--2---:R-:W-:Y:S01]  /*33490*/  HMMA.16816.F32.BF16 R16, R20, R26, R16 ;  /* 0x0000001a1410723c */ /* 0x004fe20000041810 */
[----:B------:R-:W-:-:S02]  /*334a0*/  IMAD.MOV.U32 R2, RZ, RZ, R26 ;  /* 0x000000ffff027224 */ /* 0x000fc400078e001a */
[----:B------:R-:W-:-:S04]  /*334b0*/  IMAD.MOV.U32 R0, RZ, RZ, R27 ;  /* 0x000000ffff007224 */ /* 0x000fc800078e001b */
[----:B------:R-:W-:Y:S02]  /*334c0*/  IMAD.MOV.U32 R26, RZ, RZ, R14 ;  /* 0x000000ffff1a7224 */ /* 0x000fe400078e000e */
[----:B------:R-:W-:Y:S11]  /*334d0*/  IMAD.MOV.U32 R27, RZ, RZ, R15 ;  /* 0x000000ffff1b7224 */ /* 0x000ff600078e000f */
[----:B------:R-:W-:Y:S03]  /*334e0*/  @!UPT UIADD3 URZ, URZ, URZ, URZ ;  /* 0x0000003f3f3ff290 */ /* 0x000fe6000fffe03f */
[----:B------:R-:W-:Y:S01]  /*334f0*/  STL.64 [R1+0x550], R16 ;  /* 0x0005501001007387 */ /* 0x000fe20000100a00 */
[----:B------:R0:W-:Y:S03]  /*33500*/  STL.64 [R1+0x558], R18 ;  /* 0x0005581201007387 */ /* 0x0001e60000100a00 */
[----:B0-----:R-:W2:Y:S01]  /*33510*/  LDL.LU.64 R18, [R1+0x1f10] ;  /* 0x001f100001127983 */ /* 0x001ea20000300a00 */
[----:B------:R-:W2:Y:S02]  /*33520*/  LDL.LU.64 R16, [R1+0x1f08] ;  /* 0x001f080001107983 */ /* 0x000ea40000300a00 */
[----:B------:R-:W3:Y:S02]  /*33530*/  LDL.LU R24, [R1+0x450] ;  /* 0x0004500001187983 */ /* 0x000ee40000300800 */
[----:B------:R-:W3:Y:S01]  /*33540*/  LDL.LU R25, [R1+0x454] ;  /* 0x0004540001197983 */ /* 0x000ee20000300800 */
[----:B------:R-:W4:Y:S01]  /*33550*/  LDL.LU R14, [R1+0x1f04] ;  /* 0x001f0400010e7983 */ /* 0x000f220000300800 */
[----:B------:R-:W2:Y:S02]  /*33560*/  LDL.LU R15, [R1+0x1f00] ;  /* 0x001f0000010f7983 */ /* 0x000ea40000300800 */
[----:B------:R0:W-:Y:S02]  /*33570*/  STL.64 [R1+0x1d70], R26 ;  /* 0x001d701a01007387 */ /* 0x0001e40000100a00 */
[----:B0-----:R-:W-:-:S02]  /*33580*/  IMAD.MOV.U32 R26, RZ, RZ, R2 ;  /* 0x000000ffff1a7224 */ /* 0x001fc400078e0002 */
[----:B------:R-:W-:Y:S01]  /*33590*/  IMAD.MOV.U32 R27, RZ, RZ, R0 ;  /* 0x000000ffff1b7224 */ /* 0x000fe200078e0000 */
[----:B---3--:R0:W-:Y:S04]  /*335a0*/  STL.64 [R1+0x1d68], R24 ;  /* 0x001d681801007387 */ /* 0x0081e80000100a00 */
[----:B------:R4:W-:Y:S01]  /*335b0*/  STL.64 [R1+0x1d80], R26 ;  /* 0x001d801a01007387 */ /* 0x0009e20000100a00 */
[----:B0-----:R-:W3:Y:S01]  /*335c0*/  LDL.LU R24, [R1+0x520] ;  /* 0x0005200001187983 */ /* 0x001ee20000300800 */
[----:B------:R-:W3:Y:S02]  /*335d0*/  LDL.LU R25, [R1+0x524] ;  /* 0x0005240001197983 */ /* 0x000ee40000300800 */
[----:B----4-:R-:W-:Y:S02]  /*335e0*/  IMAD.MOV.U32 R26, RZ, RZ, R14 ;  /* 0x000000ffff1a7224 */ /* 0x010fe400078e000e */
[----:B--2---:R-:W-:Y:S01]  /*335f0*/  IMAD.MOV.U32 R27, RZ, RZ, R15 ;  /* 0x000000ffff1b7224 */ /* 0x004fe200078e000f */
[----:B------:R-:W3:Y:S01]  /*33600*/  LDL.LU R14, [R1+0x1efc] ;  /* 0x001efc00010e7983 */ /* 0x000ee20000300800 */
[----:B------:R-:W3:Y:S01]  /*33610*/  LDL.LU R15, [R1+0x1ef8] ;  /* 0x001ef800010f7983 */ /* 0x000ee20000300800 */
[----:B------:R-:W-:Y:S01]  /*33620*/  HMMA.16816.F32.BF16 R16, R20, R10, R16 ;  /* 0x0000000a1410723c */ /* 0x000fe20000041810 */
[----:B------:R-:W2:Y:S02]  /*33630*/  LDL R29, [R1+0x14fc] ;  /* 0x0014fc00011d7983 */ /* 0x000ea40000100800 */
[----:B------:R-:W-:-:S02]  /*33640*/  IMAD.MOV.U32 R2, RZ, RZ, R10 ;  /* 0x000000ffff027224 */ /* 0x000fc400078e000a */
[----:B------:R-:W-:Y:S11]  /*33650*/  IMAD.MOV.U32 R0, RZ, RZ, R11 ;  /* 0x000000ffff007224 */ /* 0x000ff600078e000b */
[----:B------:R-:W-:Y:S07]  /*33660*/  @!UPT UIADD3 URZ, URZ, URZ, URZ ;  /* 0x0000003f3f3ff290 */ /* 0x000fee000fffe03f */
[----:B------:R-:W-:Y:S01]  /*33670*/  STL.64 [R1+0x540], R16 ;  /* 0x0005401001007387 */ /* 0x000fe20000100a00 */
[----:B------:R0:W-:Y:S03]  /*33680*/  STL.64 [R1+0x548], R18 ;  /* 0x0005481201007387 */ /* 0x0001e60000100a00 */
[----:B0-----:R-:W4:Y:S01]  /*33690*/  LDL.LU.64 R18, [R1+0x1ef0] ;  /* 0x001ef00001127983 */ /* 0x001f220000300a00 */
[----:B------:R-:W2:Y:S02]  /*336a0*/  LDL.LU.64 R16, [R1+0x1ee8] ;  /* 0x001ee80001107983 */ /* 0x000ea40000300a00 */
[----:B------:R-:W2:Y:S02]  /*336b0*/  LDL.LU.64 R10, [R1+0x1ee0] ;  /* 0x001ee000010a7983 */ /* 0x000ea40000300a00 */
[----:B------:R-:W2:Y:S01]  /*336c0*/  LDL.LU.64 R8, [R1+0x1ed8] ;  /* 0x001ed80001087983 */ /* 0x000ea20000300a00 */
[----:B---3--:R-:W-:Y:S11]  /*336d0*/  HMMA.16816.F32.BF16 R24, R20, R14, R24 ;  /* 0x0000000e1418723c */ /* 0x008ff60000041818 */
[----:B------:R-:W-:Y:S11]  /*336e0*/  @!UPT UIADD3 URZ, URZ, URZ, URZ ;  /* 0x0000003f3f3ff290 */ /* 0x000ff6000fffe03f */
[----:B------:R-:W-:Y:S01]  /*336f0*/  @!UPT UIADD3 URZ, URZ, URZ, URZ ;  /* 0x0000003f3f3ff290 */ /* 0x000fe2000fffe03f */
[----:B------:R-:W-:Y:S01]  /*33700*/  STL.64 [R1+0x370], R24 ;  /* 0x0003701801007387 */ /* 0x000fe20000100a00 */
[----:B------:R0:W-:Y:S02]  /*33710*/  STL.64 [R1+0x378], R26 ;  /* 0x0003781a01007387 */ /* 0x0001e40000100a00 */
[----:B0-----:R-:W-:Y:S02]  /*33720*/  IMAD.MOV.U32 R26, RZ, RZ, R5 ;  /* 0x000000ffff1a7224 */ /* 0x001fe400078e0005 */
[----:B------:R-:W-:-:S05]  /*33730*/  IMAD.MOV.U32 R27, RZ, RZ, R4 ;  /* 0x000000ffff1b7224 */ /* 0x000fca00078e0004 */
[----:B------:R0:W-:Y:S01]  /*33740*/  STL.64 [R1+0x1d98], R26 ;  /* 0x001d981a01007387 */ /* 0x0001e20000100a00 */
[----:B------:R-:W3:Y:S02]  /*33750*/  LDL.LU R24, [R1+0x480] ;  /* 0x0004800001187983 */ /* 0x000ee40000300800 */
[----:B------:R-:W3:Y:S01]  /*33760*/  LDL.LU R25, [R1+0x484] ;  /* 0x0004840001197983 */ /* 0x000ee20000300800 */
[----:B0-----:R-:W2:Y:S01]  /*33770*/  LDL.LU R26, [R1+0x488] ;  /* 0x00048800011a7983 */ /* 0x001ea20000300800 */
[----:B------:R-:W2:Y:S03]  /*33780*/  LDL.LU R27, [R1+0x48c] ;  /* 0x00048c00011b7983 */ /* 0x000ea60000300800 */
[----:B--2---:R0:W-:Y:S01]  /*33790*/  STL.64 [R1+0x1da8], R26 ;  /* 0x001da81a01007387 */ /* 0x0041e20000100a00 */
[----:B---3--:R-:W-:Y:S02]  /*337a0*/  STL.64 [R1+0x1da0], R24 ;  /* 0x001da01801007387 */ /* 0x008fe40000100a00 */
[----:B0-----:R-:W-:-:S02]  /*337b0*/  IMAD.MOV.U32 R26, RZ, RZ, R13 ;  /* 0x000000ffff1a7224 */ /* 0x001fc400078e000d */
[----:B------:R-:W-:-:S05]  /*337c0*/  IMAD.MOV.U32 R27, RZ, RZ, R12 ;  /* 0x000000ffff1b7224 */ /* 0x000fca00078e000c */
[----:B------:R-:W-:Y:S01]  /*337d0*/  STL.64 [R1+0x1dc0], R26 ;  /* 0x001dc01a01007387 */ /* 0x000fe20000100a00 */
[----:B------:R0:W-:Y:S02]  /*337e0*/  STL.64 [R1+0x1d78], R14 ;  /* 0x001d780e01007387 */ /* 0x0001e40000100a00 */
[----:B------:R-:W2:Y:S02]  /*337f0*/  LDL.LU R12, [R1+0x460] ;  /* 0x00046000010c7983 */ /* 0x000ea40000300800 */
[----:B------:R-:W2:Y:S01]  /*33800*/  LDL.LU R13, [R1+0x464] ;  /* 0x00046400010d7983 */ /* 0x000ea20000300800 */
[----:B0-----:R-:W3:Y:S01]  /*33810*/  LDL.LU R14, [R1+0x468] ;  /* 0x00046800010e7983 */ /* 0x001ee20000300800 */
[----:B------:R-:W3:Y:S02]  /*33820*/  LDL.LU R15, [R1+0x46c] ;  /* 0x00046c00010f7983 */ /* 0x000ee40000300800 */
[----:B------:R-:W-:Y:S02]  /*33830*/  IMAD.MOV.U32 R26, RZ, RZ, R16 ;  /* 0x000000ffff1a7224 */ /* 0x000fe400078e0010 */
[----:B----4-:R-:W-:Y:S01]  /*33840*/  IMAD.MOV.U32 R27, RZ, RZ, R19 ;  /* 0x000000ffff1b7224 */ /* 0x010fe200078e0013 */
[----:B------:R-:W4:Y:S01]  /*33850*/  LDL.LU R16, [R1+0x1ed0] ;  /* 0x001ed00001107983 */ /* 0x000f220000300800 */
[----:B------:R-:W4:Y:S03]  /*33860*/  LDL.LU R19, [R1+0x1ecc] ;  /* 0x001ecc0001137983 */ /* 0x000f260000300800 */
[----:B------:R0:W-:Y:S02]  /*33870*/  STL.64 [R1+0x1dd8], R26 ;  /* 0x001dd81a01007387 */ /* 0x0001e40000100a00 */
[----:B0-----:R-:W-:-:S02]  /*33880*/  IMAD.MOV.U32 R26, RZ, RZ, R10 ;  /* 0x000000ffff1a7224 */ /* 0x001fc400078e000a */
[----:B------:R-:W-:Y:S01]  /*33890*/  IMAD.MOV.U32 R27, RZ, RZ, R17 ;  /* 0x000000ffff1b7224 */ /* 0x000fe200078e0011 */
[----:B---3--:R-:W-:Y:S01]  /*338a0*/  STL.64 [R1+0x1d90], R14 ;  /* 0x001d900e01007387 */ /* 0x008fe20000100a00 */
[----:B--2---:R0:W-:Y:S03]  /*338b0*/  STL.64 [R1+0x1d88], R12 ;  /* 0x001d880c01007387 */ /* 0x0041e60000100a00 */
[----:B0-----:R-:W2:Y:S01]  /*338c0*/  LDL.LU R12, [R1+0x470] ;  /* 0x00047000010c7983 */ /* 0x001ea20000300800 */
[----:B------:R-:W2:Y:S02]  /*338d0*/  LDL.LU R13, [R1+0x474] ;  /* 0x00047400010d7983 */ /* 0x000ea40000300800 */
[----:B------:R-:W3:Y:S02]  /*338e0*/  LDL.LU R14, [R1+0x478] ;  /* 0x00047800010e7983 */ /* 0x000ee40000300800 */
[----:B------:R-:W3:Y:S01]  /*338f0*/  LDL.LU R15, [R1+0x47c] ;  /* 0x00047c00010f7983 */ /* 0x000ee20000300800 */
[----:B------:R-:W2:Y:S01]  /*33900*/  LDL.LU R10, [R1+0x1ec8] ;  /* 0x001ec800010a7983 */ /* 0x000ea20000300800 */
[----:B------:R-:W2:Y:S02]  /*33910*/  LDL.LU R17, [R1+0x1ec4] ;  /* 0x001ec40001117983 */ /* 0x000ea40000300800 */
[----:B------:R0:W-:Y:S02]  /*33920*/  STL.64 [R1+0x1df0], R26 ;  /* 0x001df01a01007387 */ /* 0x0001e40000100a00 */
[----:B------:R-:W2:Y:S01]  /*33930*/  LDL.LU R24, [R1+0x240] ;  /* 0x0002400001187983 */ /* 0x000ea20000300800 */
[----:B------:R-:W2:Y:S04]  /*33940*/  LDL.LU R25, [R1+0x244] ;  /* 0x0002440001197983 */ /* 0x000ea80000300800 */
[----:B0-----:R-:W2:Y:S01]  /*33950*/  LDL.LU R26, [R1+0x248] ;  /* 0x00024800011a7983 */ /* 0x001ea20000300800 */
[----:B------:R-:W2:Y:S03]  /*33960*/  LDL.LU R27, [R1+0x24c] ;  /* 0x00024c00011b7983 */ /* 0x000ea60000300800 */
[----:B--2---:R0:W-:Y:S01]  /*33970*/  STL.64 [R1+0x1e00], R26 ;  /* 0x001e001a01007387 */ /* 0x0041e20000100a00 */
[----:B------:R-:W-:Y:S02]  /*33980*/  STL.64 [R1+0x1df8], R24 ;  /* 0x001df81801007387 */ /* 0x000fe40000100a00 */
[----:B0-----:R-:W-:-:S02]  /*33990*/  IMAD.MOV.U32 R26, RZ, RZ, R18 ;  /* 0x000000ffff1a7224 */ /* 0x001fc400078e0012 */
[----:B------:R-:W-:Y:S01]  /*339a0*/  IMAD.MOV.U32 R27, RZ, RZ, R9 ;  /* 0x000000ffff1b7224 */ /* 0x000fe200078e0009 */
[----:B------:R-:W2:Y:S01]  /*339b0*/  LDL.LU R18, [R1+0x1ec0] ;  /* 0x001ec00001127983 */ /* 0x000ea20000300800 */
[----:B------:R-:W2:Y:S03]  /*339c0*/  LDL.LU R9, [R1+0x1ebc] ;  /* 0x001ebc0001097983 */ /* 0x000ea60000300800 */
[----:B------:R-:W-:Y:S01]  /*339d0*/  STL.64 [R1+0x1e18], R26 ;  /* 0x001e181a01007387 */ /* 0x000fe20000100a00 */
[----:B---3--:R-:W-:Y:S02]  /*339e0*/  STL.64 [R1+0x1db8], R14 ;  /* 0x001db80e01007387 */ /* 0x008fe40000100a00 */
[----:B------:R0:W-:Y:S02]  /*339f0*/  STL.64 [R1+0x1db0], R12 ;  /* 0x001db00c01007387 */ /* 0x0001e40000100a00 */
[----:B0-----:R-:W3:Y:S01]  /*33a00*/  LDL.LU R12, [R1+0x490] ;  /* 0x00049000010c7983 */ /* 0x001ee20000300800 */
[----:B------:R-:W3:Y:S02]  /*33a10*/  LDL.LU R13, [R1+0x494] ;  /* 0x00049400010d7983 */ /* 0x000ee40000300800 */
[----:B------:R-:W2:Y:S02]  /*33a20*/  LDL.LU R14, [R1+0x498] ;  /* 0x00049800010e7983 */ /* 0x000ea40000300800 */
[----:B------:R-:W2:Y:S02]  /*33a30*/  LDL.LU R15, [R1+0x49c] ;  /* 0x00049c00010f7983 */ /* 0x000ea40000300800 */
[----:B----4-:R-:W-:-:S02]  /*33a40*/  IMAD.MOV.U32 R26, RZ, RZ, R16 ;  /* 0x000000ffff1a7224 */ /* 0x010fc400078e0010 */
[----:B------:R-:W-:Y:S01]  /*33a50*/  IMAD.MOV.U32 R27, RZ, RZ, R11 ;  /* 0x000000ffff1b7224 */ /* 0x000fe200078e000b */
[----:B------:R-:W4:Y:S01]  /*33a60*/  LDL.LU R16, [R1+0x1eb8] ;  /* 0x001eb80001107983 */ /* 0x000f220000300800 */
[----:B------:R-:W4:Y:S03]  /*33a70*/  LDL.LU R11, [R1+0x1eb4] ;  /* 0x001eb400010b7983 */ /* 0x000f260000300800 */
[----:B------:R0:W-:Y:S02]  /*33a80*/  STL.64 [R1+0x1e30], R26 ;  /* 0x001e301a01007387 */ /* 0x0001e40000100a00 */
[----:B0-----:R-:W-:Y:S02]  /*33a90*/  IMAD.MOV.U32 R26, RZ, RZ, R10 ;  /* 0x000000ffff1a7224 */ /* 0x001fe400078e000a */
[----:B------:R-:W-:Y:S01]  /*33aa0*/  IMAD.MOV.U32 R27, RZ, RZ, R19 ;  /* 0x000000ffff1b7224 */ /* 0x000fe200078e0013 */
[----:B------:R-:W4:Y:S04]  /*33ab0*/  LDL.LU R10, [R1+0x1eb0] ;  /* 0x001eb000010a7983 */ /* 0x000f280000300800 */
[----:B------:R-:W-:Y:S04]  /*33ac0*/  STL.64 [R1+0x1e48], R26 ;  /* 0x001e481a01007387 */ /* 0x000fe80000100a00 */
[----:B--2---:R-:W-:Y:S01]  /*33ad0*/  STL.64 [R1+0x1dd0], R14 ;  /* 0x001dd00e01007387 */ /* 0x004fe20000100a00 */
[----:B---3--:R0:W-:Y:S03]  /*33ae0*/  STL.64 [R1+0x1dc8], R12 ;  /* 0x001dc80c01007387 */ /* 0x0081e60000100a00 */
        /* <DEDUP_REMOVED lines=11> */
[----:B----4-:R-:W-:-:S02]  /*33ba0*/  IMAD.MOV.U32 R14, RZ, RZ, R10 ;  /* 0x000000ffff0e7224 */ /* 0x010fc400078e000a */
[----:B------:R-:W-:Y:S01]  /*33bb0*/  IMAD.MOV.U32 R15, RZ, RZ, R11 ;  /* 0x000000ffff0f7224 */ /* 0x000fe200078e000b */
[----:B------:R-:W3:Y:S01]  /*33bc0*/  LDL.LU R10, [R1+0x1eac] ;  /* 0x001eac00010a7983 */ /* 0x000ee20000300800 */
[----:B------:R-:W4:Y:S02]  /*33bd0*/  LDL.LU R11, [R1+0x1ea8] ;  /* 0x001ea800010b7983 */ /* 0x000f240000300800 */
[----:B------:R-:W-:Y:S02]  /*33be0*/  IMAD.MOV.U32 R26, RZ, RZ, R16 ;  /* 0x000000ffff1a7224 */ /* 0x000fe400078e0010 */
[----:B------:R-:W3:Y:S01]  /*33bf0*/  LDL.LU R16, [R1+0x310] ;  /* 0x0003100001107983 */ /* 0x000ee20000300800 */
[----:B------:R-:W3:Y:S02]  /*33c00*/  LDL.LU R17, [R1+0x314] ;  /* 0x0003140001117983 */ /* 0x000ee40000300800 */
[----:B------:R-:W3:Y:S02]  /*33c10*/  LDL.LU R18, [R1+0x318] ;  /* 0x0003180001127983 */ /* 0x000ee40000300800 */
[----:B------:R-:W3:Y:S01]  /*33c20*/  LDL.LU R19, [R1+0x31c] ;  /* 0x00031c0001137983 */ /* 0x000ee20000300800 */
[----:B------:R-:W3:Y:S01]  /*33c30*/  LDL.LU R4, [R1+0x510] ;  /* 0x0005100001047983 */ /* 0x000ee20000300800 */
[----:B------:R-:W3:Y:S02]  /*33c40*/  LDL.LU R5, [R1+0x514] ;  /* 0x0005140001057983 */ /* 0x000ee40000300800 */
[----:B------:R-:W3:Y:S02]  /*33c50*/  LDL.LU R6, [R1+0x518] ;  /* 0x0005180001067983 */ /* 0x000ee40000300800 */
[----:B------:R-:W3:Y:S01]  /*33c60*/  LDL.LU R7, [R1+0x51c] ;  /* 0x00051c0001077983 */ /* 0x000ee20000300800 */
[----:B------:R-:W-:Y:S04]  /*33c70*/  STL.64 [R1+0x1e10], R14 ;  /* 0x001e100e01007387 */ /* 0x000fe80000100a00 */
[----:B--2---:R0:W-:Y:S04]  /*33c80*/  STL.64 [R1+0x1e08], R12 ;  /* 0x001e080c01007387 */ /* 0x0041e80000100a00 */
        /* <DEDUP_REMOVED lines=8> */
[----:B----4-:R-:W-:-:S02]  /*33d10*/  IMAD.MOV.U32 R14, RZ, RZ, R11 ;  /* 0x000000ffff0e7224 */ /* 0x010fc400078e000b */
[----:B---3--:R-:W-:Y:S01]  /*33d20*/  IMAD.MOV.U32 R15, RZ, RZ, R10 ;  /* 0x000000ffff0f7224 */ /* 0x008fe200078e000a */
[----:B------:R-:W3:Y:S01]  /*33d30*/  LDL.LU R11, [R1+0x1ea4] ;  /* 0x001ea400010b7983 */ /* 0x000ee20000300800 */
[----:B------:R-:W4:Y:S03]  /*33d40*/  LDL.LU R10, [R1+0x1ea0] ;  /* 0x001ea000010a7983 */ /* 0x000f260000300800 */
[----:B------:R-:W-:Y:S04]  /*33d50*/  STL.64 [R1+0x1e40], R14 ;  /* 0x001e400e01007387 */ /* 0x000fe80000100a00 */
[----:B--2---:R0:W-:Y:S04]  /*33d60*/  STL.64 [R1+0x1e38], R12 ;  /* 0x001e380c01007387 */ /* 0x0041e80000100a00 */
[----:B0-----:R-:W2:Y:S01]  /*33d70*/  LDL.LU R12, [R1+0x270] ;  /* 0x00027000010c7983 */ /* 0x001ea20000300800 */
[----:B------:R-:W2:Y:S02]  /*33d80*/  LDL.LU R13, [R1+0x274] ;  /* 0x00027400010d7983 */ /* 0x000ea40000300800 */
[----:B------:R-:W2:Y:S02]  /*33d90*/  LDL.LU R14, [R1+0x278] ;  /* 0x00027800010e7983 */ /* 0x000ea40000300800 */
[----:B------:R-:W2:Y:S02]  /*33da0*/  LDL.LU R15, [R1+0x27c] ;  /* 0x00027c00010f7983 */ /* 0x000ea40000300800 */
[----:B--2---:R4:W-:Y:S01]  /*33db0*/  STL.64 [R1+0x1e58], R14 ;  /* 0x001e580e01007387 */ /* 0x0049e20000100a00 */
[----:B------:R0:W-:Y:S02]  /*33dc0*/  STL.64 [R1+0x1e50], R12 ;  /* 0x001e500c01007387 */ /* 0x0001e40000100a00 */
[----:B----4-:R-:W-:Y:S01]  /*33dd0*/  IMAD.MOV.U32 R14, RZ, RZ, R10 ;  /* 0x000000ffff0e7224 */ /* 0x010fe200078e000a */
[----:B0-----:R-:W2:Y:S01]  /*33de0*/  LDL.LU R12, [R1+0x280] ;  /* 0x00028000010c7983 */ /* 0x001ea20000300800 */
[----:B------:R-:W2:Y:S02]  /*33df0*/  LDL.LU R13, [R1+0x284] ;  /* 0x00028400010d7983 */ /* 0x000ea40000300800 */
[----:B------:R-:W4:Y:S02]  /*33e00*/  LDL.LU R10, [R1+0x1e9c] ;  /* 0x001e9c00010a7983 */ /* 0x000f240000300800 */
[----:B---3--:R-:W-:-:S02]  /*33e10*/  IMAD.MOV.U32 R15, RZ, RZ, R11 ;  /* 0x000000ffff0f7224 */ /* 0x008fc400078e000b */
[----:B------:R-:W4:Y:S03]  /*33e20*/  LDL.LU R11, [R1+0x1e98] ;  /* 0x001e9800010b7983 */ /* 0x000f260000300800 */
[----:B------:R-:W-:Y:S01]  /*33e30*/  STL.64 [R1+0x1e70], R14 ;  /* 0x001e700e01007387 */ /* 0x000fe20000100a00 */
[C---:B----4-:R-:W-:Y:S01]  /*33e40*/  HMMA.16816.F32.BF16 R4, R20.reuse, R10, R4 ;  /* 0x0000000a1404723c */ /* 0x050fe20000041804 */
[----:B--2---:R0:W-:Y:S04]  /*33e50*/  STL.64 [R1+0x1e68], R12 ;  /* 0x001e680c01007387 */ /* 0x0041e80000100a00 */
[----:B0-----:R-:W2:Y:S01]  /*33e60*/  LDL.LU R12, [R1+0x290] ;  /* 0x00029000010c7983 */ /* 0x001ea20000300800 */
[----:B------:R-:W2:Y:S02]  /*33e70*/  LDL.LU R13, [R1+0x294] ;  /* 0x00029400010d7983 */ /* 0x000ea40000300800 */
[----:B------:R-:W2:Y:S02]  /*33e80*/  LDL.LU R14, [R1+0x298] ;  /* 0x00029800010e7983 */ /* 0x000ea40000300800 */
[----:B------:R-:W2:Y:S11]  /*33e90*/  LDL.LU R15, [R1+0x29c] ;  /* 0x00029c00010f7983 */ /* 0x000eb60000300800 */
[----:B------:R-:W-:Y:S02]  /*33ea0*/  @!UPT UIADD3 URZ, URZ, URZ, URZ ;  /* 0x0000003f3f3ff290 */ /* 0x000fe4000fffe03f */
[----:B------:R-:W-:Y:S01]  /*33eb0*/  STL.64 [R1+0x360], R4 ;  /* 0x0003600401007387 */ /* 0x000fe20000100a00 */
[----:B------:R0:W-:Y:S03]  /*33ec0*/  STL.64 [R1+0x368], R6 ;  /* 0x0003680601007387 */ /* 0x0001e60000100a00 */
[----:B0-----:R-:W3:Y:S01]  /*33ed0*/  LDL.LU.64 R6, [R1+0x1e90] ;  /* 0x001e900001067983 */ /* 0x001ee20000300a00 */
[----:B------:R-:W4:Y:S02]  /*33ee0*/  LDL.LU.64 R4, [R1+0x1e88] ;  /* 0x001e880001047983 */ /* 0x000f240000300a00 */
[----:B------:R-:W-:Y:S01]  /*33ef0*/  IMAD.MOV.U32 R27, RZ, RZ, R9 ;  /* 0x000000ffff1b7224 */ /* 0x000fe200078e0009 */
[----:B---3--:R-:W-:Y:S01]  /*33f00*/  HMMA.16816.F32.BF16 R20, R20, R6, R16 ;  /* 0x000000061414723c */ /* 0x008fe20000041810 */
[----:B------:R-:W2:Y:S01]  /*33f10*/  LDL.LU.64 R18, [R1+0x1e80] ;  /* 0x001e800001127983 */ /* 0x000ea20000300a00 */
[----:B------:R-:W2:Y:S11]  /*33f20*/  LDL.LU.64 R16, [R1+0x1e78] ;  /* 0x001e780001107983 */ /* 0x000eb60000300a00 */
[----:B------:R-:W-:Y:S10]  /*33f30*/  @!UPT UIADD3 URZ, URZ, URZ, URZ ;  /* 0x0000003f3f3ff290 */ /* 0x000ff4000fffe03f */
[----:B------:R-:W-:Y:S01]  /*33f40*/  STL.64 [R1+0x350], R20 ;  /* 0x0003501401007387 */ /* 0x000fe20000100a00 */
[----:B------:R-:W-:Y:S02]  /*33f50*/  STL.64 [R1+0x358], R22 ;  /* 0x0003581601007387 */ /* 0x000fe40000100a00 */
[----:B------:R-:W-:Y:S01]  /*33f60*/  STL.64 [R1+0x1d50], R6 ;  /* 0x001d500601007387 */ /* 0x000fe20000100a00 */
[C---:B--2---:R-:W-:Y:S01]  /*33f70*/  HMMA.16816.F32.BF16 R24, R16.reuse, R26, R12 ;  /* 0x0000001a1018723c */ /* 0x044fe2000004180c */
[----:B------:R-:W2:Y:S01]  /*33f80*/  LDL.LU.64 R14, [R1+0x1e70] ;  /* 0x001e7000010e7983 */ /* 0x000ea20000300a00 */
[----:B------:R-:W2:Y:S11]  /*33f90*/  LDL.LU.64 R12, [R1+0x1e68] ;  /* 0x001e6800010c7983 */ /* 0x000eb60000300a00 */
[----:B------:R-:W-:Y:S10]  /*33fa0*/  @!UPT UIADD3 URZ, URZ, URZ, URZ ;  /* 0x0000003f3f3ff290 */ /* 0x000ff4000fffe03f */
[----:B------:R-:W-:Y:S01]  /*33fb0*/  STL.64 [R1+0xb80], R24 ;  /* 0x000b801801007387 */ /* 0x000fe20000100a00 */
        /* <DEDUP_REMOVED lines=9> */
[----:B------:R-:W-:-:S05]  /*34050*/  IMAD.MOV.U32 R9, RZ, RZ, R24 ;  /* 0x000000ffff097224 */ /* 0x000fca00078e0018 */
[----:B------:R-:W-:Y:S01]  /*34060*/  STL [R1+0x1530], R9 ;  /* 0x0015300901007387 */ /* 0x000fe20000100800 */
[C---:B--2---:R-:W-:Y:S03]  /*34070*/  HMMA.16816.F32.BF16 R24, R16.reuse, R26, R12 ;  /* 0x0000001a1018723c */ /* 0x044fe6000004180c */
[----:B------:R-:W2:Y:S01]  /*34080*/  LDL.LU.64 R14, [R1+0x1e40] ;  /* 0x001e4000010e7983 */ /* 0x000ea20000300a00 */
[----:B------:R-:W2:Y:S11]  /*34090*/  LDL.LU.64 R12, [R1+0x1e38] ;  /* 0x001e3800010c7983 */ /* 0x000eb60000300a00 */
[----:B------:R-:W-:Y:S08]  /*340a0*/  @!UPT UIADD3 URZ, URZ, URZ, URZ ;  /* 0x0000003f3f3ff290 */ /* 0x000ff0000fffe03f */
        /* <DEDUP_REMOVED lines=16> */
[----:B0-----:R-:W3:Y:S01]  /*341b0*/  LDL.LU.64 R26, [R1+0x1e00] ;  /* 0x001e0000011a7983 */ /* 0x001ee20000300a00 */
[----:B------:R-:W3:Y:S02]  /*341c0*/  LDL.LU.64 R24, [R1+0x1df8] ;  /* 0x001df80001187983 */ /* 0x000ee40000300a00 */
[----:B------:R-:W-:Y:S02]  /*341d0*/  IMAD.MOV.U32 R22, RZ, RZ, R8 ;  /* 0x000000ffff167224 */ /* 0x000fe400078e0008 */
[----:B----4-:R-:W-:-:S07]  /*341e0*/  IMAD.MOV.U32 R23, RZ, RZ, R5 ;  /* 0x000000ffff177224 */ /* 0x010fce00078e0005 */
[C---:B---3--:R-:W-:Y:S01]  /*341f0*/  HMMA.16816.F32.BF16 R20, R16.reuse, R22, R24 ;  /* 0x000000161014723c */ /* 0x048fe20000041818 */
[----:B------:R-:W2:Y:S11]  /*34200*/  LDL.LU.64 R26, [R1+0x1df0] ;  /* 0x001df000011a7983 */ /* 0x000eb60000300a00 */
[----:B------:R-:W-:Y:S11]  /*34210*/  @!UPT UIADD3 URZ, URZ, URZ, URZ ;  /* 0x0000003f3f3ff290 */ /* 0x000ff6000fffe03f */
[----:B------:R-:W-:Y:S01]  /*34220*/  STL.64 [R1+0xa30], R20 ;  /* 0x000a301401007387 */ /* 0x000fe20000100a00 */
[----:B------:R-:W-:Y:S02]  /*34230*/  STL.64 [R1+0xa38], R22 ;  /* 0x000a381601007387 */ /* 0x000fe40000100a00 */
[----:B------:R-:W0:Y:S02]  /*34240*/  LDSM.16.MT88.4 R20, [R28+0x6180] ;  /* 0x006180001c14783b */ /* 0x000e240000004200 */
[----:B0-----:R-:W-:Y:S02]  /*34250*/  STL.64 [R1+0x1c28], R22 ;  /* 0x001c281601007387 */ /* 0x001fe40000100a00 */
[----:B------:R-:W-:Y:S02]  /*34260*/  STL.64 [R1+0x1c20], R20 ;  /* 0x001c201401007387 */ /* 0x000fe40000100a00 */
[----:B------:R-:W-:Y:S01]  /*34270*/  STL [R1+0x1534], R28 ;  /* 0x0015341c01007387 */ /* 0x000fe20000100800 */
        /* <DEDUP_REMOVED lines=23> */
[----:B------:R-:W-:-:S07]  /*343f0*/  IMAD.MOV.U32 R7, RZ, RZ, R3 ;  /* 0x000000ffff077224 */ /* 0x000fce00078e0003 */
[C---:B---3--:R-:W-:Y:S01]  /*34400*/  HMMA.16816.F32.BF16 R4, R16.reuse, R6, R24 ;  /* 0x000000061004723c */ /* 0x048fe20000041818 */
[----:B------:R-:W2:Y:S11]  /*34410*/  LDL.LU.64 R26, [R1+0x1d98] ;  /* 0x001d9800011a7983 */ /* 0x000eb60000300a00 */
[----:B------:R-:W-:Y:S11]  /*34420*/  @!UPT UIADD3 URZ, URZ, URZ, URZ ;  /* 0x0000003f3f3ff290 */ /* 0x000ff6000fffe03f */
        /* <DEDUP_REMOVED lines=18> */
[----:B0-----:R-:W4:Y:S01]  /*34550*/  LDL.LU.64 R26, [R1+0x1d70] ;  /* 0x001d7000011a7983 */ /* 0x001f220000300a00 */
[----:B------:R-:W4:Y:S02]  /*34560*/  LDL.LU.64 R24, [R1+0x1d68] ;  /* 0x001d680001187983 */ /* 0x000f240000300a00 */
[----:B------:R-:W-:Y:S02]  /*34570*/  IMAD.MOV.U32 R22, RZ, RZ, R2 ;  /* 0x000000ffff167224 */ /* 0x000fe400078e0002 */
[----:B------:R-:W-:-:S07]  /*34580*/  IMAD.MOV.U32 R23, RZ, RZ, R0 ;  /* 0x000000ffff177224 */ /* 0x000fce00078e0000 */
[C---:B----4-:R-:W-:Y:S01]  /*34590*/  HMMA.16816.F32.BF16 R20, R16.reuse, R22, R24 ;  /* 0x000000161014723c */ /* 0x050fe20000041818 */
[----:B------:R-:W2:Y:S01]  /*345a0*/  LDL.LU.64 R26, [R1+0x1d60] ;  /* 0x001d6000011a7983 */ /* 0x000ea20000300a00 */
[----:B------:R-:W2:Y:S11]  /*345b0*/  LDL.LU.64 R24, [R1+0x1d58] ;  /* 0x001d580001187983 */ /* 0x000eb60000300a00 */
[----:B------:R-:W-:Y:S10]  /*345c0*/  @!UPT UIADD3 URZ, URZ, URZ, URZ ;  /* 0x0000003f3f3ff290 */ /* 0x000ff4000fffe03f */
[----:B------:R-:W-:Y:S01]  /*345d0*/  STL.64 [R1+0x470], R20 ;  /* 0x0004701401007387 */ /* 0x000fe20000100a00 */
[----:B------:R2:W-:Y:S02]  /*345e0*/  STL.64 [R1+0x478], R22 ;  /* 0x0004781601007387 */ /* 0x0005e40000100a00 */
        /* <DEDUP_REMOVED lines=8> */
[----:B0-----:R-:W4:Y:S01]  /*34670*/  LDL.LU R20, [R1+0x200] ;  /* 0x0002000001147983 */ /* 0x001f220000300800 */
[----:B------:R-:W4:Y:S02]  /*34680*/  LDL.LU R21, [R1+0x204] ;  /* 0x0002040001157983 */ /* 0x000f240000300800 */
[----:B-1----:R-:W2:Y:S02]  /*34690*/  LDL.LU R22, [R1+0x208] ;  /* 0x0002080001167983 */ /* 0x002ea40000300800 */
[----:B------:R-:W2:Y:S02]  /*346a0*/  LDL.LU R23, [R1+0x20c] ;  /* 0x00020c0001177983 */ /* 0x000ea40000300800 */
[----:B--2---:R0:W-:Y:S01]  /*346b0*/  STL.64 [R1+0x1d28], R22 ;  /* 0x001d281601007387 */ /* 0x0041e20000100a00 */
[----:B----4-:R-:W-:Y:S03]  /*346c0*/  STL.64 [R1+0x1d20], R20 ;  /* 0x001d201401007387 */ /* 0x010fe60000100a00 */
[----:B0-----:R-:W2:Y:S04]  /*346d0*/  LDL.64 R22, [R1+0xb8] ;  /* 0x0000b80001167983 */ /* 0x001ea80000100a00 */
[----:B--2---:R0:W-:Y:S04]  /*346e0*/  STL.64 [R1+0x1d30], R22 ;  /* 0x001d301601007387 */ /* 0x0041e80000100a00 */
[----:B0-----:R-:W2:Y:S01]  /*346f0*/  LDL.64 R22, [R1+0xc8] ;  /* 0x0000c80001167983 */ /* 0x001ea20000100a00 */
[----:B------:R0:W-:Y:S02]  /*34700*/  STL.64 [R1+0x1d00], R14 ;  /* 0x001d000e01007387 */ /* 0x0001e40000100a00 */
[----:B------:R-:W4:Y:S02]  /*34710*/  LDL.LU R12, [R1+0x1e0] ;  /* 0x0001e000010c7983 */ /* 0x000f240000300800 */
[----:B------:R-:W4:Y:S01]  /*34720*/  LDL.LU R13, [R1+0x1e4] ;  /* 0x0001e400010d7983 */ /* 0x000f220000300800 */
[----:B0-----:R-:W2:Y:S01]  /*34730*/  LDL.LU R14, [R1+0x1e8] ;  /* 0x0001e800010e7983 */ /* 0x001ea20000300800 */
[----:B------:R-:W2:Y:S01]  /*34740*/  LDL.LU R15, [R1+0x1ec] ;  /* 0x0001ec00010f7983 */ /* 0x000ea20000300800 */
[C---:B---3--:R-:W-:Y:S02]  /*34750*/  HMMA.16816.F32.BF16 R4, R16.reuse, R10, R4 ;  /* 0x0000000a1004723c */ /* 0x048fe40000041804 */
[----:B--2---:R0:W-:Y:S01]  /*34760*/  STL.64 [R1+0x1d10], R14 ;  /* 0x001d100e01007387 */ /* 0x0041e20000100a00 */
[----:B----4-:R1:W-:Y:S03]  /*34770*/  STL.64 [R1+0x1d08], R12 ;  /* 0x001d080c01007387 */ /* 0x0103e60000100a00 */
[----:B0-----:R-:W2:Y:S04]  /*34780*/  LDL.64 R14, [R1+0x98] ;  /* 0x00009800010e7983 */ /* 0x001ea80000100a00 */
[----:B--2---:R0:W-:Y:S01]  /*34790*/  STL.64 [R1+0x1d38], R14 ;  /* 0x001d380e01007387 */ /* 0x0041e20000100a00 */
[----:B-1----:R-:W2:Y:S02]  /*347a0*/  LDL.LU R12, [R1+0x220] ;  /* 0x00022000010c7983 */ /* 0x002ea40000300800 */
[----:B------:R-:W2:Y:S01]  /*347b0*/  LDL.LU R13, [R1+0x224] ;  /* 0x00022400010d7983 */ /* 0x000ea20000300800 */
[----:B0-----:R-:W2:Y:S01]  /*347c0*/  LDL.LU R14, [R1+0x228] ;  /* 0x00022800010e7983 */ /* 0x001ea20000300800 */
[----:B------:R-:W2:Y:S08]  /*347d0*/  LDL.LU R15, [R1+0x22c] ;  /* 0x00022c00010f7983 */ /* 0x000eb00000300800 */
[----:B------:R-:W-:Y:S02]  /*347e0*/  STL.64 [R1+0x450], R4 ;  /* 0x0004500401007387 */ /* 0x000fe40000100a00 */
[----:B------:R0:W-:Y:S02]  /*347f0*/  STL.64 [R1+0x458], R6 ;  /* 0x0004580601007387 */ /* 0x0001e40000100a00 */
[----:B0-----:R-:W3:Y:S01]  /*34800*/  LDL.LU.64 R6, [R1+0x1d50] ;  /* 0x001d500001067983 */ /* 0x001ee20000300a00 */
[----:B------:R0:W-:Y:S03]  /*34810*/  STL.64 [R1+0x1ca0], R10 ;  /* 0x001ca00a01007387 */ /* 0x0001e60000100a00 */
[----:B0-----:R-:W4:Y:S01]  /*34820*/  LDL.64 R10, [R1+0x78] ;  /* 0x00007800010a7983 */ /* 0x001f220000100a00 */
[----:B---3--:R-:W-:Y:S03]  /*34830*/  HMMA.16816.F32.BF16 R16, R16, R6, R24 ;  /* 0x000000061010723c */ /* 0x008fe60000041818 */
[----:B----4-:R0:W-:Y:S01]  /*34840*/  STL.64 [R1+0x1d18], R10 ;  /* 0x001d180a01007387 */ /* 0x0101e20000100a00 */
[----:B------:R-:W3:Y:S02]  /*34850*/  LDL.LU R8, [R1+0x1f0] ;  /* 0x0001f00001087983 */ /* 0x000ee40000300800 */
[----:B------:R-:W3:Y:S01]  /*34860*/  LDL.LU R9, [R1+0x1f4] ;  /* 0x0001f40001097983 */ /* 0x000ee20000300800 */
[----:B0-----:R-:W3:Y:S01]  /*34870*/  LDL.LU R10, [R1+0x1f8] ;  /* 0x0001f800010a7983 */ /* 0x001ee20000300800 */
[----:B------:R-:W3:Y:S02]  /*34880*/  LDL.LU R11, [R1+0x1fc] ;  /* 0x0001fc00010b7983 */ /* 0x000ee40000300800 */
[----:B------:R-:W2:Y:S02]  /*34890*/  LDL.LU.64 R26, [R1+0x1d48] ;  /* 0x001d4800011a7983 */ /* 0x000ea40000300a00 */
[----:B------:R-:W2:Y:S11]  /*348a0*/  LDL.LU.64 R24, [R1+0x1d40] ;  /* 0x001d400001187983 */ /* 0x000eb60000300a00 */
[----:B------:R0:W-:Y:S01]  /*348b0*/  STL.64 [R1+0xa00], R16 ;  /* 0x000a001001007387 */ /* 0x0001e20000100a00 */
[----:B------:R1:W-:Y:S03]  /*348c0*/  STL.64 [R1+0xa08], R18 ;  /* 0x000a081201007387 */ /* 0x0003e60000100a00 */
[----:B0-----:R-:W4:Y:S01]  /*348d0*/  LDL.LU R16, [R1+0x1d0] ;  /* 0x0001d00001107983 */ /* 0x001f220000300800 */
[----:B------:R-:W4:Y:S02]  /*348e0*/  LDL.LU R17, [R1+0x1d4] ;  /* 0x0001d40001117983 */ /* 0x000f240000300800 */
[----:B-1----:R-:W4:Y:S02]  /*348f0*/  LDL.LU R18, [R1+0x1d8] ;  /* 0x0001d80001127983 */ /* 0x002f240000300800 */
[----:B------:R-:W4:Y:S01]  /*34900*/  LDL.LU R19, [R1+0x1dc] ;  /* 0x0001dc0001137983 */ /* 0x000f220000300800 */
[----:B------:R0:W-:Y:S01]  /*34910*/  STL [R1+0x1c34], R6 ;  /* 0x001c340601007387 */ /* 0x0001e20000100800 */
[----:B------:R1:W-:Y:S02]  /*34920*/  STL [R1+0x1c30], R7 ;  /* 0x001c300701007387 */ /* 0x0003e40000100800 */
[----:B------:R-:W3:Y:S02]  /*34930*/  LDL.LU R4, [R1+0x210] ;  /* 0x0002100001047983 */ /* 0x000ee40000300800 */
[----:B------:R-:W3:Y:S02]  /*34940*/  LDL.LU R5, [R1+0x214] ;  /* 0x0002140001057983 */ /* 0x000ee40000300800 */
[----:B------:R-:W-:-:S02]  /*34950*/  IMAD.MOV.U32 R2, RZ, RZ, R22 ;  /* 0x000000ffff027224 */ /* 0x000fc400078e0016 */
[----:B------:R-:W-:Y:S01]  /*34960*/  IMAD.MOV.U32 R0, RZ, RZ, R23 ;  /* 0x000000ffff007224 */ /* 0x000fe200078e0017 */
        /* <DEDUP_REMOVED lines=11> */
[C---:B---3--:R-:W-:Y:S01]  /*34a20*/  HMMA.16816.F32.BF16 R4, R24.reuse, R22, R4 ;  /* 0x000000161804723c */ /* 0x048fe20000041804 */
[----:B------:R-:W-:Y:S11]  /*34a30*/  IMAD.MOV.U32 R3, RZ, RZ, R23 ;  /* 0x000000ffff037224 */ /* 0x000ff600078e0017 */
[----:B------:R-:W-:Y:S11]  /*34a40*/  @!UPT UIADD3 URZ, URZ, URZ, URZ ;  /* 0x0000003f3f3ff290 */ /* 0x000ff6000fffe03f */
[----:B------:R0:W-:Y:S01]  /*34a50*/  STL.64 [R1+0xbb0], R4 ;  /* 0x000bb00401007387 */ /* 0x0001e20000100a00 */
[----:B------:R1:W-:Y:S02]  /*34a60*/  STL.64 [R1+0xbb8], R6 ;  /* 0x000bb80601007387 */ /* 0x0003e40000100a00 */
[----:B0-----:R-:W-:Y:S02]  /*34a70*/  IMAD.MOV.U32 R4, RZ, RZ, R22 ;  /* 0x000000ffff047224 */ /* 0x001fe400078e0016 */
[----:B------:R-:W3:Y:S01]  /*34a80*/  LDL.LU.64 R22, [R1+0x1d28] ;  /* 0x001d280001167983 */ /* 0x000ee20000300a00 */
[----:B------:R-:W3:Y:S02]  /*34a90*/  LDL.LU.64 R20, [R1+0x1d20] ;  /* 0x001d200001147983 */ /* 0x000ee40000300a00 */
[----:B------:R-:W-:Y:S02]  /*34aa0*/  STL [R1+0x1c44], R3 ;  /* 0x001c440301007387 */ /* 0x000fe40000100800 */
[----:B------:R-:W-:Y:S01]  /*34ab0*/  STL [R1+0x1c40], R4 ;  /* 0x001c400401007387 */ /* 0x000fe20000100800 */
[----:B-1----:R-:W3:Y:S01]  /*34ac0*/  LDL.64 R6, [R1+0xa8] ;  /* 0x0000a80001067983 */ /* 0x002ee20000100a00 */
[C---:B--2---:R-:W-:Y:S08]  /*34ad0*/  HMMA.16816.F32.BF16 R8, R24.reuse, R14, R8 ;  /* 0x0000000e1808723c */ /* 0x044ff00000041808 */
[----:B---3--:R-:W-:Y:S01]  /*34ae0*/  HMMA.16816.F32.BF16 R20, R24, R6, R20 ;  /* 0x000000061814723c */ /* 0x008fe20000041814 */
[----:B------:R-:W-:Y:S11]  /*34af0*/  IMAD.MOV.U32 R5, RZ, RZ, R7 ;  /* 0x000000ffff057224 */ /* 0x000ff600078e0007 */
[----:B------:R-:W-:Y:S11]  /*34b00*/  @!UPT UIADD3 URZ, URZ, URZ, URZ ;  /* 0x0000003f3f3ff290 */ /* 0x000ff6000fffe03f */
[----:B------:R0:W-:Y:S01]  /*34b10*/  STL.64 [R1+0xba0], R20 ;  /* 0x000ba01401007387 */ /* 0x0001e20000100a00 */
[----:B------:R1:W-:Y:S02]  /*34b20*/  STL.64 [R1+0xba8], R22 ;  /* 0x000ba81601007387 */ /* 0x0003e40000100a00 */
[----:B------:R-:W-:Y:S02]  /*34b30*/  STL [R1+0x1c58], R5 ;  /* 0x001c580501007387 */ /* 0x000fe40000100800 */
[----:B0-----:R-:W-:Y:S02]  /*34b40*/  IMAD.MOV.U32 R20, RZ, RZ, R6 ;  /* 0x000000ffff147224 */ /* 0x001fe400078e0006 */
[----:B------:R-:W2:Y:S01]  /*34b50*/  LDL.64 R6, [R1+0x88] ;  /* 0x0000880001067983 */ /* 0x000ea20000100a00 */
[----:B------:R-:W-:Y:S02]  /*34b60*/  STL.64 [R1+0xb90], R8 ;  /* 0x000b900801007387 */ /* 0x000fe40000100a00 */
[----:B------:R0:W-:Y:S02]  /*34b70*/  STL.64 [R1+0xb98], R10 ;  /* 0x000b980a01007387 */ /* 0x0001e40000100a00 */
[----:B-1----:R-:W-:-:S02]  /*34b80*/  IMAD.MOV.U32 R22, RZ, RZ, R14 ;  /* 0x000000ffff167224 */ /* 0x002fc400078e000e */
[----:B------:R-:W-:Y:S01]  /*34b90*/  IMAD.MOV.U32 R21, RZ, RZ, R15 ;  /* 0x000000ffff157224 */ /* 0x000fe200078e000f */
[----:B0-----:R-:W4:Y:S01]  /*34ba0*/  LDL.LU.64 R10, [R1+0x1d18] ;  /* 0x001d1800010a7983 */ /* 0x001f220000300a00 */
        /* <DEDUP_REMOVED lines=8> */
[----:B------:R-:W-:Y:S02]  /*34c30*/  IMAD.MOV.U32 R13, RZ, RZ, R6 ;  /* 0x000000ffff0d7224 */ /* 0x000fe400078e0006 */
[----:B------:R-:W-:Y:S02]  /*34c40*/  IMAD.MOV.U32 R12, RZ, RZ, R7 ;  /* 0x000000ffff0c7224 */ /* 0x000fe400078e0007 */
[----:B----4-:R-:W-:Y:S01]  /*34c50*/  HMMA.16816.F32.BF16 R4, R24, R10, R16 ;  /* 0x0000000a1804723c */ /* 0x010fe20000041810 */
[----:B------:R-:W-:Y:S01]  /*34c60*/  IMAD.MOV.U32 R23, RZ, RZ, R11 ;  /* 0x000000ffff177224 */ /* 0x000fe200078e000b */
[----:B------:R-:W-:Y:S01]  /*34c70*/  STL [R1+0x1c5c], R13 ;  /* 0x001c5c0d01007387 */ /* 0x000fe20000100800 */
[----:B------:R-:W-:-:S03]  /*34c80*/  IMAD.MOV.U32 R28, RZ, RZ, R10 ;  /* 0x000000ffff1c7224 */ /* 0x000fc600078e000a */
[----:B------:R-:W0:Y:S04]  /*34c90*/  LDSM.16.MT88.4 R16, [R29+0x6000] ;  /* 0x006000001d10783b */ /* 0x000e280000004200 */
[----:B--2---:R-:W-:Y:S01]  /*34ca0*/  STL.64 [R1+0x1c88], R14 ;  /* 0x001c880e01007387 */ /* 0x004fe20000100a00 */
[----:B------:R-:W-:Y:S11]  /*34cb0*/  STL [R1+0x1c80], R12 ;  /* 0x001c800c01007387 */ /* 0x000ff60000100800 */
[----:B------:R-:W-:Y:S01]  /*34cc0*/  @!UPT UIADD3 URZ, URZ, URZ, URZ ;  /* 0x0000003f3f3ff290 */ /* 0x000fe2000fffe03f */
[----:B------:R-:W-:Y:S02]  /*34cd0*/  STL.64 [R1+0xb30], R4 ;  /* 0x000b300401007387 */ /* 0x000fe40000100a00 */
[----:B------:R-:W-:Y:S01]  /*34ce0*/  STL.64 [R1+0xb38], R6 ;  /* 0x000b380601007387 */ /* 0x000fe20000100a00 */
[----:B------:R-:W-:Y:S01]  /*34cf0*/  STL.64 [R1+0x1c50], R22 ;  /* 0x001c501601007387 */ /* 0x000fe20000100a00 */
[----:B------:R1:W-:Y:S03]  /*34d00*/  STL.64 [R1+0x1c48], R20 ;  /* 0x001c481401007387 */ /* 0x0003e60000100a00 */
[----:B-1----:R-:W2:Y:S01]  /*34d10*/  LDL.LU R20, [R1+0x3a0] ;  /* 0x0003a00001147983 */ /* 0x002ea20000300800 */
        /* <DEDUP_REMOVED lines=17> */
[----:B-1----:R-:W2:Y:S04]  /*34e30*/  LDL.64 R6, [R1+0x58] ;  /* 0x0000580001067983 */ /* 0x002ea80000100a00 */
[----:B--2---:R1:W-:Y:S04]  /*34e40*/  STL.64 [R1+0x1cf8], R6 ;  /* 0x001cf80601007387 */ /* 0x0043e80000100a00 */
[----:B-1----:R-:W2:Y:S01]  /*34e50*/  LDL.64 R6, [R1+0x68] ;  /* 0x0000680001067983 */ /* 0x002ea20000100a00 */
[----:B------:R1:W-:Y:S02]  /*34e60*/  STL.64 [R1+0x1cb0], R10 ;  /* 0x001cb00a01007387 */ /* 0x0003e40000100a00 */
[----:B------:R-:W-:Y:S01]  /*34e70*/  STL.64 [R1+0x1ca8], R8 ;  /* 0x001ca80801007387 */ /* 0x000fe20000100a00 */
[----:B-1----:R-:W2:Y:S04]  /*34e80*/  LDL.64 R10, [R1+0x28] ;  /* 0x00002800010a7983 */ /* 0x002ea80000100a00 */
[----:B--2---:R1:W-:Y:S04]  /*34e90*/  STL.64 [R1+0x1cc0], R10 ;  /* 0x001cc00a01007387 */ /* 0x0043e80000100a00 */
[----:B-1----:R-:W2:Y:S04]  /*34ea0*/  LDL.64 R10, [R1+0x38] ;  /* 0x00003800010a7983 */ /* 0x002ea80000100a00 */
[----:B--2---:R1:W-:Y:S04]  /*34eb0*/  STL.64 [R1+0x1cd8], R10 ;  /* 0x001cd80a01007387 */ /* 0x0043e80000100a00 */
[----:B-1----:R-:W2:Y:S04]  /*34ec0*/  LDL.64 R10, [R1+0x48] ;  /* 0x00004800010a7983 */ /* 0x002ea80000100a00 */
[----:B--2---:R1:W-:Y:S01]  /*34ed0*/  STL.64 [R1+0x1cf0], R10 ;  /* 0x001cf00a01007387 */ /* 0x0043e20000100a00 */
[----:B------:R-:W2:Y:S02]  /*34ee0*/  LDL.LU R8, [R1+0x410] ;  /* 0x0004100001087983 */ /* 0x000ea40000300800 */
[----:B------:R-:W2:Y:S01]  /*34ef0*/  LDL.LU R9, [R1+0x414] ;  /* 0x0004140001097983 */ /* 0x000ea20000300800 */
[----:B-1----:R-:W2:Y:S01]  /*34f00*/  LDL.LU R10, [R1+0x418] ;  /* 0x00041800010a7983 */ /* 0x002ea20000300800 */
[----:B------:R-:W2:Y:S02]  /*34f10*/  LDL.LU R11, [R1+0x41c] ;  /* 0x00041c00010b7983 */ /* 0x000ea40000300800 */
[----:B------:R1:W-:Y:S02]  /*34f20*/  STL.64 [R1+0x1c98], R14 ;  /* 0x001c980e01007387 */ /* 0x0003e40000100a00 */
[----:B----4-:R4:W-:Y:S01]  /*34f30*/  STL.64 [R1+0x1c90], R12 ;  /* 0x001c900c01007387 */ /* 0x0109e20000100a00 */
[----:B-1----:R-:W2:Y:S04]  /*34f40*/  LDL.64 R14, [R1+0x18] ;  /* 0x00001800010e7983 */ /* 0x002ea80000100a00 */
[----:B--2---:R1:W-:Y:S01]  /*34f50*/  STL.64 [R1+0x1cb8], R14 ;  /* 0x001cb80e01007387 */ /* 0x0043e20000100a00 */
[----:B----4-:R-:W2:Y:S02]  /*34f60*/  LDL.LU R12, [R1+0x3e0] ;  /* 0x0003e000010c7983 */ /* 0x010ea40000300800 */
[----:B------:R-:W2:Y:S01]  /*34f70*/  LDL.LU R13, [R1+0x3e4] ;  /* 0x0003e400010d7983 */ /* 0x000ea20000300800 */
[----:B-1----:R-:W4:Y:S01]  /*34f80*/  LDL.LU R14, [R1+0x3e8] ;  /* 0x0003e800010e7983 */ /* 0x002f220000300800 */
[----:B------:R-:W4:Y:S03]  /*34f90*/  LDL.LU R15, [R1+0x3ec] ;  /* 0x0003ec00010f7983 */ /* 0x000f260000300800 */
[----:B----4-:R-:W-:Y:S01]  /*34fa0*/  STL.64 [R1+0x1cd0], R14 ;  /* 0x001cd00e01007387 */ /* 0x010fe20000100a00 */
[----:B--2---:R1:W-:Y:S03]  /*34fb0*/  STL.64 [R1+0x1cc8], R12 ;  /* 0x001cc80c01007387 */ /* 0x0043e60000100a00 */
[----:B-1----:R-:W2:Y:S01]  /*34fc0*/  LDL.LU R12, [R1+0x3f0] ;  /* 0x0003f000010c7983 */ /* 0x002ea20000300800 */
[----:B------:R-:W2:Y:S02]  /*34fd0*/  LDL.LU R13, [R1+0x3f4] ;  /* 0x0003f400010d7983 */ /* 0x000ea40000300800 */
[----:B------:R-:W2:Y:S02]  /*34fe0*/  LDL.LU R14, [R1+0x3f8] ;  /* 0x0003f800010e7983 */ /* 0x000ea40000300800 */
[----:B------:R-:W2:Y:S01]  /*34ff0*/  LDL.LU R15, [R1+0x3fc] ;  /* 0x0003fc00010f7983 */ /* 0x000ea20000300800 */
[----:B---3--:R-:W-:Y:S01]  /*35000*/  STL.64 [R1+0x1c68], R22 ;  /* 0x001c681601007387 */ /* 0x008fe20000100a00 */
[----:B------:R1:W-:Y:S03]  /*35010*/  STL.64 [R1+0x1c60], R20 ;  /* 0x001c601401007387 */ /* 0x0003e60000100a00 */
[----:B-1----:R-:W3:Y:S01]  /*35020*/  LDL.LU R20, [R1+0x3b0] ;  /* 0x0003b00001147983 */ /* 0x002ee20000300800 */
[----:B------:R-:W3:Y:S02]  /*35030*/  LDL.LU R21, [R1+0x3b4] ;  /* 0x0003b40001157983 */ /* 0x000ee40000300800 */
[----:B------:R-:W4:Y:S02]  /*35040*/  LDL.LU R22, [R1+0x3b8] ;  /* 0x0003b80001167983 */ /* 0x000f240000300800 */
[----:B------:R-:W4:Y:S02]  /*35050*/  LDL.LU R23, [R1+0x3bc] ;  /* 0x0003bc0001177983 */ /* 0x000f240000300800 */
[----:B----4-:R1:W-:Y:S01]  /*35060*/  STL.64 [R1+0x1c78], R22 ;  /* 0x001c781601007387 */ /* 0x0103e20000100a00 */
[----:B---3--:R-:W-:Y:S03]  /*35070*/  STL.64 [R1+0x1c70], R20 ;  /* 0x001c701401007387 */ /* 0x008fe60000100a00 */
[----:B-1----:R-:W3:Y:S01]  /*35080*/  LDL.64 R22, [R1+0x8] ;  /* 0x0000080001167983 */ /* 0x002ee20000100a00 */
[----:B0-----:R-:W-:Y:S02]  /*35090*/  STL.64 [R1+0x1af0], R18 ;  /* 0x001af01201007387 */ /* 0x001fe40000100a00 */
[----:B------:R0:W-:Y:S02]  /*350a0*/  STL.64 [R1+0x1ae8], R16 ;  /* 0x001ae81001007387 */ /* 0x0001e40000100a00 */
        /* <DEDUP_REMOVED lines=8> */
[----:B------:R1:W-:Y:S02]  /*35130*/  STL.64 [R1+0xb28], R18 ;  /* 0x000b281201007387 */ /* 0x0003e40000100a00 */
[----:B0-----:R-:W-:Y:S02]  /*35140*/  IMAD.MOV.U32 R17, RZ, RZ, R6 ;  /* 0x000000ffff117224 */ /* 0x001fe400078e0006 */
[----:B------:R-:W-:Y:S02]  /*35150*/  IMAD.MOV.U32 R16, RZ, RZ, R7 ;  /* 0x000000ffff107224 */ /* 0x000fe400078e0007 */
[----:B------:R-:W4:Y:S02]  /*35160*/  LDL.LU.64 R6, [R1+0x1cf8] ;  /* 0x001cf80001067983 */ /* 0x000f240000300a00 */
[----:B----4-:R-:W-:Y:S01]  /*35170*/  HMMA.16816.F32.BF16 R8, R24, R6, R8 ;  /* 0x000000061808723c */ /* 0x010fe20000041808 */
[----:B-1----:R-:W-:-:S02]  /*35180*/  IMAD.MOV.U32 R19, RZ, RZ, R6 ;  /* 0x000000ffff137224 */ /* 0x002fc400078e0006 */
[----:B------:R-:W-:Y:S11]  /*35190*/  IMAD.MOV.U32 R18, RZ, RZ, R7 ;  /* 0x000000ffff127224 */ /* 0x000ff600078e0007 */
[----:B------:R-:W-:Y:S09]  /*351a0*/  @!UPT UIADD3 URZ, URZ, URZ, URZ ;  /* 0x0000003f3f3ff290 */ /* 0x000ff2000fffe03f */
[----:B------:R-:W-:Y:S01]  /*351b0*/  STL.64 [R1+0xb10], R8 ;  /* 0x000b100801007387 */ /* 0x000fe20000100a00 */
[----:B------:R0:W-:Y:S03]  /*351c0*/  STL.64 [R1+0xb18], R10 ;  /* 0x000b180a01007387 */ /* 0x0001e60000100a00 */
[----:B0-----:R-:W4:Y:S01]  /*351d0*/  LDL.LU.64 R10, [R1+0x1cf0] ;  /* 0x001cf000010a7983 */ /* 0x001f220000300a00 */
[----:B------:R-:W4:Y:S02]  /*351e0*/  LDL.LU.64 R6, [R1+0x1ce8] ;  /* 0x001ce80001067983 */ /* 0x000f240000300a00 */
        /* <DEDUP_REMOVED lines=44> */
[----:B-1----:R-:W3:Y:S01]  /*354b0*/  LDL.LU.64 R14, [R1+0x1c88] ;  /* 0x001c8800010e7983 */ /* 0x002ee20000300a00 */
[----:B------:R-:W4:Y:S02]  /*354c0*/  LDL.LU R12, [R1+0x1c80] ;  /* 0x001c8000010c7983 */ /* 0x000f240000300800 */
[----:B------:R-:W3:Y:S02]  /*354d0*/  LDL.LU.64 R22, [R1+0x1c78] ;  /* 0x001c780001167983 */ /* 0x000ee40000300a00 */
[----:B------:R-:W3:Y:S02]  /*354e0*/  LDL.LU.64 R20, [R1+0x1c70] ;  /* 0x001c700001147983 */ /* 0x000ee40000300a00 */
[----:B---3--:R-:W-:Y:S11]  /*354f0*/  HMMA.16816.F32.BF16 R20, R24, R14, R20 ;  /* 0x0000000e1814723c */ /* 0x008ff60000041814 */
        /* <DEDUP_REMOVED lines=9> */
[----:B------:R-:W3:Y:S01]  /*35590*/  LDL.LU R13, [R1+0x1c5c] ;  /* 0x001c5c00010d7983 */ /* 0x000ee20000300800 */
[----:B------:R-:W3:Y:S03]  /*355a0*/  LDL.LU R5, [R1+0x1c58] ;  /* 0x001c580001057983 */ /* 0x000ee60000300800 */
[----:B------:R0:W-:Y:S02]  /*355b0*/  STL.64 [R1+0x1b10], R14 ;  /* 0x001b100e01007387 */ /* 0x0001e40000100a00 */
[----:B0-----:R-:W-:-:S02]  /*355c0*/  IMAD.MOV.U32 R14, RZ, RZ, R9 ;  /* 0x000000ffff0e7224 */ /* 0x001fc400078e0009 */
        /* <DEDUP_REMOVED lines=51> */
[----:B------:R-:W-:Y:S02]  /*35900*/  IMAD.MOV.U32 R15, RZ, RZ, R16 ;  /* 0x000000ffff0f7224 */ /* 0x000fe400078e0010 */
[----:B---3--:R-:W-:Y:S02]  /*35910*/  IMAD.MOV.U32 R18, RZ, RZ, R13 ;  /* 0x000000ffff127224 */ /* 0x008fe400078e000d */
[----:B----4-:R-:W-:Y:S01]  /*35920*/  IMAD.MOV.U32 R19, RZ, RZ, R12 ;  /* 0x000000ffff137224 */ /* 0x010fe200078e000c */
[----:B------:R0:W-:Y:S02]  /*35930*/  STL.64 [R1+0x1ba0], R14 ;  /* 0x001ba00e01007387 */ /* 0x0001e40000100a00 */
[----:B0-----:R-:W-:Y:S02]  /*35940*/  IMAD.MOV.U32 R14, RZ, RZ, R28 ;  /* 0x000000ffff0e7224 */ /* 0x001fe400078e001c */
        /* <DEDUP_REMOVED lines=9> */
[----:B------:R-:W4:Y:S02]  /*359e0*/  LDL.LU R12, [R1+0x170] ;  /* 0x00017000010c7983 */ /* 0x000f240000300800 */
[----:B------:R-:W4:Y:S01]  /*359f0*/  LDL.LU R13, [R1+0x174] ;  /* 0x00017400010d7983 */ /* 0x000f220000300800 */
[----:B0-----:R-:W2:Y:S01]  /*35a00*/  LDL.LU R14, [R1+0x178] ;  /* 0x00017800010e7983 */ /* 0x001ea20000300800 */
[----:B------:R-:W2:Y:S02]  /*35a10*/  LDL.LU R15, [R1+0x17c] ;  /* 0x00017c00010f7983 */ /* 0x000ea40000300800 */
[----:B-1----:R-:W-:-:S02]  /*35a20*/  IMAD.MOV.U32 R18, RZ, RZ, R22 ;  /* 0x000000ffff127224 */ /* 0x002fc400078e0016 */
[----:B------:R-:W-:Y:S01]  /*35a30*/  IMAD.MOV.U32 R19, RZ, RZ, R21 ;  /* 0x000000ffff137224 */ /* 0x000fe200078e0015 */
[----:B--2---:R-:W-:Y:S01]  /*35a40*/  STL.64 [R1+0x1bd0], R14 ;  /* 0x001bd00e01007387 */ /* 0x004fe20000100a00 */
[----:B----4-:R0:W-:Y:S03]  /*35a50*/  STL.64 [R1+0x1bc8], R12 ;  /* 0x001bc80c01007387 */ /* 0x0101e60000100a00 */
[----:B------:R1:W-:Y:S01]  /*35a60*/  STL.64 [R1+0x1bd8], R18 ;  /* 0x001bd81201007387 */ /* 0x0003e20000100a00 */
[----:B0-----:R-:W2:Y:S01]  /*35a70*/  LDL.LU R12, [R1+0x180] ;  /* 0x00018000010c7983 */ /* 0x001ea20000300800 */
[----:B------:R-:W2:Y:S02]  /*35a80*/  LDL.LU R13, [R1+0x184] ;  /* 0x00018400010d7983 */ /* 0x000ea40000300800 */
[----:B------:R-:W4:Y:S02]  /*35a90*/  LDL.LU R14, [R1+0x188] ;  /* 0x00018800010e7983 */ /* 0x000f240000300800 */
[----:B------:R-:W4:Y:S02]  /*35aa0*/  LDL.LU R15, [R1+0x18c] ;  /* 0x00018c00010f7983 */ /* 0x000f240000300800 */
[----:B-1----:R-:W-:-:S02]  /*35ab0*/  IMAD.MOV.U32 R18, RZ, RZ, R20 ;  /* 0x000000ffff127224 */ /* 0x002fc400078e0014 */
[----:B------:R-:W-:Y:S01]  /*35ac0*/  IMAD.MOV.U32 R19, RZ, RZ, R5 ;  /* 0x000000ffff137224 */ /* 0x000fe200078e0005 */
[----:B----4-:R-:W-:Y:S01]  /*35ad0*/  STL.64 [R1+0x1be8], R14 ;  /* 0x001be80e01007387 */ /* 0x010fe20000100a00 */
[----:B--2---:R-:W-:Y:S03]  /*35ae0*/  STL.64 [R1+0x1be0], R12 ;  /* 0x001be00c01007387 */ /* 0x004fe60000100a00 */
        /* <DEDUP_REMOVED lines=89> */
[----:B------:R0:W-:Y:S01]  /*36080*/  STL.64 [R1+0xc80], R16 ;  /* 0x000c801001007387 */ /* 0x0001e20000100a00 */
[----:B------:R1:W-:Y:S03]  /*36090*/  STL.64 [R1+0xc88], R18 ;  /* 0x000c881201007387 */ /* 0x0003e60000100a00 */
[----:B0-----:R-:W2:Y:S01]  /*360a0*/  LDL.LU R16, [R1+0xd0] ;  /* 0x0000d00001107983 */ /* 0x001ea20000300800 */
[----:B------:R-:W2:Y:S02]  /*360b0*/  LDL.LU R17, [R1+0xd4] ;  /* 0x0000d40001117983 */ /* 0x000ea40000300800 */
[----:B-1----:R-:W2:Y:S02]  /*360c0*/  LDL.LU R18, [R1+0xd8] ;  /* 0x0000d80001127983 */ /* 0x002ea40000300800 */
[----:B------:R-:W2:Y:S01]  /*360d0*/  LDL.LU R19, [R1+0xdc] ;  /* 0x0000dc0001137983 */ /* 0x000ea20000300800 */
        /* <DEDUP_REMOVED lines=50> */
[----:B------:R-:W3:Y:S11]  /*36400*/  LDL.LU.64 R10, [R1+0x1b08] ;  /* 0x001b0800010a7983 */ /* 0x000ef60000300a00 */
[----:B------:R-:W-:Y:S10]  /*36410*/  @!UPT UIADD3 URZ, URZ, URZ, URZ ;  /* 0x0000003f3f3ff290 */ /* 0x000ff4000fffe03f */
[----:B------:R-:W-:Y:S01]  /*36420*/  STL.64 [R1+0xc00], R12 ;  /* 0x000c000c01007387 */ /* 0x000fe20000100a00 */
[----:B------:R0:W-:Y:S03]  /*36430*/  STL.64 [R1+0xc08], R14 ;  /* 0x000c080e01007387 */ /* 0x0001e60000100a00 */
[----:B0-----:R-:W4:Y:S02]  /*36440*/  LDL.LU.64 R14, [R1+0x1b00] ;  /* 0x001b0000010e7983 */ /* 0x001f240000300a00 */
[C---:B----4-:R-:W-:Y:S02]  /*36450*/  HMMA.16816.F32.BF16 R24, R20.reuse, R14, R24 ;  /* 0x0000000e1418723c */ /* 0x050fe40000041818 */
[----:B------:R0:W-:Y:S04]  /*36460*/  STL.64 [R1+0x1ae0], R14 ;  /* 0x001ae00e01007387 */ /* 0x0001e80000100a00 */
[----:B0-----:R-:W4:Y:S11]  /*36470*/  LDL.64 R14, [R1+0xc8] ;  /* 0x0000c800010e7983 */ /* 0x001f360000100a00 */
[----:B------:R-:W-:Y:S06]  /*36480*/  @!UPT UIADD3 URZ, URZ, URZ, URZ ;  /* 0x0000003f3f3ff290 */ /* 0x000fec000fffe03f */
[----:B------:R-:W-:Y:S01]  /*36490*/  STL.64 [R1+0xbf0], R24 ;  /* 0x000bf01801007387 */ /* 0x000fe20000100a00 */
[----:B------:R-:W-:Y:S02]  /*364a0*/  STL.64 [R1+0xbf8], R26 ;  /* 0x000bf81a01007387 */ /* 0x000fe40000100a00 */
[----:B------:R-:W0:Y:S02]  /*364b0*/  LDSM.16.MT88.4 R24, [R29+0x6080] ;  /* 0x006080001d18783b */ /* 0x000e240000004200 */
[----:B0-----:R0:W-:Y:S02]  /*364c0*/  STL.64 [R1+0x19e0], R26 ;  /* 0x0019e01a01007387 */ /* 0x0011e40000100a00 */
[----:B------:R1:W-:Y:S02]  /*364d0*/  STL.64 [R1+0x19d8], R24 ;  /* 0x0019d81801007387 */ /* 0x0003e40000100a00 */
[----:B0-----:R-:W2:Y:S01]  /*364e0*/  LDL.64 R26, [R1+0x98] ;  /* 0x00009800011a7983 */ /* 0x001ea20000100a00 */
[C---:B---3--:R-:W-:Y:S03]  /*364f0*/  HMMA.16816.F32.BF16 R4, R20.reuse, R10, R4 ;  /* 0x0000000a1404723c */ /* 0x048fe60000041804 */
[----:B--2---:R0:W-:Y:S01]  /*36500*/  STL.64 [R1+0x1ac8], R26 ;  /* 0x001ac81a01007387 */ /* 0x0041e20000100a00 */
[----:B-1----:R-:W2:Y:S02]  /*36510*/  LDL.LU R24, [R1+0x2f0] ;  /* 0x0002f00001187983 */ /* 0x002ea40000300800 */
[----:B------:R-:W2:Y:S01]  /*36520*/  LDL.LU R25, [R1+0x2f4] ;  /* 0x0002f40001197983 */ /* 0x000ea20000300800 */
[----:B0-----:R-:W2:Y:S01]  /*36530*/  LDL.LU R26, [R1+0x2f8] ;  /* 0x0002f800011a7983 */ /* 0x001ea20000300800 */
[----:B------:R-:W2:Y:S11]  /*36540*/  LDL.LU R27, [R1+0x2fc] ;  /* 0x0002fc00011b7983 */ /* 0x000eb60000300800 */
[----:B------:R-:W-:Y:S04]  /*36550*/  @!UPT UIADD3 URZ, URZ, URZ, URZ ;  /* 0x0000003f3f3ff290 */ /* 0x000fe8000fffe03f */
[----:B------:R-:W-:Y:S02]  /*36560*/  STL.64 [R1+0xbe0], R4 ;  /* 0x000be00401007387 */ /* 0x000fe40000100a00 */
[----:B------:R0:W-:Y:S02]  /*36570*/  STL.64 [R1+0xbe8], R6 ;  /* 0x000be80601007387 */ /* 0x0001e40000100a00 */
[----:B0-----:R-:W3:Y:S01]  /*36580*/  LDL.LU.64 R6, [R1+0x1af8] ;  /* 0x001af80001067983 */ /* 0x001ee20000300a00 */
[----:B------:R0:W-:Y:S02]  /*36590*/  STL [R1+0x19f8], R10 ;  /* 0x0019f80a01007387 */ /* 0x0001e40000100800 */
[----:B------:R1:W-:Y:S02]  /*365a0*/  STL [R1+0x19f4], R11 ;  /* 0x0019f40b01007387 */ /* 0x0003e40000100800 */
[----:B------:R-:W2:Y:S01]  /*365b0*/  LDL.LU R8, [R1+0x2d0] ;  /* 0x0002d00001087983 */ /* 0x000ea20000300800 */
[----:B------:R-:W2:Y:S04]  /*365c0*/  LDL.LU R9, [R1+0x2d4] ;  /* 0x0002d40001097983 */ /* 0x000ea80000300800 */
[----:B0-----:R-:W2:Y:S01]  /*365d0*/  LDL.LU R10, [R1+0x2d8] ;  /* 0x0002d800010a7983 */ /* 0x001ea20000300800 */
[----:B-1----:R-:W2:Y:S01]  /*365e0*/  LDL.LU R11, [R1+0x2dc] ;  /* 0x0002dc00010b7983 */ /* 0x002ea20000300800 */
[----:B---3--:R-:W-:Y:S02]  /*365f0*/  HMMA.16816.F32.BF16 R20, R20, R6, R16 ;  /* 0x000000061414723c */ /* 0x008fe40000041810 */
[----:B--2---:R0:W-:Y:S01]  /*36600*/  STL.64 [R1+0x1ad8], R10 ;  /* 0x001ad80a01007387 */ /* 0x0041e20000100a00 */
[----:B------:R-:W-:Y:S03]  /*36610*/  STL.64 [R1+0x1ad0], R8 ;  /* 0x001ad00801007387 */ /* 0x000fe60000100a00 */
[----:B0-----:R-:W2:Y:S01]  /*36620*/  LDL.64 R10, [R1+0xb8] ;  /* 0x0000b800010a7983 */ /* 0x001ea20000100a00 */
[----:B------:R-:W3:Y:S02]  /*36630*/  LDL.LU.64 R18, [R1+0x1af0] ;  /* 0x001af00001127983 */ /* 0x000ee40000300a00 */
[----:B------:R-:W3:Y:S11]  /*36640*/  LDL.LU.64 R16, [R1+0x1ae8] ;  /* 0x001ae80001107983 */ /* 0x000ef60000300a00 */
[----:B------:R-:W-:Y:S03]  /*36650*/  @!UPT UIADD3 URZ, URZ, URZ, URZ ;  /* 0x0000003f3f3ff290 */ /* 0x000fe6000fffe03f */
[----:B------:R-:W-:Y:S01]  /*36660*/  STL.64 [R1+0xbd0], R20 ;  /* 0x000bd01401007387 */ /* 0x000fe20000100a00 */
[----:B------:R0:W-:Y:S04]  /*36670*/  STL.64 [R1+0xbd8], R22 ;  /* 0x000bd81601007387 */ /* 0x0001e80000100a00 */
[----:B0-----:R-:W2:Y:S01]  /*36680*/  LDL.64 R22, [R1+0xa8] ;  /* 0x0000a80001167983 */ /* 0x001ea20000100a00 */
[----:B------:R0:W-:Y:S02]  /*36690*/  STL.64 [R1+0x19e8], R6 ;  /* 0x0019e80601007387 */ /* 0x0001e40000100a00 */
[----:B------:R-:W3:Y:S02]  /*366a0*/  LDL.LU R4, [R1+0x300] ;  /* 0x0003000001047983 */ /* 0x000ee40000300800 */
[----:B------:R-:W3:Y:S01]  /*366b0*/  LDL.LU R5, [R1+0x304] ;  /* 0x0003040001057983 */ /* 0x000ee20000300800 */
[----:B0-----:R-:W3:Y:S01]  /*366c0*/  LDL.LU R6, [R1+0x308] ;  /* 0x0003080001067983 */ /* 0x001ee20000300800 */
[----:B------:R-:W3:Y:S02]  /*366d0*/  LDL.LU R7, [R1+0x30c] ;  /* 0x00030c0001077983 */ /* 0x000ee40000300800 */
[----:B----4-:R-:W-:-:S02]  /*366e0*/  IMAD.MOV.U32 R2, RZ, RZ, R14 ;  /* 0x000000ffff027224 */ /* 0x010fc400078e000e */
[----:B------:R-:W-:Y:S01]  /*366f0*/  IMAD.MOV.U32 R0, RZ, RZ, R15 ;  /* 0x000000ffff007224 */ /* 0x000fe200078e000f */
[C---:B---3--:R-:W-:Y:S01]  /*36700*/  HMMA.16816.F32.BF16 R4, R16.reuse, R14, R4 ;  /* 0x0000000e1004723c */ /* 0x048fe20000041804 */
[----:B------:R-:W3:Y:S07]  /*36710*/  LDL.LU.64 R14, [R1+0x1ae0] ;  /* 0x001ae000010e7983 */ /* 0x000eee0000300a00 */
[----:B--2---:R-:W-:Y:S01]  /*36720*/  HMMA.16816.F32.BF16 R24, R16, R10, R24 ;  /* 0x0000000a1018723c */ /* 0x004fe20000041818 */
[----:B------:R-:W-:Y:S11]  /*36730*/  IMAD.MOV.U32 R3, RZ, RZ, R11 ;  /* 0x000000ffff037224 */ /* 0x000ff600078e000b */
[----:B------:R-:W-:Y:S03]  /*36740*/  @!UPT UIADD3 URZ, URZ, URZ, URZ ;  /* 0x0000003f3f3ff290 */ /* 0x000fe6000fffe03f */
[----:B------:R0:W-:Y:S01]  /*36750*/  STL.64 [R1+0x270], R4 ;  /* 0x0002700401007387 */ /* 0x0001e20000100a00 */
[----:B------:R-:W-:Y:S02]  /*36760*/  IMAD.MOV.U32 R12, RZ, RZ, R6 ;  /* 0x000000ffff0c7224 */ /* 0x000fe400078e0006 */
[----:B------:R-:W-:Y:S02]  /*36770*/  STL.64 [R1+0x278], R6 ;  /* 0x0002780601007387 */ /* 0x000fe40000100a00 */
[----:B------:R-:W-:Y:S01]  /*36780*/  STL [R1+0x1a00], R0 ;  /* 0x001a000001007387 */ /* 0x000fe20000100800 */
[----:B------:R-:W-:Y:S01]  /*36790*/  STL [R1+0x19fc], R2 ;  /* 0x0019fc0201007387 */ /* 0x000fe20000100800 */
[----:B------:R-:W-:Y:S02]  /*367a0*/  STL [R1+0x1538], R12 ;  /* 0x0015380c01007387 */ /* 0x000fe40000100800 */
[----:B------:R-:W-:Y:S02]  /*367b0*/  IMAD.MOV.U32 R13, RZ, RZ, R26 ;  /* 0x000000ffff0d7224 */ /* 0x000fe400078e001a */
[----:B0-----:R-:W-:-:S02]  /*367c0*/  IMAD.MOV.U32 R4, RZ, RZ, R10 ;  /* 0x000000ffff047224 */ /* 0x001fc400078e000a */
[----:B------:R-:W2:Y:S01]  /*367d0*/  LDL.LU.64 R10, [R1+0x1ad8] ;  /* 0x001ad800010a7983 */ /* 0x000ea20000300a00 */
[----:B------:R-:W2:Y:S02]  /*367e0*/  LDL.LU.64 R8, [R1+0x1ad0] ;  /* 0x001ad00001087983 */ /* 0x000ea40000300a00 */
[----:B------:R-:W-:Y:S02]  /*367f0*/  STL.64 [R1+0x260], R24 ;  /* 0x0002601801007387 */ /* 0x000fe40000100a00 */
[----:B------:R0:W-:Y:S02]  /*36800*/  STL.64 [R1+0x268], R26 ;  /* 0x0002681a01007387 */ /* 0x0001e40000100a00 */
[----:B0-----:R-:W4:Y:S01]  /*36810*/  LDL.LU.64 R26, [R1+0x1ac8] ;  /* 0x001ac800011a7983 */ /* 0x001f220000300a00 */
[----:B------:R-:W-:Y:S02]  /*36820*/  STL [R1+0x1a18], R3 ;  /* 0x001a180301007387 */ /* 0x000fe40000100800 */
[----:B------:R0:W-:Y:S01]  /*36830*/  STL [R1+0x153c], R13 ;  /* 0x00153c0d01007387 */ /* 0x0001e20000100800 */
[----:B---3--:R1:W-:Y:S01]  /*36840*/  STL.64 [R1+0x1a58], R14 ;  /* 0x001a580e01007387 */ /* 0x0083e20000100a00 */
[----:B------:R-:W3:Y:S02]  /*36850*/  LDL.LU R12, [R1+0x2e0] ;  /* 0x0002e000010c7983 */ /* 0x000ee40000300800 */
[----:B0-----:R-:W3:Y:S01]  /*36860*/  LDL.LU R13, [R1+0x2e4] ;  /* 0x0002e400010d7983 */ /* 0x001ee20000300800 */
[----:B-1----:R-:W3:Y:S01]  /*36870*/  LDL.LU R14, [R1+0x2e8] ;  /* 0x0002e800010e7983 */ /* 0x002ee20000300800 */
[----:B------:R-:W3:Y:S02]  /*36880*/  LDL.LU R15, [R1+0x2ec] ;  /* 0x0002ec00010f7983 */ /* 0x000ee40000300800 */
[----:B------:R-:W-:-:S02]  /*36890*/  IMAD.MOV.U32 R6, RZ, RZ, R22 ;  /* 0x000000ffff067224 */ /* 0x000fc400078e0016 */
[----:B------:R-:W-:Y:S02]  /*368a0*/  IMAD.MOV.U32 R5, RZ, RZ, R23 ;  /* 0x000000ffff057224 */ /* 0x000fe400078e0017 */
[----:B----4-:R-:W-:Y:S01]  /*368b0*/  IMAD.MOV.U32 R7, RZ, RZ, R27 ;  /* 0x000000ffff077224 */ /* 0x010fe200078e001b */
[C---:B---3--:R-:W-:Y:S11]  /*368c0*/  HMMA.16816.F32.BF16 R12, R16.reuse, R22, R12 ;  /* 0x00000016100c723c */ /* 0x048ff6000004180c */
[----:B------:R-:W-:Y:S11]  /*368d0*/  @!UPT UIADD3 URZ, URZ, URZ, URZ ;  /* 0x0000003f3f3ff290 */ /* 0x000ff6000fffe03f */
[----:B------:R-:W-:Y:S01]  /*368e0*/  @!UPT UIADD3 URZ, URZ, URZ, URZ ;  /* 0x0000003f3f3ff290 */ /* 0x000fe2000fffe03f */
[----:B------:R-:W-:Y:S01]  /*368f0*/  STL.64 [R1+0x250], R12 ;  /* 0x0002500c01007387 */ /* 0x000fe20000100a00 */
[----:B------:R2:W-:Y:S02]  /*36900*/  STL.64 [R1+0x258], R14 ;  /* 0x0002580e01007387 */ /* 0x0005e40000100a00 */
[C---:B--2---:R-:W-:Y:S07]  /*36910*/  HMMA.16816.F32.BF16 R12, R16.reuse, R26, R8 ;  /* 0x0000001a100c723c */ /* 0x044fee0000041808 */
[----:B------:R-:W-:Y:S11]  /*36920*/  IMAD.MOV.U32 R9, RZ, RZ, R26 ;  /* 0x000000ffff097224 */ /* 0x000ff600078e001a */
[----:B------:R-:W-:Y:S05]  /*36930*/  @!UPT UIADD3 URZ, URZ, URZ, URZ ;  /* 0x0000003f3f3ff290 */ /* 0x000fea000fffe03f */
[----:B------:R-:W-:Y:S01]  /*36940*/  STL.64 [R1+0x240], R12 ;  /* 0x0002400c01007387 */ /* 0x000fe20000100a00 */
[----:B------:R-:W-:Y:S02]  /*36950*/  STL.64 [R1+0x248], R14 ;  /* 0x0002480e01007387 */ /* 0x000fe40000100a00 */
[----:B------:R-:W-:Y:S02]  /*36960*/  STL [R1+0x1a1c], R9 ;  /* 0x001a1c0901007387 */ /* 0x000fe40000100800 */
[----:B------:R-:W-:Y:S01]  /*36970*/  STL.64 [R1+0x1a10], R6 ;  /* 0x001a100601007387 */ /* 0x000fe20000100a00 */
[----:B------:R0:W-:Y:S04]  /*36980*/  STL.64 [R1+0x1a08], R4 ;  /* 0x001a080401007387 */ /* 0x0001e80000100a00 */
        /* <DEDUP_REMOVED lines=18> */
[----:B------:R-:W3:Y:S01]  /*36ab0*/  LDL.LU R24, [R1+0x2c0] ;  /* 0x0002c00001187983 */ /* 0x000ee20000300800 */
[----:B------:R-:W3:Y:S02]  /*36ac0*/  LDL.LU R25, [R1+0x2c4] ;  /* 0x0002c40001197983 */ /* 0x000ee40000300800 */
[----:B------:R-:W3:Y:S02]  /*36ad0*/  LDL.LU R26, [R1+0x2c8] ;  /* 0x0002c800011a7983 */ /* 0x000ee40000300800 */
[----:B------:R-:W3:Y:S01]  /*36ae0*/  LDL.LU R27, [R1+0x2cc] ;  /* 0x0002cc00011b7983 */ /* 0x000ee20000300800 */
[----:B--2---:R0:W-:Y:S01]  /*36af0*/  STL.64 [R1+0x1ab0], R10 ;  /* 0x001ab00a01007387 */ /* 0x0041e20000100a00 */
[----:B------:R-:W-:Y:S03]  /*36b00*/  STL.64 [R1+0x1aa8], R8 ;  /* 0x001aa80801007387 */ /* 0x000fe60000100a00 */
[----:B0-----:R-:W2:Y:S04]  /*36b10*/  LDL.64 R10, [R1+0x78] ;  /* 0x00007800010a7983 */ /* 0x001ea80000100a00 */
[----:B--2---:R0:W-:Y:S01]  /*36b20*/  STL.64 [R1+0x1ac0], R10 ;  /* 0x001ac00a01007387 */ /* 0x0041e20000100a00 */
[----:B------:R-:W2:Y:S03]  /*36b30*/  LDL.64 R22, [R1+0x68] ;  /* 0x0000680001167983 */ /* 0x000ea60000100a00 */
[----:B0-----:R-:W3:Y:S04]  /*36b40*/  LDL.64 R10, [R1+0x88] ;  /* 0x00008800010a7983 */ /* 0x001ee80000100a00 */
[----:B--2---:R0:W-:Y:S01]  /*36b50*/  STL.64 [R1+0x1ab8], R22 ;  /* 0x001ab81601007387 */ /* 0x0041e20000100a00 */
[----:B------:R-:W2:Y:S02]  /*36b60*/  LDL.LU R20, [R1+0x2b0] ;  /* 0x0002b00001147983 */ /* 0x000ea40000300800 */
[----:B------:R-:W2:Y:S01]  /*36b70*/  LDL.LU R21, [R1+0x2b4] ;  /* 0x0002b40001157983 */ /* 0x000ea20000300800 */
[----:B0-----:R-:W2:Y:S01]  /*36b80*/  LDL.LU R22, [R1+0x2b8] ;  /* 0x0002b80001167983 */ /* 0x001ea20000300800 */
[----:B------:R-:W2:Y:S02]  /*36b90*/  LDL.LU R23, [R1+0x2bc] ;  /* 0x0002bc0001177983 */ /* 0x000ea40000300800 */
[----:B------:R0:W-:Y:S02]  /*36ba0*/  STL.64 [R1+0x1a68], R14 ;  /* 0x001a680e01007387 */ /* 0x0001e40000100a00 */
[----:B----4-:R-:W-:Y:S01]  /*36bb0*/  STL.64 [R1+0x1a60], R12 ;  /* 0x001a600c01007387 */ /* 0x010fe20000100a00 */
[----:B0-----:R-:W4:Y:S04]  /*36bc0*/  LDL.64 R14, [R1+0x38] ;  /* 0x00003800010e7983 */ /* 0x001f280000100a00 */
[----:B----4-:R0:W-:Y:S04]  /*36bd0*/  STL.64 [R1+0x1a78], R14 ;  /* 0x001a780e01007387 */ /* 0x0101e80000100a00 */
[----:B0-----:R-:W4:Y:S04]  /*36be0*/  LDL.64 R14, [R1+0x48] ;  /* 0x00004800010e7983 */ /* 0x001f280000100a00 */
[----:B----4-:R0:W-:Y:S04]  /*36bf0*/  STL.64 [R1+0x1a90], R14 ;  /* 0x001a900e01007387 */ /* 0x0101e80000100a00 */
[----:B0-----:R-:W4:Y:S01]  /*36c00*/  LDL.64 R14, [R1+0x58] ;  /* 0x00005800010e7983 */ /* 0x001f220000100a00 */
[----:B---3--:R0:W-:Y:S02]  /*36c10*/  STL.64 [R1+0x1a38], R6 ;  /* 0x001a380601007387 */ /* 0x0081e40000100a00 */
[----:B------:R-:W-:Y:S01]  /*36c20*/  STL.64 [R1+0x1a30], R4 ;  /* 0x001a300401007387 */ /* 0x000fe20000100a00 */
[----:B0-----:R-:W3:Y:S04]  /*36c30*/  LDL.64 R6, [R1+0x18] ;  /* 0x0000180001067983 */ /* 0x001ee80000100a00 */
[----:B---3--:R0:W-:Y:S04]  /*36c40*/  STL.64 [R1+0x1a50], R6 ;  /* 0x001a500601007387 */ /* 0x0081e80000100a00 */
[----:B0-----:R-:W3:Y:S04]  /*36c50*/  LDL.64 R6, [R1+0x28] ;  /* 0x0000280001067983 */ /* 0x001ee80000100a00 */
[----:B---3--:R0:W-:Y:S01]  /*36c60*/  STL.64 [R1+0x1a70], R6 ;  /* 0x001a700601007387 */ /* 0x0081e20000100a00 */
[----:B------:R-:W3:Y:S02]  /*36c70*/  LDL.LU R4, [R1+0x4e0] ;  /* 0x0004e00001047983 */ /* 0x000ee40000300800 */
[----:B------:R-:W3:Y:S01]  /*36c80*/  LDL.LU R5, [R1+0x4e4] ;  /* 0x0004e40001057983 */ /* 0x000ee20000300800 */
[----:B0-----:R-:W2:Y:S01]  /*36c90*/  LDL.LU R6, [R1+0x4e8] ;  /* 0x0004e80001067983 */ /* 0x001ea20000300800 */
[----:B------:R-:W2:Y:S01]  /*36ca0*/  LDL.LU R7, [R1+0x4ec] ;  /* 0x0004ec0001077983 */ /* 0x000ea20000300800 */
[----:B------:R-:W-:Y:S02]  /*36cb0*/  HMMA.16816.F32.BF16 R24, R16, R10, R24 ;  /* 0x0000000a1018723c */ /* 0x000fe40000041818 */
        /* <DEDUP_REMOVED lines=32> */
[C---:B----4-:R-:W-:Y:S08]  /*36ec0*/  HMMA.16816.F32.BF16 R4, R16.reuse, R14, R4 ;  /* 0x0000000e1004723c */ /* 0x050ff00000041804 */
[----:B--2---:R-:W-:Y:S01]  /*36ed0*/  HMMA.16816.F32.BF16 R8, R16, R22, R8 ;  /* 0x000000161008723c */ /* 0x004fe20000041808 */
[----:B------:R-:W-:Y:S11]  /*36ee0*/  IMAD.MOV.U32 R28, RZ, RZ, R23 ;  /* 0x000000ffff1c7224 */ /* 0x000ff600078e0017 */
[----:B------:R-:W-:Y:S11]  /*36ef0*/  @!UPT UIADD3 URZ, URZ, URZ, URZ ;  /* 0x0000003f3f3ff290 */ /* 0x000ff6000fffe03f */
[----:B------:R0:W-:Y:S02]  /*36f00*/  STL.64 [R1+0x160], R8 ;  /* 0x0001600801007387 */ /* 0x0001e40000100a00 */
[----:B0-----:R-:W-:Y:S02]  /*36f10*/  IMAD.MOV.U32 R8, RZ, RZ, R22 ;  /* 0x000000ffff087224 */ /* 0x001fe400078e0016 */
[----:B------:R-:W0:Y:S04]  /*36f20*/  LDSM.16.MT88.4 R20, [R29+0x6100] ;  /* 0x006100001d14783b */ /* 0x000e280000004200 */
[----:B------:R-:W-:Y:S04]  /*36f30*/  STL.64 [R1+0x168], R10 ;  /* 0x0001680a01007387 */ /* 0x000fe80000100a00 */
[----:B0-----:R0:W-:Y:S01]  /*36f40*/  STL.64 [R1+0x18a8], R22 ;  /* 0x0018a81601007387 */ /* 0x0011e20000100a00 */
[----:B------:R1:W-:Y:S03]  /*36f50*/  STL.64 [R1+0x18a0], R20 ;  /* 0x0018a01401007387 */ /* 0x0003e60000100a00 */
[----:B0-----:R-:W2:Y:S04]  /*36f60*/  LDL R22, [R1+0x8] ;  /* 0x0000080001167983 */ /* 0x001ea80000100800 */
[----:B------:R-:W2:Y:S01]  /*36f70*/  LDL R23, [R1+0xc] ;  /* 0x00000c0001177983 */ /* 0x000ea20000100800 */
[----:B------:R-:W-:Y:S02]  /*36f80*/  STL.64 [R1+0x150], R4 ;  /* 0x0001500401007387 */ /* 0x000fe40000100a00 */
[----:B------:R0:W-:Y:S02]  /*36f90*/  STL.64 [R1+0x158], R6 ;  /* 0x0001580601007387 */ /* 0x0001e40000100a00 */
[----:B-1----:R-:W-:-:S02]  /*36fa0*/  IMAD.MOV.U32 R21, RZ, RZ, R14 ;  /* 0x000000ffff157224 */ /* 0x002fc400078e000e */
[----:B------:R-:W-:Y:S01]  /*36fb0*/  IMAD.MOV.U32 R20, RZ, RZ, R15 ;  /* 0x000000ffff147224 */ /* 0x000fe200078e000f */
[----:B0-----:R-:W4:Y:S01]  /*36fc0*/  LDL.LU.64 R6, [R1+0x1aa0] ;  /* 0x001aa00001067983 */ /* 0x001f220000300a00 */
[----:B------:R-:W4:Y:S02]  /*36fd0*/  LDL.LU.64 R4, [R1+0x1a98] ;  /* 0x001a980001047983 */ /* 0x000f240000300a00 */
        /* <DEDUP_REMOVED lines=8> */
[----:B------:R-:W4:Y:S02]  /*37060*/  LDL.LU.64 R4, [R1+0x1a80] ;  /* 0x001a800001047983 */ /* 0x000f240000300a00 */
[----:B------:R-:W4:Y:S02]  /*37070*/  LDL.LU.64 R14, [R1+0x1a78] ;  /* 0x001a7800010e7983 */ /* 0x000f240000300a00 */
[----:B----4-:R-:W-:Y:S01]  /*37080*/  HMMA.16816.F32.BF16 R4, R16, R14, R4 ;  /* 0x0000000e1004723c */ /* 0x010fe20000041804 */
[----:B------:R-:W-:-:S02]  /*37090*/  IMAD.MOV.U32 R0, RZ, RZ, R14 ;  /* 0x000000ffff007224 */ /* 0x000fc400078e000e */
        /* <DEDUP_REMOVED lines=23> */
[----:B------:R-:W2:Y:S02]  /*37210*/  LDL.LU.64 R24, [R1+0x1a40] ;  /* 0x001a400001187983 */ /* 0x000ea40000300a00 */
[----:B------:R-:W2:Y:S02]  /*37220*/  LDL.LU.64 R6, [R1+0x1a38] ;  /* 0x001a380001067983 */ /* 0x000ea40000300a00 */
[----:B------:R-:W2:Y:S02]  /*37230*/  LDL.LU.64 R4, [R1+0x1a30] ;  /* 0x001a300001047983 */ /* 0x000ea40000300a00 */
[----:B--2---:R-:W-:Y:S11]  /*37240*/  HMMA.16816.F32.BF16 R4, R16, R22, R4 ;  /* 0x000000161004723c */ /* 0x004ff60000041804 */
[----:B------:R-:W-:Y:S11]  /*37250*/  @!UPT UIADD3 URZ, URZ, URZ, URZ ;  /* 0x0000003f3f3ff290 */ /* 0x000ff6000fffe03f */
[----:B------:R-:W-:Y:S01]  /*37260*/  @!UPT UIADD3 URZ, URZ, URZ, URZ ;  /* 0x0000003f3f3ff290 */ /* 0x000fe2000fffe03f */
[----:B------:R-:W-:Y:S01]  /*37270*/  STL.64 [R1+0x100], R4 ;  /* 0x0001000401007387 */ /* 0x000fe20000100a00 */
[----:B------:R0:W-:Y:S03]  /*37280*/  STL.64 [R1+0x108], R6 ;  /* 0x0001080601007387 */ /* 0x0001e60000100a00 */
[----:B0-----:R-:W4:Y:S01]  /*37290*/  LDL.LU.64 R6, [R1+0x1a28] ;  /* 0x001a280001067983 */ /* 0x001f220000300a00 */
[----:B------:R-:W4:Y:S02]  /*372a0*/  LDL.LU.64 R4, [R1+0x1a20] ;  /* 0x001a200001047983 */ /* 0x000f240000300a00 */
[----:B------:R0:W-:Y:S02]  /*372b0*/  STL.64 [R1+0x18b8], R22 ;  /* 0x0018b81601007387 */ /* 0x0001e40000100a00 */
[----:B0-----:R-:W-:Y:S02]  /*372c0*/  IMAD.MOV.U32 R22, RZ, RZ, R9 ;  /* 0x000000ffff167224 */ /* 0x001fe400078e0009 */
[----:B------:R-:W-:Y:S01]  /*372d0*/  IMAD.MOV.U32 R23, RZ, RZ, R3 ;  /* 0x000000ffff177224 */ /* 0x000fe200078e0003 */
[----:B------:R-:W2:Y:S01]  /*372e0*/  LDL.LU R9, [R1+0x1a1c] ;  /* 0x001a1c0001097983 */ /* 0x000ea20000300800 */
[----:B------:R-:W2:Y:S03]  /*372f0*/  LDL.LU R3, [R1+0x1a18] ;  /* 0x001a180001037983 */ /* 0x000ea60000300800 */
[----:B------:R0:W-:Y:S02]  /*37300*/  STL.64 [R1+0x18d0], R22 ;  /* 0x0018d01601007387 */ /* 0x0001e40000100a00 */
[----:B0-----:R-:W-:-:S02]  /*37310*/  IMAD.MOV.U32 R22, RZ, RZ, R13 ;  /* 0x000000ffff167224 */ /* 0x001fc400078e000d */
[----:B------:R-:W-:Y:S01]  /*37320*/  IMAD.MOV.U32 R23, RZ, RZ, R12 ;  /* 0x000000ffff177224 */ /* 0x000fe200078e000c */
[----:B----4-:R-:W-:Y:S11]  /*37330*/  HMMA.16816.F32.BF16 R4, R16, R14, R4 ;  /* 0x0000000e1004723c */ /* 0x010ff60000041804 */
[----:B------:R-:W-:Y:S11]  /*37340*/  @!UPT UIADD3 URZ, URZ, URZ, URZ ;  /* 0x0000003f3f3ff290 */ /* 0x000ff6000fffe03f */
[----:B------:R-:W-:Y:S01]  /*37350*/  @!UPT UIADD3 URZ, URZ, URZ, URZ ;  /* 0x0000003f3f3ff290 */ /* 0x000fe2000fffe03f */
[----:B------:R-:W-:Y:S01]  /*37360*/  STL.64 [R1+0xf0], R4 ;  /* 0x0000f00401007387 */ /* 0x000fe20000100a00 */
[----:B------:R0:W-:Y:S03]  /*37370*/  STL.64 [R1+0xf8], R6 ;  /* 0x0000f80601007387 */ /* 0x0001e60000100a00 */
[----:B0-----:R-:W4:Y:S01]  /*37380*/  LDL.LU.64 R6, [R1+0x1a10] ;  /* 0x001a100001067983 */ /* 0x001f220000300a00 */
        /* <DEDUP_REMOVED lines=31> */
[----:B------:R0:W-:Y:S02]  /*37580*/  STL.64 [R1+0x1930], R22 ;  /* 0x0019301601007387 */ /* 0x0001e40000100a00 */
[----:B0-----:R-:W-:Y:S02]  /*37590*/  IMAD.MOV.U32 R22, RZ, RZ, R8 ;  /* 0x000000ffff167224 */ /* 0x001fe400078e0008 */
[----:B------:R-:W-:Y:S01]  /*375a0*/  IMAD.MOV.U32 R23, RZ, RZ, R28 ;  /* 0x000000ffff177224 */ /* 0x000fe200078e001c */
[----:B------:R-:W4:Y:S04]  /*375b0*/  LDL.LU R8, [R1+0x19f0] ;  /* 0x0019f00001087983 */ /* 0x000f280000300800 */
        /* <DEDUP_REMOVED lines=8> */
[----:B------:R-:W-:-:S05]  /*37640*/  IMAD.MOV.U32 R23, RZ, RZ, R26 ;  /* 0x000000ffff177224 */ /* 0x000fca00078e001a */
        /* <DEDUP_REMOVED lines=17> */
[----:B----4-:R-:W-:-:S05]  /*37760*/  IMAD.MOV.U32 R23, RZ, RZ, R7 ;  /* 0x000000ffff177224 */ /* 0x010fca00078e0007 */
        /* <DEDUP_REMOVED lines=18> */
[----:B------:R-:W-:Y:S01]  /*37890*/  STL.64 [R1+0x19c0], R22 ;  /* 0x0019c01601007387 */ /* 0x000fe20000100a00 */
[----:B------:R-:W4:Y:S02]  /*378a0*/  LDL.LU R24, [R1+0x6c0] ;  /* 0x0006c00001187983 */ /* 0x000f240000300800 */
[----:B------:R-:W4:Y:S02]  /*378b0*/  LDL.LU R25, [R1+0x6c4] ;  /* 0x0006c40001197983 */ /* 0x000f240000300800 */
[----:B------:R-:W4:Y:S01]  /*378c0*/  LDL.LU R26, [R1+0x6c8] ;  /* 0x0006c800011a7983 */ /* 0x000f220000300800 */
[----:B------:R-:W4:Y:S01]  /*378d0*/  LDL.LU R27, [R1+0x6cc] ;  /* 0x0006cc00011b7983 */ /* 0x000f220000300800 */
[----:B------:R-:W4:Y:S02]  /*378e0*/  LDL.LU R4, [R1+0x6d0] ;  /* 0x0006d00001047983 */ /* 0x000f240000300800 */
[----:B------:R-:W4:Y:S02]  /*378f0*/  LDL.LU R5, [R1+0x6d4] ;  /* 0x0006d40001057983 */ /* 0x000f240000300800 */
[----:B------:R-:W4:Y:S01]  /*37900*/  LDL.LU R6, [R1+0x6d8] ;  /* 0x0006d80001067983 */ /* 0x000f220000300800 */
[----:B------:R-:W4:Y:S04]  /*37910*/  LDL.LU R7, [R1+0x6dc] ;  /* 0x0006dc0001077983 */ /* 0x000f280000300800 */
        /* <DEDUP_REMOVED lines=33> */
[----:B0-----:R-:W3:Y:S01]  /*37b30*/  LDL.LU.64 R6, [R1+0x19e8] ;  /* 0x0019e80001067983 */ /* 0x001ee20000300a00 */
[----:B------:R-:W-:-:S02]  /*37b40*/  IMAD.MOV.U32 R22, RZ, RZ, R2 ;  /* 0x000000ffff167224 */ /* 0x000fc400078e0002 */
[----:B------:R-:W-:Y:S01]  /*37b50*/  IMAD.MOV.U32 R23, RZ, RZ, R0 ;  /* 0x000000ffff177224 */ /* 0x000fe200078e0000 */
[----:B---3--:R-:W-:Y:S01]  /*37b60*/  HMMA.16816.F32.BF16 R16, R16, R6, R24 ;  /* 0x000000061010723c */ /* 0x008fe20000041818 */
[----:B------:R-:W2:Y:S01]  /*37b70*/  LDL.LU.64 R26, [R1+0x19e0] ;  /* 0x0019e000011a7983 */ /* 0x000ea20000300a00 */
[----:B------:R-:W2:Y:S11]  /*37b80*/  LDL.LU.64 R24, [R1+0x19d8] ;  /* 0x0019d80001187983 */ /* 0x000eb60000300a00 */
[----:B------:R-:W-:Y:S10]  /*37b90*/  @!UPT UIADD3 URZ, URZ, URZ, URZ ;  /* 0x0000003f3f3ff290 */ /* 0x000ff4000fffe03f */
[----:B------:R-:W-:Y:S01]  /*37ba0*/  STL.64 [R1+0xd0], R16 ;  /* 0x0000d01001007387 */ /* 0x000fe20000100a00 */
[----:B------:R-:W-:Y:S02]  /*37bb0*/  STL.64 [R1+0xd8], R18 ;  /* 0x0000d81201007387 */ /* 0x000fe40000100a00 */
[----:B------:R-:W0:Y:S02]  /*37bc0*/  LDSM.16.MT88.4 R16, [R29+0x6180] ;  /* 0x006180001d10783b */ /* 0x000e240000004200 */
[----:B0-----:R0:W-:Y:S02]  /*37bd0*/  STL [R1+0x177c], R16 ;  /* 0x00177c1001007387 */ /* 0x0011e40000100800 */
[----:B------:R1:W-:Y:S02]  /*37be0*/  STL [R1+0x1778], R17 ;  /* 0x0017781101007387 */ /* 0x0003e40000100800 */
[----:B------:R3:W-:Y:S02]  /*37bf0*/  STL [R1+0x1774], R18 ;  /* 0x0017741201007387 */ /* 0x0007e40000100800 */
[----:B------:R4:W-:Y:S01]  /*37c00*/  STL [R1+0x1770], R19 ;  /* 0x0017701301007387 */ /* 0x0009e20000100800 */
[----:B0-----:R-:W2:Y:S01]  /*37c10*/  LDL.LU R16, [R1+0x7f0] ;  /* 0x0007f00001107983 */ /* 0x001ea20000300800 */
[----:B-1----:R-:W2:Y:S02]  /*37c20*/  LDL.LU R17, [R1+0x7f4] ;  /* 0x0007f40001117983 */ /* 0x002ea40000300800 */
[----:B---3--:R-:W3:Y:S02]  /*37c30*/  LDL.LU R18, [R1+0x7f8] ;  /* 0x0007f80001127983 */ /* 0x008ee40000300800 */
[----:B----4-:R-:W3:Y:S01]  /*37c40*/  LDL.LU R19, [R1+0x7fc] ;  /* 0x0007fc0001137983 */ /* 0x010ee20000300800 */
        /* <DEDUP_REMOVED lines=93> */
[C---:B---3--:R-:W-:Y:S11]  /*38220*/  HMMA.16816.F32.BF16 R16, R24.reuse, R14, R16 ;  /* 0x0000000e1810723c */ /* 0x048ff60000041810 */
[----:B------:R-:W-:Y:S11]  /*38230*/  @!UPT UIADD3 URZ, URZ, URZ, URZ ;  /* 0x0000003f3f3ff290 */ /* 0x000ff6000fffe03f */
[----:B------:R-:W-:Y:S01]  /*38240*/  @!UPT UIADD3 URZ, URZ, URZ, URZ ;  /* 0x0000003f3f3ff290 */ /* 0x000fe2000fffe03f */
[----:B------:R0:W-:Y:S01]  /*38250*/  STL.64 [R1+0x1a0], R16 ;  /* 0x0001a01001007387 */ /* 0x0001e20000100a00 */
[----:B------:R1:W-:Y:S03]  /*38260*/  STL.64 [R1+0x1a8], R18 ;  /* 0x0001a81201007387 */ /* 0x0003e60000100a00 */
[----:B0-----:R-:W3:Y:S01]  /*38270*/  LDL.LU R16, [R1+0x7c0] ;  /* 0x0007c00001107983 */ /* 0x001ee20000300800 */
[----:B------:R-:W3:Y:S02]  /*38280*/  LDL.LU R17, [R1+0x7c4] ;  /* 0x0007c40001117983 */ /* 0x000ee40000300800 */
[----:B-1----:R-:W3:Y:S02]  /*38290*/  LDL.LU R18, [R1+0x7c8] ;  /* 0x0007c80001127983 */ /* 0x002ee40000300800 */
[----:B------:R-:W3:Y:S01]  /*382a0*/  LDL.LU R19, [R1+0x7cc] ;  /* 0x0007cc0001137983 */ /* 0x000ee20000300800 */
[----:B------:R0:W-:Y:S01]  /*382b0*/  STL.64 [R1+0x1870], R14 ;  /* 0x0018700e01007387 */ /* 0x0001e20000100a00 */
        /* <DEDUP_REMOVED lines=8> */
[----:B------:R1:W-:Y:S03]  /*38340*/  STL.64 [R1+0x198], R14 ;  /* 0x0001980e01007387 */ /* 0x0003e60000100a00 */
[----:B0-----:R-:W4:Y:S01]  /*38350*/  LDL.LU R12, [R1+0x790] ;  /* 0x00079000010c7983 */ /* 0x001f220000300800 */
[----:B------:R-:W4:Y:S02]  /*38360*/  LDL.LU R13, [R1+0x794] ;  /* 0x00079400010d7983 */ /* 0x000f240000300800 */
[----:B-1----:R-:W2:Y:S02]  /*38370*/  LDL.LU R14, [R1+0x798] ;  /* 0x00079800010e7983 */ /* 0x002ea40000300800 */
[----:B------:R-:W2:Y:S02]  /*38380*/  LDL.LU R15, [R1+0x79c] ;  /* 0x00079c00010f7983 */ /* 0x000ea40000300800 */
[----:B--2---:R-:W-:Y:S01]  /*38390*/  STL.64 [R1+0x1880], R14 ;  /* 0x0018800e01007387 */ /* 0x004fe20000100a00 */
[----:B----4-:R0:W-:Y:S03]  /*383a0*/  STL.64 [R1+0x1878], R12 ;  /* 0x0018780c01007387 */ /* 0x0101e60000100a00 */
[----:B0-----:R-:W2:Y:S01]  /*383b0*/  LDL.LU R12, [R1+0x7a0] ;  /* 0x0007a000010c7983 */ /* 0x001ea20000300800 */
[----:B------:R-:W2:Y:S02]  /*383c0*/  LDL.LU R13, [R1+0x7a4] ;  /* 0x0007a400010d7983 */ /* 0x000ea40000300800 */
[----:B------:R-:W4:Y:S02]  /*383d0*/  LDL.LU R14, [R1+0x7a8] ;  /* 0x0007a800010e7983 */ /* 0x000f240000300800 */
[----:B------:R-:W4:Y:S02]  /*383e0*/  LDL.LU R15, [R1+0x7ac] ;  /* 0x0007ac00010f7983 */ /* 0x000f240000300800 */
[----:B----4-:R0:W-:Y:S01]  /*383f0*/  STL.64 [R1+0x1890], R14 ;  /* 0x0018900e01007387 */ /* 0x0101e20000100a00 */
[----:B--2---:R-:W-:Y:S03]  /*38400*/  STL.64 [R1+0x1888], R12 ;  /* 0x0018880c01007387 */ /* 0x004fe60000100a00 */
[----:B0-----:R-:W2:Y:S01]  /*38410*/  LDL.LU.64 R14, [R1+0xb8] ;  /* 0x0000b800010e7983 */ /* 0x001ea20000300a00 */
[----:B------:R0:W-:Y:S02]  /*38420*/  STL.64 [R1+0x1828], R10 ;  /* 0x0018280a01007387 */ /* 0x0001e40000100a00 */
[----:B------:R-:W-:Y:S01]  /*38430*/  STL [R1+0x1820], R8 ;  /* 0x0018200801007387 */ /* 0x000fe20000100800 */
[----:B0-----:R-:W4:Y:S01]  /*38440*/  LDL.LU.64 R10, [R1+0x78] ;  /* 0x00007800010a7983 */ /* 0x001f220000300a00 */
[----:B------:R-:W-:Y:S03]  /*38450*/  HMMA.16816.F32.BF16 R24, R24, R6, R20 ;  /* 0x000000061818723c */ /* 0x000fe60000041814 */
[----:B----4-:R0:W-:Y:S04]  /*38460*/  STL.64 [R1+0x1868], R10 ;  /* 0x0018680a01007387 */ /* 0x0101e80000100a00 */
[----:B0-----:R-:W4:Y:S04]  /*38470*/  LDL.LU.64 R10, [R1+0x98] ;  /* 0x00009800010a7983 */ /* 0x001f280000300a00 */
[----:B----4-:R0:W-:Y:S01]  /*38480*/  STL.64 [R1+0x1898], R10 ;  /* 0x0018980a01007387 */ /* 0x0101e20000100a00 */
[----:B------:R-:W4:Y:S02]  /*38490*/  LDL.LU R8, [R1+0x7b0] ;  /* 0x0007b00001087983 */ /* 0x000f240000300800 */
[----:B------:R-:W4:Y:S01]  /*384a0*/  LDL.LU R9, [R1+0x7b4] ;  /* 0x0007b40001097983 */ /* 0x000f220000300800 */
[----:B0-----:R-:W4:Y:S01]  /*384b0*/  LDL.LU R10, [R1+0x7b8] ;  /* 0x0007b800010a7983 */ /* 0x001f220000300800 */
[----:B------:R-:W4:Y:S02]  /*384c0*/  LDL.LU R11, [R1+0x7bc] ;  /* 0x0007bc00010b7983 */ /* 0x000f240000300800 */
[----:B------:R-:W4:Y:S02]  /*384d0*/  LDL.LU.64 R22, [R1+0x18a8] ;  /* 0x0018a80001167983 */ /* 0x000f240000300a00 */
[----:B------:R-:W4:Y:S03]  /*384e0*/  LDL.LU.64 R20, [R1+0x18a0] ;  /* 0x0018a00001147983 */ /* 0x000f260000300a00 */
[----:B------:R-:W-:Y:S01]  /*384f0*/  STL [R1+0x154c], R24 ;  /* 0x00154c1801007387 */ /* 0x000fe20000100800 */
[----:B------:R-:W-:Y:S02]  /*38500*/  STL [R1+0x1548], R25 ;  /* 0x0015481901007387 */ /* 0x000fe40000100800 */
[----:B------:R-:W-:Y:S02]  /*38510*/  STL [R1+0x1544], R26 ;  /* 0x0015441a01007387 */ /* 0x000fe40000100800 */
[----:B------:R0:W-:Y:S02]  /*38520*/  STL [R1+0x1540], R27 ;  /* 0x0015401b01007387 */ /* 0x0001e40000100800 */
[----:B0-----:R-:W3:Y:S01]  /*38530*/  LDL.LU.64 R26, [R1+0xc8] ;  /* 0x0000c800011a7983 */ /* 0x001ee20000300a00 */
[----:B--2---:R-:W-:-:S02]  /*38540*/  IMAD.MOV.U32 R5, RZ, RZ, R14 ;  /* 0x000000ffff057224 */ /* 0x004fc400078e000e */
[----:B------:R-:W-:Y:S01]  /*38550*/  IMAD.MOV.U32 R4, RZ, RZ, R15 ;  /* 0x000000ffff047224 */ /* 0x000fe200078e000f */
[C---:B----4-:R-:W-:Y:S08]  /*38560*/  HMMA.16816.F32.BF16 R8, R20.reuse, R14, R8 ;  /* 0x0000000e1408723c */ /* 0x050ff00000041808 */
[C---:B---3--:R-:W-:Y:S11]  /*38570*/  HMMA.16816.F32.BF16 R16, R20.reuse, R26, R16 ;  /* 0x0000001a1410723c */ /* 0x048ff60000041810 */
[----:B------:R-:W-:Y:S11]  /*38580*/  @!UPT UIADD3 URZ, URZ, URZ, URZ ;  /* 0x0000003f3f3ff290 */ /* 0x000ff6000fffe03f */
[----:B------:R-:W-:Y:S01]  /*38590*/  @!UPT UIADD3 URZ, URZ, URZ, URZ ;  /* 0x0000003f3f3ff290 */ /* 0x000fe2000fffe03f */
[----:B------:R-:W-:Y:S01]  /*385a0*/  STL.64 [R1+0x530], R16 ;  /* 0x0005301001007387 */ /* 0x000fe20000100a00 */
[----:B------:R0:W-:Y:S02]  /*385b0*/  STL.64 [R1+0x538], R18 ;  /* 0x0005381201007387 */ /* 0x0001e40000100a00 */
[----:B------:R1:W-:Y:S02]  /*385c0*/  STL [R1+0x1784], R27 ;  /* 0x0017841b01007387 */ /* 0x0003e40000100800 */
[----:B0-----:R-:W-:Y:S02]  /*385d0*/  IMAD.MOV.U32 R19, RZ, RZ, R26 ;  /* 0x000000ffff137224 */ /* 0x001fe400078e001a */
[----:B-1----:R-:W2:Y:S03]  /*385e0*/  LDL.LU.64 R26, [R1+0xa8] ;  /* 0x0000a800011a7983 */ /* 0x002ea60000300a00 */
[----:B------:R0:W-:Y:S02]  /*385f0*/  STL [R1+0x1780], R19 ;  /* 0x0017801301007387 */ /* 0x0001e40000100800 */
[----:B------:R-:W3:Y:S02]  /*38600*/  LDL.LU R16, [R1+0x780] ;  /* 0x0007800001107983 */ /* 0x000ee40000300800 */
[----:B------:R-:W3:Y:S01]  /*38610*/  LDL.LU R17, [R1+0x784] ;  /* 0x0007840001117983 */ /* 0x000ee20000300800 */
[----:B------:R-:W3:Y:S04]  /*38620*/  LDL.LU R18, [R1+0x788] ;  /* 0x0007880001127983 */ /* 0x000ee80000300800 */
[----:B0-----:R-:W3:Y:S01]  /*38630*/  LDL.LU R19, [R1+0x78c] ;  /* 0x00078c0001137983 */ /* 0x001ee20000300800 */
[----:B------:R-:W-:Y:S02]  /*38640*/  STL.64 [R1+0x520], R8 ;  /* 0x0005200801007387 */ /* 0x000fe40000100a00 */
[----:B------:R0:W-:Y:S02]  /*38650*/  STL.64 [R1+0x528], R10 ;  /* 0x0005280a01007387 */ /* 0x0001e40000100a00 */
[----:B0-----:R-:W4:Y:S01]  /*38660*/  LDL.LU.64 R10, [R1+0x1898] ;  /* 0x00189800010a7983 */ /* 0x001f220000300a00 */
[----:B------:R-:W2:Y:S02]  /*38670*/  LDL.LU.64 R14, [R1+0x1890] ;  /* 0x00189000010e7983 */ /* 0x000ea40000300a00 */
[----:B------:R-:W2:Y:S02]  /*38680*/  LDL.LU.64 R12, [R1+0x1888] ;  /* 0x00188800010c7983 */ /* 0x000ea40000300a00 */
[----:B------:R0:W-:Y:S01]  /*38690*/  STL [R1+0x178c], R4 ;  /* 0x00178c0401007387 */ /* 0x0001e20000100800 */
[----:B------:R1:W-:Y:S01]  /*386a0*/  STL [R1+0x1788], R5 ;  /* 0x0017880501007387 */ /* 0x0003e20000100800 */
[----:B------:R1:W-:Y:S03]  /*386b0*/  STL.64 [R1+0x1860], R6 ;  /* 0x0018600601007387 */ /* 0x0003e60000100a00 */
[----:B0-----:R-:W3:Y:S01]  /*386c0*/  LDL.LU R4, [R1+0x770] ;  /* 0x0007700001047983 */ /* 0x001ee20000300800 */
[----:B-1----:R-:W3:Y:S03]  /*386d0*/  LDL.LU R5, [R1+0x774] ;  /* 0x0007740001057983 */ /* 0x002ee60000300800 */
[----:B------:R-:W3:Y:S01]  /*386e0*/  LDL.LU R6, [R1+0x778] ;  /* 0x0007780001067983 */ /* 0x000ee20000300800 */
[----:B------:R-:W3:Y:S01]  /*386f0*/  LDL.LU R7, [R1+0x77c] ;  /* 0x00077c0001077983 */ /* 0x000ee20000300800 */
[----:B--2---:R-:W-:Y:S11]  /*38700*/  HMMA.16816.F32.BF16 R12, R20, R26, R12 ;  /* 0x0000001a140c723c */ /* 0x004ff6000004180c */
[----:B------:R-:W-:Y:S11]  /*38710*/  @!UPT UIADD3 URZ, URZ, URZ, URZ ;  /* 0x0000003f3f3ff290 */ /* 0x000ff6000fffe03f */
[----:B------:R-:W-:Y:S01]  /*38720*/  @!UPT UIADD3 URZ, URZ, URZ, URZ ;  /* 0x0000003f3f3ff290 */ /* 0x000fe2000fffe03f */
[----:B------:R-:W-:Y:S01]  /*38730*/  STL.64 [R1+0x510], R12 ;  /* 0x0005100c01007387 */ /* 0x000fe20000100a00 */
[----:B------:R0:W-:Y:S03]  /*38740*/  STL.64 [R1+0x518], R14 ;  /* 0x0005180e01007387 */ /* 0x0001e60000100a00 */
[----:B0-----:R-:W4:Y:S01]  /*38750*/  LDL.LU.64 R14, [R1+0x1880] ;  /* 0x00188000010e7983 */ /* 0x001f220000300a00 */
[----:B------:R-:W4:Y:S02]  /*38760*/  LDL.LU.64 R12, [R1+0x1878] ;  /* 0x00187800010c7983 */ /* 0x000f240000300a00 */
[----:B------:R-:W-:Y:S02]  /*38770*/  IMAD.MOV.U32 R28, RZ, RZ, R26 ;  /* 0x000000ffff1c7224 */ /* 0x000fe400078e001a */
[----:B------:R-:W-:-:S05]  /*38780*/  IMAD.MOV.U32 R26, RZ, RZ, R27 ;  /* 0x000000ffff1a7224 */ /* 0x000fca00078e001b */
[----:B------:R0:W-:Y:S04]  /*38790*/  STL [R1+0x1794], R26 ;  /* 0x0017941a01007387 */ /* 0x0001e80000100800 */
[----:B0-----:R-:W2:Y:S01]  /*387a0*/  LDL.LU.64 R26, [R1+0x88] ;  /* 0x00008800011a7983 */ /* 0x001ea20000300a00 */
[----:B------:R-:W-:Y:S01]  /*387b0*/  STL [R1+0x1790], R28 ;  /* 0x0017901c01007387 */ /* 0x000fe20000100800 */
[C---:B----4-:R-:W-:Y:S11]  /*387c0*/  HMMA.16816.F32.BF16 R12, R20.reuse, R10, R12 ;  /* 0x0000000a140c723c */ /* 0x050ff6000004180c */
[----:B------:R-:W-:Y:S11]  /*387d0*/  @!UPT UIADD3 URZ, URZ, URZ, URZ ;  /* 0x0000003f3f3ff290 */ /* 0x000ff6000fffe03f */
[----:B------:R-:W-:Y:S01]  /*387e0*/  @!UPT UIADD3 URZ, URZ, URZ, URZ ;  /* 0x0000003f3f3ff290 */ /* 0x000fe2000fffe03f */
[----:B------:R-:W-:Y:S01]  /*387f0*/  STL.64 [R1+0x500], R12 ;  /* 0x0005000c01007387 */ /* 0x000fe20000100a00 */
[----:B------:R0:W-:Y:S03]  /*38800*/  STL.64 [R1+0x508], R14 ;  /* 0x0005080e01007387 */ /* 0x0001e60000100a00 */
[----:B0-----:R-:W4:Y:S01]  /*38810*/  LDL.LU.64 R14, [R1+0x1870] ;  /* 0x00187000010e7983 */ /* 0x001f220000300a00 */
[----:B------:R-:W-:Y:S02]  /*38820*/  IMAD.MOV.U32 R13, RZ, RZ, R10 ;  /* 0x000000ffff0d7224 */ /* 0x000fe400078e000a */
[----:B------:R-:W-:Y:S02]  /*38830*/  IMAD.MOV.U32 R12, RZ, RZ, R11 ;  /* 0x000000ffff0c7224 */ /* 0x000fe400078e000b */
[----:B------:R-:W3:Y:S03]  /*38840*/  LDL.LU.64 R10, [R1+0x1868] ;  /* 0x00186800010a7983 */ /* 0x000ee60000300a00 */
[----:B------:R-:W-:Y:S02]  /*38850*/  STL [R1+0x179c], R12 ;  /* 0x00179c0c01007387 */ /* 0x000fe40000100800 */
[----:B------:R-:W-:Y:S01]  /*38860*/  STL [R1+0x1798], R13 ;  /* 0x0017980d01007387 */ /* 0x000fe20000100800 */
[----:B----4-:R2:W-:Y:S01]  /*38870*/  STL.64 [R1+0x1840], R14 ;  /* 0x0018400e01007387 */ /* 0x0105e20000100a00 */
[C---:B---3--:R-:W-:Y:S08]  /*38880*/  HMMA.16816.F32.BF16 R4, R20.reuse, R10, R4 ;  /* 0x0000000a1404723c */ /* 0x048ff00000041804 */
[----:B--2---:R-:W-:Y:S07]  /*38890*/  HMMA.16816.F32.BF16 R12, R20, R26, R16 ;  /* 0x0000001a140c723c */ /* 0x004fee0000041810 */
[----:B------:R-:W-:-:S02]  /*388a0*/  IMAD.MOV.U32 R18, RZ, RZ, R27 ;  /* 0x000000ffff127224 */ /* 0x000fc400078e001b */
[----:B------:R-:W-:Y:S02]  /*388b0*/  IMAD.MOV.U32 R19, RZ, RZ, R10 ;  /* 0x000000ffff137224 */ /* 0x000fe400078e000a */
[----:B------:R-:W-:Y:S02]  /*388c0*/  IMAD.MOV.U32 R17, RZ, RZ, R26 ;  /* 0x000000ffff117224 */ /* 0x000fe400078e001a */
[----:B------:R-:W-:-:S10]  /*388d0*/  IMAD.MOV.U32 R16, RZ, RZ, R11 ;  /* 0x000000ffff107224 */ /* 0x000fd400078e000b */
[----:B------:R-:W-:Y:S01]  /*388e0*/  STL.64 [R1+0x4f0], R12 ;  /* 0x0004f00c01007387 */ /* 0x000fe20000100a00 */
[----:B------:R-:W-:Y:S02]  /*388f0*/  STL.64 [R1+0x4f8], R14 ;  /* 0x0004f80e01007387 */ /* 0x000fe40000100a00 */
[----:B------:R-:W-:Y:S02]  /*38900*/  STL.64 [R1+0x4e0], R4 ;  /* 0x0004e00401007387 */ /* 0x000fe40000100a00 */
[----:B------:R-:W-:Y:S01]  /*38910*/  STL.64 [R1+0x4e8], R6 ;  /* 0x0004e80601007387 */ /* 0x000fe20000100a00 */
[----:B------:R-:W-:Y:S01]  /*38920*/  STL.64 [R1+0x17a8], R18 ;  /* 0x0017a81201007387 */ /* 0x000fe20000100a00 */
        /* <DEDUP_REMOVED lines=15> */
[----:B------:R-:W4:Y:S04]  /*38a20*/  LDL.LU.64 R26, [R1+0x68] ;  /* 0x00006800011a7983 */ /* 0x000f280000300a00 */
        /* <DEDUP_REMOVED lines=8> */
[----:B------:R-:W2:Y:S02]  /*38ab0*/  LDL.LU R14, [R1+0x748] ;  /* 0x00074800010e7983 */ /* 0x000ea40000300800 */
[----:B------:R-:W2:Y:S02]  /*38ac0*/  LDL.LU R15, [R1+0x74c] ;  /* 0x00074c00010f7983 */ /* 0x000ea40000300800 */
[----:B--2---:R0:W-:Y:S01]  /*38ad0*/  STL.64 [R1+0x1850], R14 ;  /* 0x0018500e01007387 */ /* 0x0041e20000100a00 */
[----:B------:R-:W-:Y:S03]  /*38ae0*/  STL.64 [R1+0x1848], R12 ;  /* 0x0018480c01007387 */ /* 0x000fe60000100a00 */
[----:B0-----:R-:W2:Y:S01]  /*38af0*/  LDL.LU.64 R14, [R1+0x58] ;  /* 0x00005800010e7983 */ /* 0x001ea20000300a00 */
[----:B------:R-:W2:Y:S03]  /*38b00*/  LDL.LU.64 R10, [R1+0x38] ;  /* 0x00003800010a7983 */ /* 0x000ea60000300a00 */
[----:B--2---:R0:W-:Y:S04]  /*38b10*/  STL.64 [R1+0x1838], R10 ;  /* 0x0018380a01007387 */ /* 0x0041e80000100a00 */
[----:B0-----:R-:W2:Y:S04]  /*38b20*/  LDL.LU.64 R10, [R1+0x48] ;  /* 0x00004800010a7983 */ /* 0x001ea80000300a00 */
[----:B--2---:R0:W-:Y:S01]  /*38b30*/  STL.64 [R1+0x1858], R10 ;  /* 0x0018580a01007387 */ /* 0x0041e20000100a00 */
[----:B------:R-:W2:Y:S02]  /*38b40*/  LDL.LU R8, [R1+0x750] ;  /* 0x0007500001087983 */ /* 0x000ea40000300800 */
[----:B------:R-:W2:Y:S01]  /*38b50*/  LDL.LU R9, [R1+0x754] ;  /* 0x0007540001097983 */ /* 0x000ea20000300800 */
[----:B0-----:R-:W2:Y:S01]  /*38b60*/  LDL.LU R10, [R1+0x758] ;  /* 0x00075800010a7983 */ /* 0x001ea20000300800 */
[----:B------:R-:W2:Y:S02]  /*38b70*/  LDL.LU R11, [R1+0x75c] ;  /* 0x00075c00010b7983 */ /* 0x000ea40000300800 */
[----:B---3--:R0:W-:Y:S02]  /*38b80*/  STL.64 [R1+0x17d8], R18 ;  /* 0x0017d81201007387 */ /* 0x0081e40000100a00 */
[----:B------:R-:W-:Y:S01]  /*38b90*/  STL.64 [R1+0x17d0], R16 ;  /* 0x0017d01001007387 */ /* 0x000fe20000100a00 */
[----:B0-----:R-:W3:Y:S04]  /*38ba0*/  LDL.LU.64 R18, [R1+0x8] ;  /* 0x0000080001127983 */ /* 0x001ee80000300a00 */
[----:B---3--:R0:W-:Y:S04]  /*38bb0*/  STL.64 [R1+0x17f0], R18 ;  /* 0x0017f01201007387 */ /* 0x0081e80000100a00 */
[----:B0-----:R-:W3:Y:S01]  /*38bc0*/  LDL.LU.64 R18, [R1+0x18] ;  /* 0x0000180001127983 */ /* 0x001ee20000300a00 */
[C---:B----4-:R-:W-:Y:S03]  /*38bd0*/  HMMA.16816.F32.BF16 R4, R20.reuse, R26, R4 ;  /* 0x0000001a1404723c */ /* 0x050fe60000041804 */
[----:B---3--:R0:W-:Y:S04]  /*38be0*/  STL.64 [R1+0x1808], R18 ;  /* 0x0018081201007387 */ /* 0x0081e80000100a00 */
[----:B0-----:R-:W3:Y:S01]  /*38bf0*/  LDL.LU.64 R18, [R1+0x28] ;  /* 0x0000280001127983 */ /* 0x001ee20000300a00 */
[----:B--2---:R-:W-:Y:S03]  /*38c00*/  HMMA.16816.F32.BF16 R8, R20, R14, R8 ;  /* 0x0000000e1408723c */ /* 0x004fe60000041808 */
[----:B---3--:R0:W-:Y:S01]  /*38c10*/  STL.64 [R1+0x1830], R18 ;  /* 0x0018301201007387 */ /* 0x0081e20000100a00 */
[----:B------:R-:W2:Y:S02]  /*38c20*/  LDL.LU R16, [R1+0x730] ;  /* 0x0007300001107983 */ /* 0x000ea40000300800 */
[----:B------:R-:W2:Y:S01]  /*38c30*/  LDL.LU R17, [R1+0x734] ;  /* 0x0007340001117983 */ /* 0x000ea20000300800 */
[----:B0-----:R-:W2:Y:S01]  /*38c40*/  LDL.LU R18, [R1+0x738] ;  /* 0x0007380001127983 */ /* 0x001ea20000300800 */
[----:B------:R-:W2:Y:S07]  /*38c50*/  LDL.LU R19, [R1+0x73c] ;  /* 0x00073c0001137983 */ /* 0x000eae0000300800 */
[----:B------:R-:W-:Y:S02]  /*38c60*/  STL.64 [R1+0x440], R4 ;  /* 0x0004400401007387 */ /* 0x000fe40000100a00 */
[----:B------:R0:W-:Y:S02]  /*38c70*/  STL.64 [R1+0x448], R6 ;  /* 0x0004480601007387 */ /* 0x0001e40000100a00 */
[----:B0-----:R-:W3:Y:S04]  /*38c80*/  LDL.LU.64 R6, [R1+0x1860] ;  /* 0x0018600001067983 */ /* 0x001ee80000300a00 */
[----:B------:R-:W-:Y:S02]  /*38c90*/  STL.64 [R1+0x330], R8 ;  /* 0x0003300801007387 */ /* 0x000fe40000100a00 */
[----:B------:R-:W-:-:S02]  /*38ca0*/  IMAD.MOV.U32 R5, RZ, RZ, R26 ;  /* 0x000000ffff057224 */ /* 0x000fc400078e001a */
[----:B------:R0:W-:Y:S02]  /*38cb0*/  STL.64 [R1+0x338], R10 ;  /* 0x0003380a01007387 */ /* 0x0001e40000100a00 */
[----:B------:R-:W-:Y:S02]  /*38cc0*/  IMAD.MOV.U32 R4, RZ, RZ, R15 ;  /* 0x000000ffff047224 */ /* 0x000fe400078e000f */
[----:B------:R-:W-:Y:S01]  /*38cd0*/  IMAD.MOV.U32 R28, RZ, RZ, R14 ;  /* 0x000000ffff1c7224 */ /* 0x000fe200078e000e */
[----:B0-----:R-:W4:Y:S01]  /*38ce0*/  LDL.LU.64 R10, [R1+0x1858] ;  /* 0x00185800010a7983 */ /* 0x001f220000300a00 */
[----:B------:R-:W4:Y:S02]  /*38cf0*/  LDL.LU.64 R14, [R1+0x1850] ;  /* 0x00185000010e7983 */ /* 0x000f240000300a00 */
[----:B------:R-:W4:Y:S01]  /*38d00*/  LDL.LU.64 R12, [R1+0x1848] ;  /* 0x00184800010c7983 */ /* 0x000f220000300a00 */
[----:B---3--:R-:W-:Y:S01]  /*38d10*/  STL.64 [R1+0x17e8], R6 ;  /* 0x0017e80601007387 */ /* 0x008fe20000100a00 */
[----:B------:R0:W-:Y:S03]  /*38d20*/  STL.64 [R1+0x17e0], R4 ;  /* 0x0017e00401007387 */ /* 0x0001e60000100a00 */
[----:B0-----:R-:W3:Y:S01]  /*38d30*/  LDL.LU R4, [R1+0x700] ;  /* 0x0007000001047983 */ /* 0x001ee20000300800 */
[----:B------:R-:W3:Y:S02]  /*38d40*/  LDL.LU R5, [R1+0x704] ;  /* 0x0007040001057983 */ /* 0x000ee40000300800 */
[----:B------:R-:W2:Y:S02]  /*38d50*/  LDL.LU R6, [R1+0x708] ;  /* 0x0007080001067983 */ /* 0x000ea40000300800 */
[----:B------:R-:W2:Y:S01]  /*38d60*/  LDL.LU R7, [R1+0x70c] ;  /* 0x00070c0001077983 */ /* 0x000ea20000300800 */
[C---:B----4-:R-:W-:Y:S01]  /*38d70*/  HMMA.16816.F32.BF16 R12, R20.reuse, R10, R12 ;  /* 0x0000000a140c723c */ /* 0x050fe2000004180c */
[----:B--2---:R-:W-:Y:S01]  /*38d80*/  STL.64 [R1+0x1800], R6 ;  /* 0x0018000601007387 */ /* 0x004fe20000100a00 */
[----:B---3--:R0:W-:Y:S03]  /*38d90*/  STL.64 [R1+0x17f8], R4 ;  /* 0x0017f80401007387 */ /* 0x0081e60000100a00 */
[----:B0-----:R-:W2:Y:S01]  /*38da0*/  LDL.LU R4, [R1+0x710] ;  /* 0x0007100001047983 */ /* 0x001ea20000300800 */
[----:B------:R-:W2:Y:S02]  /*38db0*/  LDL.LU R5, [R1+0x714] ;  /* 0x0007140001057983 */ /* 0x000ea40000300800 */
[----:B------:R-:W3:Y:S02]  /*38dc0*/  LDL.LU R6, [R1+0x718] ;  /* 0x0007180001067983 */ /* 0x000ee40000300800 */
[----:B------:R-:W3:Y:S02]  /*38dd0*/  LDL.LU R7, [R1+0x71c] ;  /* 0x00071c0001077983 */ /* 0x000ee40000300800 */
[----:B------:R-:W-:Y:S01]  /*38de0*/  IMAD.MOV.U32 R26, RZ, RZ, R11 ;  /* 0x000000ffff1a7224 */ /* 0x000fe200078e000b */
[----:B---3--:R-:W-:Y:S01]  /*38df0*/  STL.64 [R1+0x1818], R6 ;  /* 0x0018180601007387 */ /* 0x008fe20000100a00 */
[----:B--2---:R0:W-:Y:S03]  /*38e00*/  STL.64 [R1+0x1810], R4 ;  /* 0x0018100401007387 */ /* 0x0041e60000100a00 */
[----:B0-----:R-:W2:Y:S01]  /*38e10*/  LDL.LU R4, [R1+0x720] ;  /* 0x0007200001047983 */ /* 0x001ea20000300800 */
[----:B------:R-:W2:Y:S02]  /*38e20*/  LDL.LU R5, [R1+0x724] ;  /* 0x0007240001057983 */ /* 0x000ea40000300800 */
[----:B------:R-:W2:Y:S02]  /*38e30*/  LDL.LU R6, [R1+0x728] ;  /* 0x0007280001067983 */ /* 0x000ea40000300800 */
[----:B------:R-:W2:Y:S01]  /*38e40*/  LDL.LU R7, [R1+0x72c] ;  /* 0x00072c0001077983 */ /* 0x000ea20000300800 */
[----:B------:R0:W-:Y:S01]  /*38e50*/  STL.64 [R1+0x320], R12 ;  /* 0x0003200c01007387 */ /* 0x0001e20000100a00 */
[----:B------:R1:W-:Y:S02]  /*38e60*/  STL.64 [R1+0x328], R14 ;  /* 0x0003280e01007387 */ /* 0x0003e40000100a00 */
[----:B0-----:R-:W-:Y:S01]  /*38e70*/  IMAD.MOV.U32 R13, RZ, RZ, R10 ;  /* 0x000000ffff0d7224 */ /* 0x001fe200078e000a */
[----:B-1----:R-:W3:Y:S01]  /*38e80*/  LDL.LU.64 R14, [R1+0x1840] ;  /* 0x00184000010e7983 */ /* 0x002ee20000300a00 */
[----:B------:R-:W4:Y:S02]  /*38e90*/  LDL.LU.64 R10, [R1+0x1838] ;  /* 0x00183800010a7983 */ /* 0x000f240000300a00 */
[C---:B----4-:R-:W-:Y:S11]  /*38ea0*/  HMMA.16816.F32.BF16 R16, R20.reuse, R10, R16 ;  /* 0x0000000a1410723c */ /* 0x050ff60000041810 */
[----:B------:R-:W-:Y:S11]  /*38eb0*/  @!UPT UIADD3 URZ, URZ, URZ, URZ ;  /* 0x0000003f3f3ff290 */ /* 0x000ff6000fffe03f */
[----:B------:R-:W-:Y:S01]  /*38ec0*/  @!UPT UIADD3 URZ, URZ, URZ, URZ ;  /* 0x0000003f3f3ff290 */ /* 0x000fe2000fffe03f */
[----:B------:R-:W-:Y:S01]  /*38ed0*/  STL.64 [R1+0x310], R16 ;  /* 0x0003101001007387 */ /* 0x000fe20000100a00 */
[----:B------:R0:W-:Y:S03]  /*38ee0*/  STL.64 [R1+0x318], R18 ;  /* 0x0003181201007387 */ /* 0x0001e60000100a00 */
[----:B0-----:R-:W2:Y:S01]  /*38ef0*/  LDL.LU.64 R18, [R1+0x1830] ;  /* 0x0018300001127983 */ /* 0x001ea20000300a00 */
[----:B------:R-:W-:Y:S02]  /*38f00*/  IMAD.MOV.U32 R12, RZ, RZ, R10 ;  /* 0x000000ffff0c7224 */ /* 0x000fe400078e000a */
[----:B------:R-:W-:Y:S02]  /*38f10*/  IMAD.MOV.U32 R9, RZ, RZ, R11 ;  /* 0x000000ffff097224 */ /* 0x000fe400078e000b */
[----:B------:R-:W4:Y:S01]  /*38f20*/  LDL.LU.64 R10, [R1+0x1828] ;  /* 0x00182800010a7983 */ /* 0x000f220000300a00 */
        /* <DEDUP_REMOVED lines=27> */
[----:B------:R-:W3:Y:S02]  /*390e0*/  LDL.LU.64 R18, [R1+0x17d8] ;  /* 0x0017d80001127983 */ /* 0x000ee40000300a00 */
[----:B------:R-:W3:Y:S02]  /*390f0*/  LDL.LU.64 R16, [R1+0x17d0] ;  /* 0x0017d00001107983 */ /* 0x000ee40000300a00 */
[C---:B---3--:R-:W-:Y:S11]  /*39100*/  HMMA.16816.F32.BF16 R16, R20.reuse, R14, R16 ;  /* 0x0000000e1410723c */ /* 0x048ff60000041810 */
[----:B------:R-:W-:Y:S11]  /*39110*/  @!UPT UIADD3 URZ, URZ, URZ, URZ ;  /* 0x0000003f3f3ff290 */ /* 0x000ff6000fffe03f */
[----:B------:R-:W-:Y:S01]  /*39120*/  @!UPT UIADD3 URZ, URZ, URZ, URZ ;  /* 0x0000003f3f3ff290 */ /* 0x000fe2000fffe03f */
[----:B------:R-:W-:Y:S01]  /*39130*/  STL.64 [R1+0x2d0], R16 ;  /* 0x0002d01001007387 */ /* 0x000fe20000100a00 */
[----:B------:R0:W-:Y:S03]  /*39140*/  STL.64 [R1+0x2d8], R18 ;  /* 0x0002d81201007387 */ /* 0x0001e60000100a00 */
[----:B0-----:R-:W4:Y:S01]  /*39150*/  LDL.LU.64 R18, [R1+0x17c8] ;  /* 0x0017c80001127983 */ /* 0x001f220000300a00 */
[----:B------:R-:W4:Y:S02]  /*39160*/  LDL.LU.64 R16, [R1+0x17c0] ;  /* 0x0017c00001107983 */ /* 0x000f240000300a00 */
[----:B------:R-:W-:Y:S01]  /*39170*/  STL.64 [R1+0x1690], R14 ;  /* 0x0016900e01007387 */ /* 0x000fe20000100a00 */
[----:B----4-:R-:W-:Y:S11]  /*39180*/  HMMA.16816.F32.BF16 R16, R20, R10, R16 ;  /* 0x0000000a1410723c */ /* 0x010ff60000041810 */
[----:B------:R-:W-:Y:S11]  /*39190*/  @!UPT UIADD3 URZ, URZ, URZ, URZ ;  /* 0x0000003f3f3ff290 */ /* 0x000ff6000fffe03f */
[----:B------:R-:W-:Y:S01]  /*391a0*/  @!UPT UIADD3 URZ, URZ, URZ, URZ ;  /* 0x0000003f3f3ff290 */ /* 0x000fe2000fffe03f */
[----:B------:R-:W-:Y:S01]  /*391b0*/  STL.64 [R1+0x2c0], R16 ;  /* 0x0002c01001007387 */ /* 0x000fe20000100a00 */
[----:B------:R0:W-:Y:S03]  /*391c0*/  STL.64 [R1+0x2c8], R18 ;  /* 0x0002c81201007387 */ /* 0x0001e60000100a00 */
[----:B0-----:R-:W2:Y:S01]  /*391d0*/  LDL.LU.64 R18, [R1+0x17b8] ;  /* 0x0017b80001127983 */ /* 0x001ea20000300a00 */
[----:B------:R-:W2:Y:S02]  /*391e0*/  LDL.LU.64 R16, [R1+0x17b0] ;  /* 0x0017b00001107983 */ /* 0x000ea40000300a00 */
[----:B------:R-:W-:Y:S02]  /*391f0*/  STL.64 [R1+0x16a0], R10 ;  /* 0x0016a00a01007387 */ /* 0x000fe40000100a00 */
[----:B------:R0:W-:Y:S02]  /*39200*/  STL [R1+0x1698], R8 ;  /* 0x0016980801007387 */ /* 0x0001e40000100800 */
[----:B------:R-:W-:-:S02]  /*39210*/  IMAD.MOV.U32 R14, RZ, RZ, R12 ;  /* 0x000000ffff0e7224 */ /* 0x000fc400078e000c */
[----:B------:R-:W-:Y:S01]  /*39220*/  IMAD.MOV.U32 R15, RZ, RZ, R9 ;  /* 0x000000ffff0f7224 */ /* 0x000fe200078e0009 */
[----:B--2---:R-:W-:Y:S01]  /*39230*/  HMMA.16816.F32.BF16 R20, R20, R6, R16 ;  /* 0x000000061414723c */ /* 0x004fe20000041810 */
[----:B------:R-:W2:Y:S01]  /*39240*/  LDL.LU.64 R18, [R1+0x17a8] ;  /* 0x0017a80001127983 */ /* 0x000ea20000300a00 */
[----:B------:R-:W3:Y:S02]  /*39250*/  LDL.LU.64 R16, [R1+0x17a0] ;  /* 0x0017a00001107983 */ /* 0x000ee40000300a00 */
[----:B------:R-:W4:Y:S11]  /*39260*/  LDL.LU R12, [R1+0x179c] ;  /* 0x00179c00010c7983 */ /* 0x000f360000300800 */
[----:B------:R-:W-:Y:S08]  /*39270*/  @!UPT UIADD3 URZ, URZ, URZ, URZ ;  /* 0x0000003f3f3ff290 */ /* 0x000ff0000fffe03f */
[----:B------:R-:W-:Y:S01]  /*39280*/  STL.64 [R1+0x280], R20 ;  /* 0x0002801401007387 */ /* 0x000fe20000100a00 */
[----:B------:R-:W-:Y:S02]  /*39290*/  STL.64 [R1+0x288], R22 ;  /* 0x0002881601007387 */ /* 0x000fe40000100a00 */
[----:B------:R1:W-:Y:S02]  /*392a0*/  STL.64 [R1+0x16a8], R14 ;  /* 0x0016a80e01007387 */ /* 0x0003e40000100a00 */
[----:B0-----:R-:W2:Y:S01]  /*392b0*/  LDL.LU R8, [R1+0x610] ;  /* 0x0006100001087983 */ /* 0x001ea20000300800 */
[----:B------:R-:W2:Y:S01]  /*392c0*/  LDL.LU R9, [R1+0x614] ;  /* 0x0006140001097983 */ /* 0x000ea20000300800 */
[----:B------:R-:W2:Y:S02]  /*392d0*/  LDL.LU R10, [R1+0x618] ;  /* 0x00061800010a7983 */ /* 0x000ea40000300800 */
        /* <DEDUP_REMOVED lines=29> */
[----:B---3--:R-:W-:Y:S01]  /*394b0*/  IMAD.MOV.U32 R15, RZ, RZ, R16 ;  /* 0x000000ffff0f7224 */ /* 0x008fe200078e0010 */
        /* <DEDUP_REMOVED lines=12> */
[----:B------:R-:W3:Y:S02]  /*39580*/  LDL.LU R18, [R1+0x1774] ;  /* 0x0017740001127983 */ /* 0x000ee40000300800 */
[----:B------:R-:W-:Y:S01]  /*39590*/  IMAD.MOV.U32 R22, RZ, RZ, R13 ;  /* 0x000000ffff167224 */ /* 0x000fe200078e000d */
[----:B------:R-:W-:Y:S01]  /*395a0*/  STL.64 [R1+0x1720], R14 ;  /* 0x0017200e01007387 */ /* 0x000fe20000100a00 */
[----:B----4-:R-:W-:-:S03]  /*395b0*/  IMAD.MOV.U32 R23, RZ, RZ, R12 ;  /* 0x000000ffff177224 */ /* 0x010fc600078e000c */
[----:B--2---:R-:W-:Y:S01]  /*395c0*/  STL.64 [R1+0x1700], R10 ;  /* 0x0017000a01007387 */ /* 0x004fe20000100a00 */
[----:B------:R0:W-:Y:S03]  /*395d0*/  STL.64 [R1+0x16f8], R8 ;  /* 0x0016f80801007387 */ /* 0x0001e60000100a00 */
[----:B0-----:R-:W2:Y:S01]  /*395e0*/  LDL.LU R8, [R1+0x650] ;  /* 0x0006500001087983 */ /* 0x001ea20000300800 */
[----:B------:R-:W2:Y:S02]  /*395f0*/  LDL.LU R9, [R1+0x654] ;  /* 0x0006540001097983 */ /* 0x000ea40000300800 */
[----:B------:R-:W4:Y:S02]  /*39600*/  LDL.LU R10, [R1+0x658] ;  /* 0x00065800010a7983 */ /* 0x000f240000300800 */
[----:B------:R-:W4:Y:S01]  /*39610*/  LDL.LU R11, [R1+0x65c] ;  /* 0x00065c00010b7983 */ /* 0x000f220000300800 */
[----:B------:R-:W-:Y:S01]  /*39620*/  STL.64 [R1+0x1728], R22 ;  /* 0x0017281601007387 */ /* 0x000fe20000100a00 */
[----:B------:R-:W2:Y:S02]  /*39630*/  LDL.LU R12, [R1+0x670] ;  /* 0x00067000010c7983 */ /* 0x000ea40000300800 */
[----:B------:R-:W2:Y:S02]  /*39640*/  LDL.LU R13, [R1+0x674] ;  /* 0x00067400010d7983 */ /* 0x000ea40000300800 */
[----:B------:R-:W2:Y:S01]  /*39650*/  LDL.LU R14, [R1+0x678] ;  /* 0x00067800010e7983 */ /* 0x000ea20000300800 */
[----:B------:R-:W2:Y:S04]  /*39660*/  LDL.LU R15, [R1+0x67c] ;  /* 0x00067c00010f7983 */ /* 0x000ea80000300800 */
[----:B--2---:R-:W-:Y:S01]  /*39670*/  STL.64 [R1+0x1748], R14 ;  /* 0x0017480e01007387 */ /* 0x004fe20000100a00 */
[----:B------:R0:W-:Y:S03]  /*39680*/  STL.64 [R1+0x1740], R12 ;  /* 0x0017400c01007387 */ /* 0x0001e60000100a00 */
[----:B0-----:R-:W2:Y:S01]  /*39690*/  LDL.LU R12, [R1+0x690] ;  /* 0x00069000010c7983 */ /* 0x001ea20000300800 */
[----:B------:R-:W2:Y:S02]  /*396a0*/  LDL.LU R13, [R1+0x694] ;  /* 0x00069400010d7983 */ /* 0x000ea40000300800 */
[----:B------:R-:W2:Y:S02]  /*396b0*/  LDL.LU R14, [R1+0x698] ;  /* 0x00069800010e7983 */ /* 0x000ea40000300800 */
[----:B------:R-:W2:Y:S02]  /*396c0*/  LDL.LU R15, [R1+0x69c] ;  /* 0x00069c00010f7983 */ /* 0x000ea40000300800 */
[----:B--2---:R3:W-:Y:S01]  /*396d0*/  STL.64 [R1+0x1758], R14 ;  /* 0x0017580e01007387 */ /* 0x0047e20000100a00 */
[----:B------:R-:W-:Y:S02]  /*396e0*/  STL.64 [R1+0x1750], R12 ;  /* 0x0017500c01007387 */ /* 0x000fe40000100a00 */
[----:B---3--:R-:W-:-:S02]  /*396f0*/  IMAD.MOV.U32 R14, RZ, RZ, R19 ;  /* 0x000000ffff0e7224 */ /* 0x008fc400078e0013 */
[----:B------:R-:W2:Y:S01]  /*39700*/  LDL.LU R19, [R1+0x1770] ;  /* 0x0017700001137983 */ /* 0x000ea20000300800 */
[----:B------:R-:W3:Y:S02]  /*39710*/  LDL.LU R20, [R1+0x680] ;  /* 0x0006800001147983 */ /* 0x000ee40000300800 */
[----:B------:R-:W3:Y:S02]  /*39720*/  LDL.LU R21, [R1+0x684] ;  /* 0x0006840001157983 */ /* 0x000ee40000300800 */
[----:B------:R-:W2:Y:S01]  /*39730*/  LDL.LU R22, [R1+0x688] ;  /* 0x0006880001167983 */ /* 0x000ea20000300800 */
[----:B------:R-:W2:Y:S01]  /*39740*/  LDL.LU R23, [R1+0x68c] ;  /* 0x00068c0001177983 */ /* 0x000ea20000300800 */
[----:B------:R-:W-:-:S03]  /*39750*/  IMAD.MOV.U32 R15, RZ, RZ, R27 ;  /* 0x000000ffff0f7224 */ /* 0x000fc600078e001b */
        /* <DEDUP_REMOVED lines=10> */
[----:B------:R-:W3:Y:S02]  /*39800*/  LDL.LU R10, [R1+0x668] ;  /* 0x00066800010a7983 */ /* 0x000ee40000300800 */
[----:B------:R-:W3:Y:S01]  /*39810*/  LDL.LU R11, [R1+0x66c] ;  /* 0x00066c00010b7983 */ /* 0x000ee20000300800 */
[----:B------:R-:W-:Y:S01]  /*39820*/  STL.64 [R1+0x1618], R6 ;  /* 0x0016180601007387 */ /* 0x000fe20000100a00 */
[----:B------:R-:W4:Y:S01]  /*39830*/  LDL.LU R27, [R1+0xcf8] ;  /* 0x000cf800011b7983 */ /* 0x000f220000300800 */
        /* <DEDUP_REMOVED lines=10> */
[----:B--2---:R-:W-:Y:S01]  /*398e0*/  HMMA.16816.F32.BF16 R4, R16, R6, R12 ;  /* 0x000000061004723c */ /* 0x004fe2000004180c */
[----:B------:R-:W2:Y:S01]  /*398f0*/  LDL.LU.64 R14, [R1+0x1748] ;  /* 0x00174800010e7983 */ /* 0x000ea20000300a00 */
        /* <DEDUP_REMOVED lines=16> */
[----:B0-----:R-:W-:-:S02]  /*39a00*/  IMAD.MOV.U32 R6, RZ, RZ, R3 ;  /* 0x000000ffff067224 */ /* 0x001fc400078e0003 */
[----:B------:R-:W-:Y:S01]  /*39a10*/  IMAD.MOV.U32 R7, RZ, RZ, R0 ;  /* 0x000000ffff077224 */ /* 0x000fe200078e0000 */
[----:B------:R-:W2:Y:S01]  /*39a20*/  LDL.LU R3, [R1+0x173c] ;  /* 0x00173c0001037983 */ /* 0x000ea20000300800 */
[----:B------:R-:W2:Y:S03]  /*39a30*/  LDL.LU R0, [R1+0x1738] ;  /* 0x0017380001007983 */ /* 0x000ea60000300800 */
[----:B------:R0:W-:Y:S02]  /*39a40*/  STL.64 [R1+0x1658], R6 ;  /* 0x0016580601007387 */ /* 0x0001e40000100a00 */
[----:B0-----:R-:W-:Y:S02]  /*39a50*/  IMAD.MOV.U32 R6, RZ, RZ, R29 ;  /* 0x000000ffff067224 */ /* 0x001fe400078e001d */
[----:B------:R-:W-:Y:S01]  /*39a60*/  IMAD.MOV.U32 R7, RZ, RZ, R2 ;  /* 0x000000ffff077224 */ /* 0x000fe200078e0002 */
[----:B------:R-:W2:Y:S01]  /*39a70*/  LDL.LU R29, [R1+0x1734] ;  /* 0x00173400011d7983 */ /* 0x000ea20000300800 */
[----:B------:R-:W2:Y:S03]  /*39a80*/  LDL.LU R2, [R1+0x1730] ;  /* 0x0017300001027983 */ /* 0x000ea60000300800 */
[----:B------:R0:W-:Y:S02]  /*39a90*/  STL.64 [R1+0x1670], R6 ;  /* 0x0016700601007387 */ /* 0x0001e40000100a00 */
[----:B0-----:R-:W-:-:S02]  /*39aa0*/  IMAD.MOV.U32 R6, RZ, RZ, R28 ;  /* 0x000000ffff067224 */ /* 0x001fc400078e001c */
[----:B------:R-:W-:-:S07]  /*39ab0*/  IMAD.MOV.U32 R7, RZ, RZ, R26 ;  /* 0x000000ffff077224 */ /* 0x000fce00078e001a */
[C---:B------:R-:W-:Y:S01]  /*39ac0*/  HMMA.16816.F32.BF16 R4, R16.reuse, R6, R20 ;  /* 0x000000061004723c */ /* 0x040fe20000041814 */
[----:B------:R-:W2:Y:S11]  /*39ad0*/  LDL.LU.64 R22, [R1+0x1728] ;  /* 0x0017280001167983 */ /* 0x000eb60000300a00 */
[----:B------:R-:W-:Y:S11]  /*39ae0*/  @!UPT UIADD3 URZ, URZ, URZ, URZ ;  /* 0x0000003f3f3ff290 */ /* 0x000ff6000fffe03f */
[----:B------:R-:W-:Y:S01]  /*39af0*/  STL.64 [R1+0x9a0], R4 ;  /* 0x0009a00401007387 */ /* 0x000fe20000100a00 */
[----:B------:R-:W-:Y:S01]  /*39b00*/  STL.64 [R1+0x9a8], R6 ;  /* 0x0009a80601007387 */ /* 0x000fe20000100a00 */
[C---:B--2---:R-:W-:Y:S02]  /*39b10*/  HMMA.16816.F32.BF16 R20, R16.reuse, R22, R12 ;  /* 0x000000161014723c */ /* 0x044fe4000004180c */
[----:B------:R-:W3:Y:S11]  /*39b20*/  LDL.LU.64 R14, [R1+0x1720] ;  /* 0x00172000010e7983 */ /* 0x000ef60000300a00 */
[----:B------:R-:W-:Y:S10]  /*39b30*/  @!UPT UIADD3 URZ, URZ, URZ, URZ ;  /* 0x0000003f3f3ff290 */ /* 0x000ff4000fffe03f */
[----:B------:R-:W-:Y:S01]  /*39b40*/  STL.64 [R1+0x990], R20 ;  /* 0x0009901401007387 */ /* 0x000fe20000100a00 */
[----:B------:R0:W-:Y:S03]  /*39b50*/  STL.64 [R1+0x998], R22 ;  /* 0x0009981601007387 */ /* 0x0001e60000100a00 */
[----:B0-----:R-:W2:Y:S01]  /*39b60*/  LDL.LU.64 R22, [R1+0xcd0] ;  /* 0x000cd00001167983 */ /* 0x001ea20000300a00 */
[C---:B---3--:R-:W-:Y:S03]  /*39b70*/  HMMA.16816.F32.BF16 R12, R16.reuse, R14, R8 ;  /* 0x0000000e100c723c */ /* 0x048fe60000041808 */
[----:B------:R-:W3:Y:S01]  /*39b80*/  LDL.LU.64 R10, [R1+0x1718] ;  /* 0x00171800010a7983 */ /* 0x000ee20000300a00 */
[----:B------:R-:W3:Y:S11]  /*39b90*/  LDL.LU.64 R8, [R1+0x1710] ;  /* 0x0017100001087983 */ /* 0x000ef60000300a00 */
[----:B------:R-:W-:Y:S08]  /*39ba0*/  @!UPT UIADD3 URZ, URZ, URZ, URZ ;  /* 0x0000003f3f3ff290 */ /* 0x000ff0000fffe03f */
        /* <DEDUP_REMOVED lines=31> */
[----:B------:R-:W-:Y:S02]  /*39da0*/  IMAD.MOV.U32 R6, RZ, RZ, R25 ;  /* 0x000000ffff067224 */ /* 0x000fe400078e0019 */
[----:B------:R-:W-:Y:S01]  /*39db0*/  IMAD.MOV.U32 R7, RZ, RZ, R24 ;  /* 0x000000ffff077224 */ /* 0x000fe200078e0018 */
[----:B---3--:R-:W-:Y:S01]  /*39dc0*/  HMMA.16816.F32.BF16 R12, R16, R14, R8 ;  /* 0x0000000e100c723c */ /* 0x008fe20000041808 */
[----:B------:R-:W3:Y:S01]  /*39dd0*/  LDL.LU.64 R10, [R1+0x16a0] ;  /* 0x0016a000010a7983 */ /* 0x000ee20000300a00 */
[----:B------:R-:W2:Y:S11]  /*39de0*/  LDL.LU R8, [R1+0x1698] ;  /* 0x0016980001087983 */ /* 0x000eb60000300800 */
[----:B------:R-:W-:Y:S10]  /*39df0*/  @!UPT UIADD3 URZ, URZ, URZ, URZ ;  /* 0x0000003f3f3ff290 */ /* 0x000ff4000fffe03f */
[----:B------:R-:W-:Y:S01]  /*39e00*/  STL.64 [R1+0x930], R12 ;  /* 0x0009300c01007387 */ /* 0x000fe20000100a00 */
[----:B------:R0:W-:Y:S03]  /*39e10*/  STL.64 [R1+0x938], R14 ;  /* 0x0009380e01007387 */ /* 0x0001e60000100a00 */
[----:B0-----:R-:W2:Y:S01]  /*39e20*/  LDL.LU.64 R14, [R1+0x1690] ;  /* 0x00169000010e7983 */ /* 0x001ea20000300a00 */
[----:B------:R-:W4:Y:S02]  /*39e30*/  LDL.LU R26, [R1+0x10ec] ;  /* 0x0010ec00011a7983 */ /* 0x000f240000300800 */
[----:B------:R-:W2:Y:S02]  /*39e40*/  LDL.LU R25, [R1+0x10e4] ;  /* 0x0010e40001197983 */ /* 0x000ea40000300800 */
[----:B------:R-:W2:Y:S01]  /*39e50*/  LDL.LU R24, [R1+0x10dc] ;  /* 0x0010dc0001187983 */ /* 0x000ea20000300800 */
[----:B----4-:R-:W-:Y:S01]  /*39e60*/  STL.64 [R1+0x1650], R26 ;  /* 0x0016501a01007387 */ /* 0x010fe20000100a00 */
[----:B--2---:R0:W-:Y:S03]  /*39e70*/  STL.64 [R1+0x1648], R24 ;  /* 0x0016481801007387 */ /* 0x0041e60000100a00 */
[----:B0-----:R-:W2:Y:S01]  /*39e80*/  LDL.LU R24, [R1+0x5e0] ;  /* 0x0005e00001187983 */ /* 0x001ea20000300800 */
[----:B------:R-:W2:Y:S02]  /*39e90*/  LDL.LU R25, [R1+0x5e4] ;  /* 0x0005e40001197983 */ /* 0x000ea40000300800 */
[----:B------:R-:W-:-:S02]  /*39ea0*/  IMAD.MOV.U32 R26, RZ, RZ, R2 ;  /* 0x000000ffff1a7224 */ /* 0x000fc400078e0002 */
[----:B------:R-:W-:Y:S01]  /*39eb0*/  IMAD.MOV.U32 R27, RZ, RZ, R29 ;  /* 0x000000ffff1b7224 */ /* 0x000fe200078e001d */
[----:B------:R-:W4:Y:S01]  /*39ec0*/  LDL.LU R2, [R1+0x168c] ;  /* 0x00168c0001027983 */ /* 0x000f220000300800 */
[----:B------:R-:W3:Y:S03]  /*39ed0*/  LDL.LU R29, [R1+0x1688] ;  /* 0x00168800011d7983 */ /* 0x000ee60000300800 */
        /* <DEDUP_REMOVED lines=10> */
[----:B---3--:R-:W-:-:S02]  /*39f80*/  IMAD.MOV.U32 R26, RZ, RZ, R29 ;  /* 0x000000ffff1a7224 */ /* 0x008fc400078e001d */
[----:B----4-:R-:W-:Y:S01]  /*39f90*/  IMAD.MOV.U32 R27, RZ, RZ, R2 ;  /* 0x000000ffff1b7224 */ /* 0x010fe200078e0002 */
[----:B------:R-:W3:Y:S01]  /*39fa0*/  LDL.LU R13, [R1+0x10d4] ;  /* 0x0010d400010d7983 */ /* 0x000ee20000300800 */
[----:B------:R-:W3:Y:S02]  /*39fb0*/  LDL.LU R12, [R1+0x10cc] ;  /* 0x0010cc00010c7983 */ /* 0x000ee40000300800 */
[----:B------:R-:W4:Y:S02]  /*39fc0*/  LDL.LU R28, [R1+0x10c4] ;  /* 0x0010c400011c7983 */ /* 0x000f240000300800 */
[----:B------:R-:W3:Y:S01]  /*39fd0*/  LDL.LU R9, [R1+0x10e8] ;  /* 0x0010e80001097983 */ /* 0x000ee20000300800 */
[----:B------:R-:W3:Y:S01]  /*39fe0*/  LDL.LU R29, [R1+0x10bc] ;  /* 0x0010bc00011d7983 */ /* 0x000ee20000300800 */
        /* <DEDUP_REMOVED lines=30> */
[----:B---3--:R0:W-:Y:S02]  /*3a1d0*/  STL.64 [R1+0x1610], R12 ;  /* 0x0016100c01007387 */ /* 0x0081e40000100a00 */
[----:B0-----:R-:W3:Y:S01]  /*3a1e0*/  LDL.LU R12, [R1+0x380] ;  /* 0x00038000010c7983 */ /* 0x001ee20000300800 */
[----:B------:R-:W-:-:S02]  /*3a1f0*/  IMAD.MOV.U32 R13, RZ, RZ, R0 ;  /* 0x000000ffff0d7224 */ /* 0x000fc400078e0000 */
[----:B------:R-:W3:Y:S02]  /*3a200*/  LDL.LU R0, [R1+0x1620] ;  /* 0x0016200001007983 */ /* 0x000ee40000300800 */
[----:B------:R-:W3:Y:S01]  /*3a210*/  LDL R20, [R1+0x14f8] ;  /* 0x0014f80001147983 */ /* 0x000ee20000100800 */
[----:B--2---:R-:W-:Y:S11]  /*3a220*/  HMMA.16816.F32.BF16 R4, R16, R10, R4 ;  /* 0x0000000a1004723c */ /* 0x004ff60000041804 */
[----:B------:R-:W-:Y:S11]  /*3a230*/  @!UPT UIADD3 URZ, URZ, URZ, URZ ;  /* 0x0000003f3f3ff290 */ /* 0x000ff6000fffe03f */
[----:B------:R-:W-:Y:S01]  /*3a240*/  @!UPT UIADD3 URZ, URZ, URZ, URZ ;  /* 0x0000003f3f3ff290 */ /* 0x000fe2000fffe03f */
[----:B------:R-:W-:Y:S01]  /*3a250*/  STL.64 [R1+0x8e0], R4 ;  /* 0x0008e00401007387 */ /* 0x000fe20000100a00 */
[----:B------:R0:W-:Y:S03]  /*3a260*/  STL.64 [R1+0x8e8], R6 ;  /* 0x0008e80601007387 */ /* 0x0001e60000100a00 */
[----:B0-----:R-:W2:Y:S01]  /*3a270*/  LDL.LU.64 R6, [R1+0x1618] ;  /* 0x0016180001067983 */ /* 0x001ea20000300a00 */
[----:B------:R-:W2:Y:S02]  /*3a280*/  LDL.LU.64 R10, [R1+0xcd8] ;  /* 0x000cd800010a7983 */ /* 0x000ea40000300a00 */
[----:B------:R-:W-:-:S04]  /*3a290*/  IMAD.MOV.U32 R21, RZ, RZ, c[0x0][0x188] ;  /* 0x00006200ff157624 */ /* 0x000fc800078e00ff */
[----:B------:R-:W-:-:S04]  /*3a2a0*/  IMAD.SHL.U32 R21, R21, 0x40, RZ ;  /* 0x0000004015157824 */ /* 0x000fc800078e00ff */
[----:B------:R-:W-:Y:S02]  /*3a2b0*/  IMAD.SHL.U32 R21, R21, 0x2, RZ ;  /* 0x0000000215157824 */ /* 0x000fe400078e00ff */
[----:B------:R-:W-:Y:S02]  /*3a2c0*/  IMAD.MOV.U32 R14, RZ, RZ, R8 ;  /* 0x000000ffff0e7224 */ /* 0x000fe400078e0008 */
[----:B------:R-:W-:Y:S01]  /*3a2d0*/  IMAD.MOV.U32 R15, RZ, RZ, R3 ;  /* 0x000000ffff0f7224 */ /* 0x000fe200078e0003 */
[----:B------:R-:W-:Y:S02]  /*3a2e0*/  IADD3 R8, P1, R22, R21, RZ ;  /* 0x0000001516087210 */ /* 0x000fe40007f3e0ff */
[----:B------:R-:W-:-:S03]  /*3a2f0*/  IADD3 R27, R27, 0x1, RZ ;  /* 0x000000011b1b7810 */ /* 0x000fc60007ffe0ff */
[----:B---3--:R-:W-:Y:S01]  /*3a300*/  IMAD.X R4, R23, 0x1, R0, P1 ;  /* 0x0000000117047824 */ /* 0x008fe200008e0600 */
[----:B--2---:R-:W-:-:S05]  /*3a310*/  IADD3 R5, P0, R10, R21, RZ ;  /* 0x000000150a057210 */ /* 0x004fca0007f1e0ff */
[----:B------:R-:W-:Y:S01]  /*3a320*/  IMAD.X R3, R11, 0x1, R0, P0 ;  /* 0x000000010b037824 */ /* 0x000fe200000e0600 */
[----:B------:R-:W-:Y:S01]  /*3a330*/  STL [R1+0x1550], R5 ;  /* 0x0015500501007387 */ /* 0x000fe20000100800 */
[----:B------:R-:W-:Y:S01]  /*3a340*/  STL [R1+0x1554], R8 ;  /* 0x0015540801007387 */ /* 0x000fe20000100800 */
[----:B------:R-:W-:Y:S02]  /*3a350*/  HMMA.16816.F32.BF16 R16, R16, R6, R12 ;  /* 0x000000061010723c */ /* 0x000fe4000004180c */
[----:B------:R-:W-:Y:S01]  /*3a360*/  STL [R1+0x1558], R3 ;  /* 0x0015580301007387 */ /* 0x000fe20000100800 */
[----:B------:R-:W-:Y:S02]  /*3a370*/  STL [R1+0xcf8], R27 ;  /* 0x000cf81b01007387 */ /* 0x000fe40000100800 */
[----:B------:R-:W-:Y:S02]  /*3a380*/  STL [R1+0x155c], R4 ;  /* 0x00155c0401007387 */ /* 0x000fe40000100800 */
[----:B------:R-:W2:Y:S01]  /*3a390*/  LDL.LU.64 R12, [R1+0x1610] ;  /* 0x00161000010c7983 */ /* 0x000ea20000300a00 */
[----:B------:R-:W-:-:S02]  /*3a3a0*/  IADD3 R26, P3, R26, R21, RZ ;  /* 0x000000151a1a7210 */ /* 0x000fc40007f7e0ff */
[-C--:B------:R-:W-:Y:S02]  /*3a3b0*/  IADD3 R25, P4, R25, R21.reuse, RZ ;  /* 0x0000001519197210 */ /* 0x080fe40007f9e0ff */
[-C--:B------:R-:W-:Y:S02]  /*3a3c0*/  IADD3 R24, P5, R24, R21.reuse, RZ ;  /* 0x0000001518187210 */ /* 0x080fe40007fbe0ff */
[-C--:B----4-:R-:W-:Y:S01]  /*3a3d0*/  IADD3 R28, P2, R28, R21.reuse, RZ ;  /* 0x000000151c1c7210 */ /* 0x090fe20007f5e0ff */
[----:B------:R-:W-:Y:S01]  /*3a3e0*/  IMAD.X R9, R9, 0x1, R0, P3 ;  /* 0x0000000109097824 */ /* 0x000fe200018e0600 */
[----:B------:R-:W-:-:S08]  /*3a3f0*/  IADD3 R29, P3, R29, R21, RZ ;  /* 0x000000151d1d7210 */ /* 0x000fd00007f7e0ff */
[----:B------:R-:W-:Y:S02]  /*3a400*/  IMAD.MOV.U32 R6, RZ, RZ, R19 ;  /* 0x000000ffff067224 */ /* 0x000fe400078e0013 */
[----:B------:R-:W-:Y:S01]  /*3a410*/  IMAD.MOV.U32 R7, RZ, RZ, R18 ;  /* 0x000000ffff077224 */ /* 0x000fe200078e0012 */
[----:B------:R-:W-:Y:S01]  /*3a420*/  STL.64 [R1+0x8d0], R16 ;  /* 0x0008d01001007387 */ /* 0x000fe20000100a00 */
[----:B------:R-:W-:Y:S02]  /*3a430*/  STL.64 [R1+0x8d8], R18 ;  /* 0x0008d81201007387 */ /* 0x000fe40000100a00 */
[----:B------:R-:W-:Y:S01]  /*3a440*/  STL [R1+0x1564], R6 ;  /* 0x0015640601007387 */ /* 0x000fe20000100800 */
[----:B------:R-:W-:Y:S01]  /*3a450*/  STL [R1+0x1560], R7 ;  /* 0x0015600701007387 */ /* 0x000fe20000100800 */
[----:B------:R-:W-:Y:S02]  /*3a460*/  STL [R1+0x10ec], R26 ;  /* 0x0010ec1a01007387 */ /* 0x000fe40000100800 */
[----:B------:R-:W-:Y:S02]  /*3a470*/  STL [R1+0x10e4], R25 ;  /* 0x0010e41901007387 */ /* 0x000fe40000100800 */
[----:B------:R-:W-:Y:S02]  /*3a480*/  STL [R1+0x10dc], R24 ;  /* 0x0010dc1801007387 */ /* 0x000fe40000100800 */
[----:B------:R-:W-:Y:S01]  /*3a490*/  IMAD.X R2, R2, 0x1, R0, P4 ;  /* 0x0000000102027824 */ /* 0x000fe200020e0600 */
[----:B--2---:R-:W-:-:S02]  /*3a4a0*/  IADD3 R13, P6, R13, R21, RZ ;  /* 0x000000150d0d7210 */ /* 0x004fc40007fde0ff */
[----:B------:R-:W-:-:S03]  /*3a4b0*/  IADD3 R12, P1, R12, R21, RZ ;  /* 0x000000150c0c7210 */ /* 0x000fc60007f3e0ff */
[----:B------:R-:W-:Y:S02]  /*3a4c0*/  STL [R1+0x10d4], R13 ;  /* 0x0010d40d01007387 */ /* 0x000fe40000100800 */
[----:B------:R-:W-:Y:S02]  /*3a4d0*/  STL [R1+0x10cc], R12 ;  /* 0x0010cc0c01007387 */ /* 0x000fe40000100800 */
[----:B------:R-:W-:Y:S02]  /*3a4e0*/  STL [R1+0x10c4], R28 ;  /* 0x0010c41c01007387 */ /* 0x000fe40000100800 */
[----:B------:R0:W-:Y:S01]  /*3a4f0*/  STL [R1+0x1608], R0 ;  /* 0x0016080001007387 */ /* 0x0001e20000100800 */
[----:B------:R-:W-:Y:S04]  /*3a500*/  STL [R1+0x10e8], R9 ;  /* 0x0010e80901007387 */ /* 0x000fe80000100800 */
[----:B0-----:R-:W2:Y:S01]  /*3a510*/  LDL.LU R0, [R1+0x10b4] ;  /* 0x0010b40001007983 */ /* 0x001ea20000300800 */
[----:B------:R-:W-:Y:S02]  /*3a520*/  STL [R1+0x10bc], R29 ;  /* 0x0010bc1d01007387 */ /* 0x000fe40000100800 */
[----:B------:R-:W3:Y:S02]  /*3a530*/  LDL.LU R7, [R1+0x10a4] ;  /* 0x0010a40001077983 */ /* 0x000ee40000300800 */
[----:B------:R-:W-:Y:S01]  /*3a540*/  STL [R1+0x10e0], R2 ;  /* 0x0010e00201007387 */ /* 0x000fe20000100800 */
[----:B---3--:R0:W-:Y:S04]  /*3a550*/  STL [R1+0x15fc], R7 ;  /* 0x0015fc0701007387 */ /* 0x0081e80000100800 */
[----:B0-----:R-:W3:Y:S04]  /*3a560*/  LDL.LU R7, [R1+0x10d0] ;  /* 0x0010d00001077983 */ /* 0x001ee80000300800 */
[----:B---3--:R0:W-:Y:S04]  /*3a570*/  STL [R1+0x1600], R7 ;  /* 0x0016000701007387 */ /* 0x0081e80000100800 */
[----:B0-----:R-:W3:Y:S01]  /*3a580*/  LDL.LU R7, [R1+0x10ac] ;  /* 0x0010ac0001077983 */ /* 0x001ee20000300800 */
[----:B------:R-:W-:-:S02]  /*3a590*/  ISETP.NE.U32.AND P0, PT, R27, R20, PT ;  /* 0x000000141b00720c */ /* 0x000fc40003f05070 */
[----:B--2---:R-:W-:Y:S01]  /*3a5a0*/  IADD3 R0, P4, R0, R21, RZ ;  /* 0x0000001500007210 */ /* 0x004fe20007f9e0ff */
[----:B---3--:R0:W-:Y:S04]  /*3a5b0*/  STL [R1+0x1604], R7 ;  /* 0x0016040701007387 */ /* 0x0081e80000100800 */
[----:B0-----:R-:W2:Y:S01]  /*3a5c0*/  LDL.LU R7, [R1+0x10d8] ;  /* 0x0010d80001077983 */ /* 0x001ea20000300800 */
[----:B------:R-:W3:Y:S02]  /*3a5d0*/  LDL.LU R6, [R1+0x10c8] ;  /* 0x0010c80001067983 */ /* 0x000ee40000300800 */
[----:B------:R-:W4:Y:S02]  /*3a5e0*/  LDL.LU R16, [R1+0x109c] ;  /* 0x00109c0001107983 */ /* 0x000f240000300800 */
        /* <DEDUP_REMOVED lines=24> */
[----:B------:R0:W-:Y:S02]  /*3a770*/  STL [R1+0x10b4], R0 ;  /* 0x0010b40001007387 */ /* 0x0001e40000100800 */
[----:B0-----:R-:W2:Y:S02]  /*3a780*/  LDL.LU R0, [R1+0x1608] ;  /* 0x0016080001007983 */ /* 0x001ea40000300800 */
[----:B--2---:R-:W-:-:S05]  /*3a790*/  IMAD.X R7, R7, 0x1, R0, P5 ;  /* 0x0000000107077824 */ /* 0x004fca00028e0600 */
[----:B------:R0:W-:Y:S04]  /*3a7a0*/  STL [R1+0x10d8], R7 ;  /* 0x0010d80701007387 */ /* 0x0001e80000100800 */
[----:B0-----:R-:W2:Y:S02]  /*3a7b0*/  LDL.LU R7, [R1+0x1604] ;  /* 0x0016040001077983 */ /* 0x001ea40000300800 */
[----:B--2---:R-:W-:-:S05]  /*3a7c0*/  IADD3 R7, P5, R7, R21, RZ ;  /* 0x0000001507077210 */ /* 0x004fca0007fbe0ff */
[----:B------:R0:W-:Y:S04]  /*3a7d0*/  STL [R1+0x10ac], R7 ;  /* 0x0010ac0701007387 */ /* 0x0001e80000100800 */
[----:B0-----:R-:W2:Y:S02]  /*3a7e0*/  LDL.LU R7, [R1+0x1600] ;  /* 0x0016000001077983 */ /* 0x001ea40000300800 */
[----:B--2---:R-:W-:-:S05]  /*3a7f0*/  IMAD.X R7, R7, 0x1, R0, P6 ;  /* 0x0000000107077824 */ /* 0x004fca00030e0600 */
[----:B------:R0:W-:Y:S04]  /*3a800*/  STL [R1+0x10d0], R7 ;  /* 0x0010d00701007387 */ /* 0x0001e80000100800 */
[----:B0-----:R-:W2:Y:S01]  /*3a810*/  LDL.LU R7, [R1+0x15fc] ;  /* 0x0015fc0001077983 */ /* 0x001ea20000300800 */
[--C-:B---3--:R-:W-:Y:S01]  /*3a820*/  IMAD.X R6, R6, 0x1, R0.reuse, P1 ;  /* 0x0000000106067824 */ /* 0x108fe200008e0600 */
[-C--:B----4-:R-:W-:Y:S01]  /*3a830*/  IADD3 R16, P1, R16, R21.reuse, RZ ;  /* 0x0000001510107210 */ /* 0x090fe20007f3e0ff */
[--C-:B------:R-:W-:Y:S01]  /*3a840*/  IMAD.X R17, R17, 0x1, R0.reuse, P2 ;  /* 0x0000000111117824 */ /* 0x100fe200010e0600 */
[-C--:B------:R-:W-:Y:S01]  /*3a850*/  IADD3 R18, P2, R18, R21.reuse, RZ ;  /* 0x0000001512127210 */ /* 0x080fe20007f5e0ff */
        /* <DEDUP_REMOVED lines=16> */
[----:B------:R-:W-:Y:S01]  /*3a960*/  IMAD.X R29, R29, 0x1, R0, P1 ;  /* 0x000000011d1d7824 */ /* 0x000fe200008e0600 */
[----:B------:R-:W-:-:S02]  /*3a970*/  IADD3 R2, P1, R2, R21, RZ ;  /* 0x0000001502027210 */ /* 0x000fc40007f3e0ff */
[----:B--2---:R-:W-:-:S05]  /*3a980*/  IADD3 R7, P6, R7, R21, RZ ;  /* 0x0000001507077210 */ /* 0x004fca0007fde0ff */
[----:B------:R-:W-:Y:S01]  /*3a990*/  STL [R1+0x10a4], R7 ;  /* 0x0010a40701007387 */ /* 0x000fe20000100800 */
[----:B------:R-:W-:Y:S02]  /*3a9a0*/  STL [R1+0x10c8], R6 ;  /* 0x0010c80601007387 */ /* 0x000fe40000100800 */
[----:B------:R-:W-:Y:S02]  /*3a9b0*/  STL [R1+0x109c], R16 ;  /* 0x00109c1001007387 */ /* 0x000fe40000100800 */
[----:B------:R-:W-:Y:S01]  /*3a9c0*/  STL [R1+0x10c0], R17 ;  /* 0x0010c01101007387 */ /* 0x000fe20000100800 */
[----:B------:R-:W-:Y:S01]  /*3a9d0*/  STL [R1+0x1094], R18 ;  /* 0x0010941201007387 */ /* 0x000fe20000100800 */
[----:B------:R-:W-:Y:S02]  /*3a9e0*/  STL [R1+0x10b8], R19 ;  /* 0x0010b81301007387 */ /* 0x000fe40000100800 */
[----:B------:R-:W-:Y:S02]  /*3a9f0*/  STL [R1+0x108c], R4 ;  /* 0x00108c0401007387 */ /* 0x000fe40000100800 */
[--C-:B------:R-:W-:Y:S01]  /*3aa00*/  IMAD.X R11, R11, 0x1, R0.reuse, P6 ;  /* 0x000000010b0b7824 */ /* 0x100fe200030e0600 */
[----:B------:R-:W-:Y:S01]  /*3aa10*/  STL [R1+0x10b0], R3 ;  /* 0x0010b00301007387 */ /* 0x000fe20000100800 */
[----:B------:R-:W-:Y:S01]  /*3aa20*/  IADD3 R14, P6, R14, R21, RZ ;  /* 0x000000150e0e7210 */ /* 0x000fe20007fde0ff */
[----:B------:R-:W-:Y:S02]  /*3aa30*/  STL [R1+0x1084], R8 ;  /* 0x0010840801007387 */ /* 0x000fe40000100800 */
[----:B------:R-:W-:Y:S01]  /*3aa40*/  STL [R1+0x10a8], R5 ;  /* 0x0010a80501007387 */ /* 0x000fe20000100800 */
[----:B------:R-:W-:Y:S01]  /*3aa50*/  STL [R1+0x107c], R10 ;  /* 0x00107c0a01007387 */ /* 0x000fe20000100800 */
[----:B------:R-:W-:Y:S02]  /*3aa60*/  STL [R1+0x10a0], R11 ;  /* 0x0010a00b01007387 */ /* 0x000fe40000100800 */
[----:B------:R-:W-:Y:S02]  /*3aa70*/  STL [R1+0x1074], R14 ;  /* 0x0010740e01007387 */ /* 0x000fe40000100800 */
[----:B------:R-:W-:Y:S01]  /*3aa80*/  STL [R1+0x1098], R15 ;  /* 0x0010980f01007387 */ /* 0x000fe20000100800 */
[----:B------:R-:W-:Y:S01]  /*3aa90*/  STL [R1+0x106c], R20 ;  /* 0x00106c1401007387 */ /* 0x000fe20000100800 */
[----:B------:R-:W-:Y:S02]  /*3aaa0*/  STL [R1+0x1090], R22 ;  /* 0x0010901601007387 */ /* 0x000fe40000100800 */
[----:B------:R-:W-:Y:S02]  /*3aab0*/  STL [R1+0x1064], R23 ;  /* 0x0010641701007387 */ /* 0x000fe40000100800 */
[----:B------:R-:W-:Y:S01]  /*3aac0*/  STL [R1+0x1088], R27 ;  /* 0x0010881b01007387 */ /* 0x000fe20000100800 */
[----:B------:R-:W-:Y:S01]  /*3aad0*/  STL [R1+0x105c], R26 ;  /* 0x00105c1a01007387 */ /* 0x000fe20000100800 */
[----:B------:R-:W-:-:S02]  /*3aae0*/  IMAD.X R28, R28, 0x1, R0, P6 ;  /* 0x000000011c1c7824 */ /* 0x000fc400030e0600 */
[----:B------:R-:W-:Y:S02]  /*3aaf0*/  STL [R1+0x1080], R25 ;  /* 0x0010801901007387 */ /* 0x000fe40000100800 */
[----:B------:R-:W-:Y:S01]  /*3ab00*/  STL [R1+0x1054], R24 ;  /* 0x0010541801007387 */ /* 0x000fe20000100800 */
[----:B------:R-:W-:Y:S01]  /*3ab10*/  IADD3 R9, P6, R9, R21, RZ ;  /* 0x0000001509097210 */ /* 0x000fe20007fde0ff */
[----:B------:R-:W-:Y:S01]  /*3ab20*/  STL [R1+0x1078], R13 ;  /* 0x0010780d01007387 */ /* 0x000fe20000100800 */
        /* <DEDUP_REMOVED lines=12> */
[----:B--2---:R-:W-:-:S03]  /*3abf0*/  IMAD.X R21, R21, 0x1, R0, P2 ;  /* 0x0000000115157824 */ /* 0x004fc600010e0600 */
        /* <DEDUP_REMOVED lines=30> */
[----:B--2---:R-:W-:-:S05]  /*3ade0*/  IADD3 R7, P2, R7, R21, RZ ;  /* 0x0000001507077210 */ /* 0x004fca0007f5e0ff */
[----:B------:R0:W-:Y:S04]  /*3adf0*/  STL [R1+0x1034], R7 ;  /* 0x0010340701007387 */ /* 0x0001e80000100800 */
[----:B0-----:R-:W2:Y:S02]  /*3ae00*/  LDL.LU R7, [R1+0x15f4] ;  /* 0x0015f40001077983 */ /* 0x001ea40000300800 */
[----:B--2---:R-:W-:-:S05]  /*3ae10*/  IMAD.X R7, R7, 0x1, R0, P3 ;  /* 0x0000000107077824 */ /* 0x004fca00018e0600 */
[----:B------:R0:W-:Y:S04]  /*3ae20*/  STL [R1+0x1058], R7 ;  /* 0x0010580701007387 */ /* 0x0001e80000100800 */
[----:B0-----:R-:W2:Y:S02]  /*3ae30*/  LDL.LU R7, [R1+0x15f0] ;  /* 0x0015f00001077983 */ /* 0x001ea40000300800 */
[----:B--2---:R-:W-:-:S05]  /*3ae40*/  IADD3 R7, P3, R7, R21, RZ ;  /* 0x0000001507077210 */ /* 0x004fca0007f7e0ff */
[----:B------:R0:W-:Y:S04]  /*3ae50*/  STL [R1+0x102c], R7 ;  /* 0x00102c0701007387 */ /* 0x0001e80000100800 */
[----:B0-----:R-:W2:Y:S01]  /*3ae60*/  LDL.LU R7, [R1+0x15ec] ;  /* 0x0015ec0001077983 */ /* 0x001ea20000300800 */
[--C-:B----4-:R-:W-:Y:S01]  /*3ae70*/  IMAD.X R16, R16, 0x1, R0.reuse, P5 ;  /* 0x0000000110107824 */ /* 0x110fe200028e0600 */
        /* <DEDUP_REMOVED lines=18> */
[----:B------:R-:W-:Y:S01]  /*3afa0*/  IADD3 R28, P3, R28, R21, RZ ;  /* 0x000000151c1c7210 */ /* 0x000fe20007f7e0ff */
[----:B------:R-:W-:-:S02]  /*3afb0*/  IMAD.X R2, R2, 0x1, R0, P5 ;  /* 0x0000000102027824 */ /* 0x000fc400028e0600 */
[----:B--2---:R-:W-:Y:S01]  /*3afc0*/  IMAD.X R7, R7, 0x1, R0, P4 ;  /* 0x0000000107077824 */ /* 0x004fe200020e0600 */
[----:B---3--:R-:W-:-:S04]  /*3afd0*/  IADD3 R6, P4, R6, R21, RZ ;  /* 0x0000001506067210 */ /* 0x008fc80007f9e0ff */
[----:B------:R-:W-:Y:S01]  /*3afe0*/  STL [R1+0x1050], R7 ;  /* 0x0010500701007387 */ /* 0x000fe20000100800 */
[----:B------:R-:W-:Y:S02]  /*3aff0*/  STL [R1+0x1024], R6 ;  /* 0x0010240601007387 */ /* 0x000fe40000100800 */
[----:B------:R-:W-:Y:S02]  /*3b000*/  STL [R1+0x1048], R16 ;  /* 0x0010481001007387 */ /* 0x000fe40000100800 */
[----:B------:R-:W-:Y:S01]  /*3b010*/  STL [R1+0x101c], R17 ;  /* 0x00101c1101007387 */ /* 0x000fe20000100800 */
[----:B------:R-:W-:Y:S01]  /*3b020*/  STL [R1+0x1040], R18 ;  /* 0x0010401201007387 */ /* 0x000fe20000100800 */
[----:B------:R-:W-:Y:S02]  /*3b030*/  STL [R1+0x1014], R19 ;  /* 0x0010141301007387 */ /* 0x000fe40000100800 */
        /* <DEDUP_REMOVED lines=17> */
[----:B------:R-:W-:-:S02]  /*3b150*/  IMAD.X R9, R9, 0x1, R0, P4 ;  /* 0x0000000109097824 */ /* 0x000fc400020e0600 */
[----:B------:R-:W-:Y:S01]  /*3b160*/  STL [R1+0xfd4], R13 ;  /* 0x000fd40d01007387 */ /* 0x000fe20000100800 */
[-C--:B------:R-:W-:Y:S01]  /*3b170*/  IADD3 R29, P4, R29, R21.reuse, RZ ;  /* 0x000000151d1d7210 */ /* 0x080fe20007f9e0ff */
[----:B------:R-:W-:Y:S01]  /*3b180*/  STL [R1+0xff8], R12 ;  /* 0x000ff80c01007387 */ /* 0x000fe20000100800 */
[----:B------:R-:W-:Y:S02]  /*3b190*/  STL [R1+0xfcc], R28 ;  /* 0x000fcc1c01007387 */ /* 0x000fe40000100800 */
[----:B------:R0:W-:Y:S02]  /*3b1a0*/  STL [R1+0x15e8], R0 ;  /* 0x0015e80001007387 */ /* 0x0001e40000100800 */
[----:B------:R-:W-:Y:S01]  /*3b1b0*/  STL [R1+0xff0], R9 ;  /* 0x000ff00901007387 */ /* 0x000fe20000100800 */
        /* <DEDUP_REMOVED lines=8> */
[----:B--2---:R-:W-:-:S03]  /*3b240*/  IADD3 R0, P5, R0, R21, RZ ;  /* 0x0000001500007210 */ /* 0x004fc60007fbe0ff */
        /* <DEDUP_REMOVED lines=556> */
[--C-:B------:R-:W-:Y:S01]  /*3d510*/  IMAD.X R23, R23, 0x1, R0.reuse, P3 ;  /* 0x0000000117177824 */ /* 0x100fe200018e0600 */
[----:B------:R-:W-:Y:S01]  /*3d520*/  IADD3 R27, P3, R27, UR8, RZ ;  /* 0x000000081b1b7c10 */ /* 0x000fe2000ff7e0ff */
[--C-:B------:R-:W-:Y:S01]  /*3d530*/  IMAD.X R26, R26, 0x1, R0.reuse, P4 ;  /* 0x000000011a1a7824 */ /* 0x100fe200020e0600 */
[----:B------:R-:W-:Y:S01]  /*3d540*/  IADD3 R25, P4, R25, UR8, RZ ;  /* 0x0000000819197c10 */ /* 0x000fe2000ff9e0ff */
[--C-:B------:R-:W-:Y:S01]  /*3d550*/  IMAD.X R24, R24, 0x1, R0.reuse, P5 ;  /* 0x0000000118187824 */ /* 0x100fe200028e0600 */
[----:B------:R-:W-:Y:S01]  /*3d560*/  IADD3 R13, P5, R13, UR8, RZ ;  /* 0x000000080d0d7c10 */ /* 0x000fe2000ffbe0ff */
[--C-:B------:R-:W-:Y:S01]  /*3d570*/  IMAD.X R12, R12, 0x1, R0.reuse, P6 ;  /* 0x000000010c0c7824 */ /* 0x100fe200030e0600 */
[----:B------:R-:W-:Y:S01]  /*3d580*/  IADD3 R28, P6, R28, UR8, RZ ;  /* 0x000000081c1c7c10 */ /* 0x000fe2000ffde0ff */
        /* <DEDUP_REMOVED lines=28> */
[----:B------:R-:W-:Y:S01]  /*3d750*/  IADD3 R29, P1, R29, UR8, RZ ;  /* 0x000000081d1d7c10 */ /* 0x000fe2000ff3e0ff */
[----:B------:R-:W-:Y:S01]  /*3d760*/  STL [R1+0xd10], R12 ;  /* 0x000d100c01007387 */ /* 0x000fe20000100800 */
[----:B------:R-:W-:Y:S02]  /*3d770*/  STL [R1+0x14dc], R28 ;  /* 0x0014dc1c01007387 */ /* 0x000fe40000100800 */
[----:B------:R0:W-:Y:S02]  /*3d780*/  STL [R1+0xd00], R2 ;  /* 0x000d000201007387 */ /* 0x0001e40000100800 */
[----:B------:R-:W-:Y:S01]  /*3d790*/  STL [R1+0xd08], R9 ;  /* 0x000d080901007387 */ /* 0x000fe20000100800 */
[----:B0-----:R-:W2:Y:S01]  /*3d7a0*/  LDL.LU R2, [R1+0x14d4] ;  /* 0x0014d40001027983 */ /* 0x001ea20000300800 */
[----:B------:R-:W-:Y:S02]  /*3d7b0*/  STL [R1+0x14d8], R29 ;  /* 0x0014d81d01007387 */ /* 0x000fe40000100800 */
[----:B------:R-:W3:Y:S02]  /*3d7c0*/  LDL.LU R7, [R1+0xcfc] ;  /* 0x000cfc0001077983 */ /* 0x000ee40000300800 */
[----:B---3--:R0:W-:Y:S04]  /*3d7d0*/  STL [R1+0x1588], R7 ;  /* 0x0015880701007387 */ /* 0x0081e80000100800 */
[----:B0-----:R-:W3:Y:S01]  /*3d7e0*/  LDL.LU R7, [R1+0x14e4] ;  /* 0x0014e40001077983 */ /* 0x001ee20000300800 */
[----:B------:R-:W4:Y:S02]  /*3d7f0*/  LDL.LU R6, [R1+0x14cc] ;  /* 0x0014cc0001067983 */ /* 0x000f240000300800 */
[----:B------:R-:W4:Y:S02]  /*3d800*/  LDL.LU R16, [R1+0x1104] ;  /* 0x0011040001107983 */ /* 0x000f240000300800 */
        /* <DEDUP_REMOVED lines=22> */
[----:B--2---:R-:W-:Y:S01]  /*3d970*/  IADD3 R2, P2, R2, UR8, RZ ;  /* 0x0000000802027c10 */ /* 0x004fe2000ff5e0ff */
[----:B------:R-:W2:Y:S02]  /*3d980*/  LDL.LU R29, [R1+0x1470] ;  /* 0x00147000011d7983 */ /* 0x000ea40000300800 */
[----:B------:R0:W-:Y:S02]  /*3d990*/  STL [R1+0x1568], R0 ;  /* 0x0015680001007387 */ /* 0x0001e40000100800 */
[----:B0-----:R-:W2:Y:S01]  /*3d9a0*/  LDL.LU R0, [R1+0x14d0] ;  /* 0x0014d00001007983 */ /* 0x001ea20000300800 */
[----:B------:R-:W2:Y:S02]  /*3d9b0*/  LDL.LU R9, [R1+0x1494] ;  /* 0x0014940001097983 */ /* 0x000ea40000300800 */
[----:B------:R0:W-:Y:S02]  /*3d9c0*/  STL [R1+0x14d4], R2 ;  /* 0x0014d40201007387 */ /* 0x0001e40000100800 */
[----:B0-----:R-:W2:Y:S01]  /*3d9d0*/  LDL.LU R2, [R1+0x1468] ;  /* 0x0014680001027983 */ /* 0x001ea20000300800 */
[----:B---3--:R-:W-:-:S05]  /*3d9e0*/  IADD3.X R7, R7, UR5, RZ, P3, !PT ;  /* 0x0000000507077c10 */ /* 0x008fca0009ffe4ff */
[----:B------:R0:W-:Y:S04]  /*3d9f0*/  STL [R1+0x14e4], R7 ;  /* 0x0014e40701007387 */ /* 0x0001e80000100800 */
[----:B0-----:R-:W3:Y:S01]  /*3da00*/  LDL.LU R7, [R1+0x1588] ;  /* 0x0015880001077983 */ /* 0x001ee20000300800 */
[----:B----4-:R-:W-:Y:S01]  /*3da10*/  IADD3.X R16, R16, UR5, RZ, P5, !PT ;  /* 0x0000000510107c10 */ /* 0x010fe2000affe4ff */
[----:B------:R-:W-:Y:S01]  /*3da20*/  IADD3 R17, P5, R17, UR8, RZ ;  /* 0x0000000811117c10 */ /* 0x000fe2000ffbe0ff */
[----:B------:R-:W-:Y:S01]  /*3da30*/  IADD3.X R18, R18, UR5, RZ, P6, !PT ;  /* 0x0000000512127c10 */ /* 0x000fe2000b7fe4ff */
[----:B------:R-:W-:Y:S01]  /*3da40*/  IADD3 R19, P6, R19, UR8, RZ ;  /* 0x0000000813137c10 */ /* 0x000fe2000ffde0ff */
[----:B------:R-:W-:Y:S01]  /*3da50*/  IADD3.X R4, R4, UR5, RZ, P1, !PT ;  /* 0x0000000504047c10 */ /* 0x000fe20008ffe4ff */
[----:B------:R-:W-:Y:S01]  /*3da60*/  IADD3 R3, P1, R3, UR8, RZ ;  /* 0x0000000803037c10 */ /* 0x000fe2000ff3e0ff */
[----:B------:R-:W-:Y:S01]  /*3da70*/  IADD3.X R8, R8, UR5, RZ, P2, !PT ;  /* 0x0000000508087c10 */ /* 0x000fe200097fe4ff */
[----:B------:R-:W-:Y:S01]  /*3da80*/  IADD3 R5, P2, R5, UR8, RZ ;  /* 0x0000000805057c10 */ /* 0x000fe2000ff5e0ff */
[----:B--2---:R-:W-:-:S05]  /*3da90*/  IADD3 R0, P3, R0, UR8, RZ ;  /* 0x0000000800007c10 */ /* 0x004fca000ff7e0ff */
[----:B------:R-:W-:Y:S01]  /*3daa0*/  STL [R1+0x14d0], R0 ;  /* 0x0014d00001007387 */ /* 0x000fe20000100800 */
[----:B------:R-:W-:Y:S01]  /*3dab0*/  IADD3.X R10, R10, UR5, RZ, P3, !PT ;  /* 0x000000050a0a7c10 */ /* 0x000fe20009ffe4ff */
[----:B------:R-:W-:Y:S01]  /*3dac0*/  IADD3 R11, P3, R11, UR8, RZ ;  /* 0x000000080b0b7c10 */ /* 0x000fe2000ff7e0ff */
        /* <DEDUP_REMOVED lines=10> */
[----:B---3--:R-:W-:Y:S01]  /*3db70*/  IADD3.X R7, R7, UR5, RZ, P4, !PT ;  /* 0x0000000507077c10 */ /* 0x008fe2000a7fe4ff */
[----:B------:R-:W-:-:S04]  /*3db80*/  IADD3 R6, P4, R6, UR8, RZ ;  /* 0x0000000806067c10 */ /* 0x000fc8000ff9e0ff */
        /* <DEDUP_REMOVED lines=8> */
[----:B------:R-:W-:Y:S01]  /*3dc10*/  IADD3.X R14, R14, UR5, RZ, P4, !PT ;  /* 0x000000050e0e7c10 */ /* 0x000fe2000a7fe4ff */
[----:B------:R-:W-:Y:S01]  /*3dc20*/  STL [R1+0x10f8], R8 ;  /* 0x0010f80801007387 */ /* 0x000fe20000100800 */
[----:B------:R-:W-:Y:S01]  /*3dc30*/  IADD3 R15, P4, R15, UR8, RZ ;  /* 0x000000080f0f7c10 */ /* 0x000fe2000ff9e0ff */
        /* <DEDUP_REMOVED lines=16> */
[----:B------:R0:W-:Y:S02]  /*3dd40*/  STL [R1+0x1470], R29 ;  /* 0x0014701d01007387 */ /* 0x0001e40000100800 */
[----:B------:R-:W-:Y:S01]  /*3dd50*/  STL [R1+0x1478], R12 ;  /* 0x0014780c01007387 */ /* 0x000fe20000100800 */
[----:B0-----:R-:W2:Y:S01]  /*3dd60*/  LDL.LU R29, [R1+0x148c] ;  /* 0x00148c00011d7983 */ /* 0x001ea20000300800 */
[----:B------:R-:W-:Y:S02]  /*3dd70*/  STL [R1+0x149c], R28 ;  /* 0x00149c1c01007387 */ /* 0x000fe40000100800 */
[----:B------:R-:W3:Y:S01]  /*3dd80*/  LDL.LU R0, [R1+0x1484] ;  /* 0x0014840001007983 */ /* 0x000ee20000300800 */
[----:B------:R-:W-:Y:S01]  /*3dd90*/  IADD3.X R9, R9, UR5, RZ, P5, !PT ;  /* 0x0000000509097c10 */ /* 0x000fe2000affe4ff */
[----:B------:R-:W-:Y:S01]  /*3dda0*/  IADD3 R2, P5, R2, UR8, RZ ;  /* 0x0000000802027c10 */ /* 0x000fe2000ffbe0ff */
[----:B---3--:R0:W-:Y:S03]  /*3ddb0*/  STL [R1+0x1584], R0 ;  /* 0x0015840001007387 */ /* 0x0081e60000100800 */
[----:B------:R-:W-:Y:S01]  /*3ddc0*/  STL [R1+0x1494], R9 ;  /* 0x0014940901007387 */ /* 0x000fe20000100800 */
[----:B0-----:R-:W3:Y:S01]  /*3ddd0*/  LDL.LU R0, [R1+0x1460] ;  /* 0x0014600001007983 */ /* 0x001ee20000300800 */
[----:B------:R0:W-:Y:S02]  /*3dde0*/  STL [R1+0x1468], R2 ;  /* 0x0014680201007387 */ /* 0x0001e40000100800 */
        /* <DEDUP_REMOVED lines=23> */
[----:B--2---:R-:W-:Y:S01]  /*3df60*/  IADD3.X R29, R29, UR5, RZ, P6, !PT ;  /* 0x000000051d1d7c10 */ /* 0x004fe2000b7fe4ff */
[----:B------:R-:W2:Y:S02]  /*3df70*/  LDL.LU R12, [R1+0x1424] ;  /* 0x00142400010c7983 */ /* 0x000ea40000300800 */
[----:B0-----:R-:W2:Y:S01]  /*3df80*/  LDL.LU R2, [R1+0x13f8] ;  /* 0x0013f80001027983 */ /* 0x001ea20000300800 */
[----:B------:R-:W2:Y:S01]  /*3df90*/  LDL.LU R28, [R1+0x141c] ;  /* 0x00141c00011c7983 */ /* 0x000ea20000300800 */
[----:B------:R-:W2:Y:S02]  /*3dfa0*/  LDL.LU R9, [R1+0x13f0] ;  /* 0x0013f00001097983 */ /* 0x000ea40000300800 */
[----:B------:R0:W-:Y:S02]  /*3dfb0*/  STL [R1+0x148c], R29 ;  /* 0x00148c1d01007387 */ /* 0x0001e40000100800 */
[----:B0-----:R-:W2:Y:S01]  /*3dfc0*/  LDL.LU R29, [R1+0x1414] ;  /* 0x00141400011d7983 */ /* 0x001ea20000300800 */
[----:B---3--:R-:W-:-:S05]  /*3dfd0*/  IADD3 R0, P6, R0, UR8, RZ ;  /* 0x0000000800007c10 */ /* 0x008fca000ffde0ff */
        /* <DEDUP_REMOVED lines=44> */
[----:B--2---:R-:W-:Y:S01]  /*3e2a0*/  IADD3.X R12, R12, UR5, RZ, P1, !PT ;  /* 0x000000050c0c7c10 */ /* 0x004fe20008ffe4ff */
        /* <DEDUP_REMOVED lines=12> */
[----:B------:R-:W-:-:S04]  /*3e370*/  IADD3 R9, P2, R9, UR8, RZ ;  /* 0x0000000809097c10 */ /* 0x000fc8000ff5e0ff */
[----:B------:R-:W-:Y:S01]  /*3e380*/  STL [R1+0x141c], R28 ;  /* 0x00141c1c01007387 */ /* 0x000fe20000100800 */
[----:B------:R-:W-:-:S03]  /*3e390*/  IADD3.X R29, R29, UR5, RZ, P3, !PT ;  /* 0x000000051d1d7c10 */ /* 0x000fc60009ffe4ff */
[----:B---3--:R0:W-:Y:S01]  /*3e3a0*/  STL [R1+0x1580], R0 ;  /* 0x0015800001007387 */ /* 0x0081e20000100800 */
[----:B------:R-:W-:Y:S03]  /*3e3b0*/  STL [R1+0x13f0], R9 ;  /* 0x0013f00901007387 */ /* 0x000fe60000100800 */
        /* <DEDUP_REMOVED lines=26> */
[----:B0-----:R-:W2:Y:S02]  /*3e560*/  LDL.LU R29, [R1+0x1380] ;  /* 0x00138000011d7983 */ /* 0x001ea40000300800 */
[----:B------:R-:W2:Y:S01]  /*3e570*/  LDL.LU R12, [R1+0x13a4] ;  /* 0x0013a400010c7983 */ /* 0x000ea20000300800 */
[----:B------:R-:W2:Y:S01]  /*3e580*/  LDL.LU R28, [R1+0x1378] ;  /* 0x00137800011c7983 */ /* 0x000ea20000300800 */
        /* <DEDUP_REMOVED lines=26> */
[----:B--2---:R-:W-:-:S02]  /*3e730*/  IADD3.X R12, R12, UR5, RZ, P5, !PT ;  /* 0x000000050c0c7c10 */ /* 0x004fc4000affe4ff */
[----:B---3--:R-:W-:-:S05]  /*3e740*/  IADD3 R0, P4, R0, UR8, RZ ;  /* 0x0000000800007c10 */ /* 0x008fca000ff9e0ff */
        /* <DEDUP_REMOVED lines=30> */
[----:B------:R-:W-:Y:S02]  /*3e930*/  STL [R1+0x13a4], R12 ;  /* 0x0013a40c01007387 */ /* 0x000fe40000100800 */
[----:B------:R-:W3:Y:S01]  /*3e940*/  LDL.LU R0, [R1+0x138c] ;  /* 0x00138c0001007983 */ /* 0x000ee20000300800 */
[----:B------:R-:W-:-:S02]  /*3e950*/  IADD3 R28, P5, R28, UR8, RZ ;  /* 0x000000081c1c7c10 */ /* 0x000fc4000ffbe0ff */
[----:B------:R-:W-:-:S03]  /*3e960*/  IADD3.X R9, R9, UR5, RZ, P6, !PT ;  /* 0x0000000509097c10 */ /* 0x000fc6000b7fe4ff */
[----:B------:R-:W-:Y:S01]  /*3e970*/  STL [R1+0x1378], R28 ;  /* 0x0013781c01007387 */ /* 0x000fe20000100800 */
[----:B------:R-:W-:-:S03]  /*3e980*/  IADD3 R2, P6, R2, UR8, RZ ;  /* 0x0000000802027c10 */ /* 0x000fc6000ffde0ff */
        /* <DEDUP_REMOVED lines=26> */
[----:B--2---:R-:W-:Y:S01]  /*3eb30*/  IADD3.X R29, R29, UR5, RZ, P1, !PT ;  /* 0x000000051d1d7c10 */ /* 0x004fe20008ffe4ff */
[----:B0-----:R-:W2:Y:S01]  /*3eb40*/  LDL.LU R2, [R1+0x1308] ;  /* 0x0013080001027983 */ /* 0x001ea20000300800 */
[----:B------:R-:W2:Y:S02]  /*3eb50*/  LDL.LU R13, [R1+0x132c] ;  /* 0x00132c00010d7983 */ /* 0x000ea40000300800 */
[----:B------:R-:W2:Y:S02]  /*3eb60*/  LDL.LU R12, [R1+0x1300] ;  /* 0x00130000010c7983 */ /* 0x000ea40000300800 */
[----:B------:R-:W2:Y:S01]  /*3eb70*/  LDL.LU R28, [R1+0x1324] ;  /* 0x00132400011c7983 */ /* 0x000ea20000300800 */
[----:B------:R0:W-:Y:S01]  /*3eb80*/  STL [R1+0x1394], R29 ;  /* 0x0013941d01007387 */ /* 0x0001e20000100800 */
[----:B------:R-:W2:Y:S03]  /*3eb90*/  LDL.LU R9, [R1+0x12f8] ;  /* 0x0012f80001097983 */ /* 0x000ea60000300800 */
        /* <DEDUP_REMOVED lines=20> */
[----:B------:R-:W-:-:S02]  /*3ece0*/  IADD3.X R26, R26, UR5, RZ, P6, !PT ;  /* 0x000000051a1a7c10 */ /* 0x000fc4000b7fe4ff */
[----:B------:R-:W-:Y:S01]  /*3ecf0*/  IADD3.X R24, R24, UR5, RZ, P1, !PT ;  /* 0x0000000518187c10 */ /* 0x000fe20008ffe4ff */
[----:B--2---:R-:W-:Y:S01]  /*3ed00*/  IADD3 R2, P1, R2, UR8, RZ ;  /* 0x0000000802027c10 */ /* 0x004fe2000ff3e0ff */
[----:B------:R-:W-:Y:S02]  /*3ed10*/  IADD3 R25, P6, R25, UR8, RZ ;  /* 0x0000000819197c10 */ /* 0x000fe4000ffde0ff */
        /* <DEDUP_REMOVED lines=24> */
[----:B------:R-:W-:Y:S01]  /*3eea0*/  STL [R1+0x133c], R26 ;  /* 0x00133c1a01007387 */ /* 0x000fe20000100800 */
[----:B------:R-:W-:Y:S01]  /*3eeb0*/  IADD3.X R13, R13, UR5, RZ, P2, !PT ;  /* 0x000000050d0d7c10 */ /* 0x000fe200097fe4ff */
[----:B------:R0:W-:Y:S01]  /*3eec0*/  STL [R1+0x1308], R2 ;  /* 0x0013080201007387 */ /* 0x0001e20000100800 */
[----:B------:R-:W-:Y:S01]  /*3eed0*/  IADD3 R12, P2, R12, UR8, RZ ;  /* 0x000000080c0c7c10 */ /* 0x000fe2000ff5e0ff */
[----:B------:R-:W-:Y:S04]  /*3eee0*/  STL [R1+0x1310], R25 ;  /* 0x0013101901007387 */ /* 0x000fe80000100800 */
[----:B0-----:R-:W2:Y:S01]  /*3eef0*/  LDL.LU R2, [R1+0x12f0] ;  /* 0x0012f00001027983 */ /* 0x001ea20000300800 */
[----:B------:R-:W-:Y:S02]  /*3ef00*/  STL [R1+0x1334], R24 ;  /* 0x0013341801007387 */ /* 0x000fe40000100800 */
[----:B------:R-:W-:Y:S02]  /*3ef10*/  STL [R1+0x132c], R13 ;  /* 0x00132c0d01007387 */ /* 0x000fe40000100800 */
[----:B------:R-:W-:Y:S01]  /*3ef20*/  STL [R1+0x1300], R12 ;  /* 0x0013000c01007387 */ /* 0x000fe20000100800 */
        /* <DEDUP_REMOVED lines=29> */
[----:B------:R-:W4:Y:S01]  /*3f100*/  LDL.LU R25, [R1+0x12bc] ;  /* 0x0012bc0001197983 */ /* 0x000f220000300800 */
[----:B--2---:R-:W-:Y:S01]  /*3f110*/  IADD3 R2, P4, R2, UR8, RZ ;  /* 0x0000000802027c10 */ /* 0x004fe2000ff9e0ff */
[----:B0-----:R-:W2:Y:S01]  /*3f120*/  LDL.LU R29, [R1+0x1290] ;  /* 0x00129000011d7983 */ /* 0x001ea20000300800 */
[----:B------:R-:W2:Y:S02]  /*3f130*/  LDL.LU R24, [R1+0x12b4] ;  /* 0x0012b40001187983 */ /* 0x000ea40000300800 */
[----:B------:R-:W2:Y:S02]  /*3f140*/  LDL.LU R13, [R1+0x1288] ;  /* 0x00128800010d7983 */ /* 0x000ea40000300800 */
[----:B------:R-:W2:Y:S01]  /*3f150*/  LDL.LU R12, [R1+0x12ac] ;  /* 0x0012ac00010c7983 */ /* 0x000ea20000300800 */
[----:B------:R0:W-:Y:S01]  /*3f160*/  STL [R1+0x12f0], R2 ;  /* 0x0012f00201007387 */ /* 0x0001e20000100800 */
[----:B------:R-:W2:Y:S02]  /*3f170*/  LDL.LU R28, [R1+0x1280] ;  /* 0x00128000011c7983 */ /* 0x000ea40000300800 */
[----:B------:R-:W2:Y:S01]  /*3f180*/  LDL.LU R9, [R1+0x12a4] ;  /* 0x0012a40001097983 */ /* 0x000ea20000300800 */
        /* <DEDUP_REMOVED lines=24> */
[----:B------:R-:W-:Y:S02]  /*3f310*/  IADD3.X R12, R12, UR5, RZ, P6, !PT ;  /* 0x000000050c0c7c10 */ /* 0x000fe4000b7fe4ff */
        /* <DEDUP_REMOVED lines=31> */
[----:B------:R-:W-:Y:S01]  /*3f510*/  STL [R1+0x12ac], R12 ;  /* 0x0012ac0c01007387 */ /* 0x000fe20000100800 */
        /* <DEDUP_REMOVED lines=28> */
[----:B------:R-:W4:Y:S01]  /*3f6e0*/  LDL.LU R26, [R1+0x1244] ;  /* 0x00124400011a7983 */ /* 0x000f220000300800 */
[----:B--2---:R-:W-:Y:S01]  /*3f6f0*/  IADD3.X R29, R29, UR5, RZ, P2, !PT ;  /* 0x000000051d1d7c10 */ /* 0x004fe200097fe4ff */
[----:B0-----:R-:W2:Y:S01]  /*3f700*/  LDL.LU R2, [R1+0x1218] ;  /* 0x0012180001027983 */ /* 0x001ea20000300800 */
[----:B------:R-:W2:Y:S01]  /*3f710*/  LDL.LU R25, [R1+0x123c] ;  /* 0x00123c0001197983 */ /* 0x000ea20000300800 */
[----:B------:R-:W2:Y:S02]  /*3f720*/  LDL.LU R24, [R1+0x1210] ;  /* 0x0012100001187983 */ /* 0x000ea40000300800 */
[----:B------:R-:W2:Y:S02]  /*3f730*/  LDL.LU R13, [R1+0x1234] ;  /* 0x00123400010d7983 */ /* 0x000ea40000300800 */
[----:B------:R0:W-:Y:S01]  /*3f740*/  STL [R1+0x129c], R29 ;  /* 0x00129c1d01007387 */ /* 0x0001e20000100800 */
[----:B------:R-:W2:Y:S01]  /*3f750*/  LDL.LU R12, [R1+0x1208] ;  /* 0x00120800010c7983 */ /* 0x000ea20000300800 */
[----:B------:R-:W2:Y:S02]  /*3f760*/  LDL.LU R28, [R1+0x122c] ;  /* 0x00122c00011c7983 */ /* 0x000ea40000300800 */
[----:B------:R-:W2:Y:S01]  /*3f770*/  LDL.LU R9, [R1+0x1200] ;  /* 0x0012000001097983 */ /* 0x000ea20000300800 */
        /* <DEDUP_REMOVED lines=47> */
[----:B------:R0:W-:Y:S01]  /*3fa70*/  STL [R1+0x1218], R2 ;  /* 0x0012180201007387 */ /* 0x0001e20000100800 */
[----:B------:R-:W-:Y:S01]  /*3fa80*/  STL [R1+0x1220], R27 ;  /* 0x0012201b01007387 */ /* 0x000fe20000100800 */
[----:B------:R-:W-:Y:S01]  /*3fa90*/  IADD3.X R13, R13, UR5, RZ, P3, !PT ;  /* 0x000000050d0d7c10 */ /* 0x000fe20009ffe4ff */
[----:B------:R-:W-:Y:S01]  /*3faa0*/  IADD3 R12, P3, R12, UR8, RZ ;  /* 0x000000080c0c7c10 */ /* 0x000fe2000ff7e0ff */
[----:B0-----:R-:W2:Y:S01]  /*3fab0*/  LDL.LU R2, [R1+0x11f8] ;  /* 0x0011f80001027983 */ /* 0x001ea20000300800 */
[----:B------:R-:W-:Y:S02]  /*3fac0*/  STL [R1+0x1244], R26 ;  /* 0x0012441a01007387 */ /* 0x000fe40000100800 */
[----:B------:R-:W-:Y:S02]  /*3fad0*/  STL [R1+0x123c], R25 ;  /* 0x00123c1901007387 */ /* 0x000fe40000100800 */
[----:B------:R-:W-:Y:S01]  /*3fae0*/  STL [R1+0x1210], R24 ;  /* 0x0012101801007387 */ /* 0x000fe20000100800 */
[----:B------:R-:W-:Y:S01]  /*3faf0*/  STL [R1+0x1234], R13 ;  /* 0x0012340d01007387 */ /* 0x000fe20000100800 */
[----:B------:R-:W-:Y:S02]  /*3fb00*/  STL [R1+0x1208], R12 ;  /* 0x0012080c01007387 */ /* 0x000fe40000100800 */
[----:B------:R-:W3:Y:S01]  /*3fb10*/  LDL.LU R0, [R1+0x11f0] ;  /* 0x0011f00001007983 */ /* 0x000ee20000300800 */
[----:B------:R-:W-:Y:S01]  /*3fb20*/  IADD3.X R28, R28, UR5, RZ, P4, !PT ;  /* 0x000000051c1c7c10 */ /* 0x000fe2000a7fe4ff */
[----:B------:R-:W-:-:S04]  /*3fb30*/  IADD3 R9, P4, R9, UR8, RZ ;  /* 0x0000000809097c10 */ /* 0x000fc8000ff9e0ff */
[----:B------:R-:W-:Y:S01]  /*3fb40*/  STL [R1+0x122c], R28 ;  /* 0x00122c1c01007387 */ /* 0x000fe20000100800 */
[----:B------:R-:W-:-:S03]  /*3fb50*/  IADD3.X R29, R29, UR5, RZ, P5, !PT ;  /* 0x000000051d1d7c10 */ /* 0x000fc6000affe4ff */
[----:B---3--:R0:W-:Y:S01]  /*3fb60*/  STL [R1+0x1570], R0 ;  /* 0x0015700001007387 */ /* 0x0081e20000100800 */
[----:B------:R1:W-:Y:S03]  /*3fb70*/  STL [R1+0x1200], R9 ;  /* 0x0012000901007387 */ /* 0x0003e60000100800 */
        /* <DEDUP_REMOVED lines=23> */
[----:B------:R-:W2:Y:S01]  /*3fcf0*/  LDL.LU R25, [R1+0x11c4] ;  /* 0x0011c40001197983 */ /* 0x000ea20000300800 */
[----:B------:R-:W2:Y:S01]  /*3fd00*/  LDL.LU R24, [R1+0x1198] ;  /* 0x0011980001187983 */ /* 0x000ea20000300800 */
[----:B------:R-:W2:Y:S02]  /*3fd10*/  LDL.LU R13, [R1+0x11bc] ;  /* 0x0011bc00010d7983 */ /* 0x000ea40000300800 */
[----:B------:R0:W-:Y:S02]  /*3fd20*/  STL [R1+0x11f8], R2 ;  /* 0x0011f80201007387 */ /* 0x0001e40000100800 */
[----:B------:R-:W2:Y:S01]  /*3fd30*/  LDL.LU R12, [R1+0x1190] ;  /* 0x00119000010c7983 */ /* 0x000ea20000300800 */
[----:B------:R-:W2:Y:S01]  /*3fd40*/  LDL.LU R28, [R1+0x11b4] ;  /* 0x0011b400011c7983 */ /* 0x000ea20000300800 */
[----:B-1----:R-:W2:Y:S02]  /*3fd50*/  LDL.LU R9, [R1+0x1188] ;  /* 0x0011880001097983 */ /* 0x002ea40000300800 */
[----:B0-----:R-:W2:Y:S01]  /*3fd60*/  LDL.LU R29, [R1+0x11ac] ;  /* 0x0011ac00011d7983 */ /* 0x001ea20000300800 */
[----:B------:R-:W2:Y:S01]  /*3fd70*/  LDL.LU R2, [R1+0x1180] ;  /* 0x0011800001027983 */ /* 0x000ea20000300800 */
        /* <DEDUP_REMOVED lines=20> */
[----:B--2---:R-:W-:Y:S01]  /*3fec0*/  IADD3 R26, P4, R26, UR8, RZ ;  /* 0x000000081a1a7c10 */ /* 0x004fe2000ff9e0ff */
[----:B------:R-:W-:Y:S01]  /*3fed0*/  IADD3.X R25, R25, UR5, RZ, P5, !PT ;  /* 0x0000000519197c10 */ /* 0x000fe2000affe4ff */
[----:B------:R-:W-:Y:S01]  /*3fee0*/  IADD3 R24, P5, R24, UR8, RZ ;  /* 0x0000000818187c10 */ /* 0x000fe2000ffbe0ff */
[----:B------:R-:W-:-:S02]  /*3fef0*/  IADD3.X R28, R28, UR5, RZ, P1, !PT ;  /* 0x000000051c1c7c10 */ /* 0x000fc40008ffe4ff */
        /* <DEDUP_REMOVED lines=22> */
[----:B------:R-:W-:Y:S01]  /*40060*/  IADD3.X R13, R13, UR5, RZ, P6, !PT ;  /* 0x000000050d0d7c10 */ /* 0x000fe2000b7fe4ff */
[----:B------:R-:W-:-:S02]  /*40070*/  IADD3 R12, P6, R12, UR8, RZ ;  /* 0x000000080c0c7c10 */ /* 0x000fc4000ffde0ff */
[----:B0-----:R-:W2:Y:S01]  /*40080*/  LDL.LU R23, [R1+0x11a4] ;  /* 0x0011a40001177983 */ /* 0x001ea20000300800 */
[----:B------:R-:W-:Y:S02]  /*40090*/  STL [R1+0x11cc], R27 ;  /* 0x0011cc1b01007387 */ /* 0x000fe40000100800 */
[----:B------:R-:W-:Y:S02]  /*400a0*/  STL [R1+0x11a0], R26 ;  /* 0x0011a01a01007387 */ /* 0x000fe40000100800 */
[----:B------:R-:W-:Y:S01]  /*400b0*/  STL [R1+0x11c4], R25 ;  /* 0x0011c41901007387 */ /* 0x000fe20000100800 */
[----:B------:R-:W-:Y:S01]  /*400c0*/  STL [R1+0x1198], R24 ;  /* 0x0011981801007387 */ /* 0x000fe20000100800 */
[----:B------:R-:W-:Y:S02]  /*400d0*/  STL [R1+0x11bc], R13 ;  /* 0x0011bc0d01007387 */ /* 0x000fe40000100800 */
[----:B------:R-:W-:Y:S02]  /*400e0*/  STL [R1+0x1190], R12 ;  /* 0x0011900c01007387 */ /* 0x000fe40000100800 */
[----:B------:R-:W-:Y:S01]  /*400f0*/  STL [R1+0x11b4], R28 ;  /* 0x0011b41c01007387 */ /* 0x000fe20000100800 */
[----:B------:R-:W3:Y:S01]  /*40100*/  LDL.LU R0, [R1+0x119c] ;  /* 0x00119c0001007983 */ /* 0x000ee20000300800 */
[----:B------:R-:W-:-:S02]  /*40110*/  IADD3 R9, P1, R9, UR8, RZ ;  /* 0x0000000809097c10 */ /* 0x000fc4000ff3e0ff */
[----:B------:R-:W-:-:S03]  /*40120*/  IADD3.X R29, R29, UR5, RZ, P2, !PT ;  /* 0x000000051d1d7c10 */ /* 0x000fc600097fe4ff */
[----:B------:R-:W-:Y:S01]  /*40130*/  STL [R1+0x1188], R9 ;  /* 0x0011880901007387 */ /* 0x000fe20000100800 */
[----:B------:R-:W-:-:S03]  /*40140*/  IADD3 R2, P2, R2, UR8, RZ ;  /* 0x0000000802027c10 */ /* 0x000fc6000ff5e0ff */
        /* <DEDUP_REMOVED lines=18> */
[----:B-1----:R-:W4:Y:S01]  /*40270*/  LDL.LU R29, [R1+0x1138] ;  /* 0x00113800011d7983 */ /* 0x002f220000300800 */
[----:B0-----:R-:W4:Y:S02]  /*40280*/  LDL.LU R2, [R1+0x115c] ;  /* 0x00115c0001027983 */ /* 0x001f240000300800 */
[----:B------:R-:W4:Y:S02]  /*40290*/  LDL.LU R16, [R1+0x1130] ;  /* 0x0011300001107983 */ /* 0x000f240000300800 */
[----:B------:R-:W4:Y:S01]  /*402a0*/  LDL.LU R17, [R1+0x1154] ;  /* 0x0011540001117983 */ /* 0x000f220000300800 */
[----:B--2---:R-:W-:Y:S01]  /*402b0*/  IADD3.X R23, R23, UR5, RZ, P3, !PT ;  /* 0x0000000517177c10 */ /* 0x004fe20009ffe4ff */
[----:B------:R-:W2:Y:S01]  /*402c0*/  LDL.LU R18, [R1+0x1128] ;  /* 0x0011280001127983 */ /* 0x000ea20000300800 */
[----:B------:R-:W2:Y:S02]  /*402d0*/  LDL.LU R19, [R1+0x1120] ;  /* 0x0011200001137983 */ /* 0x000ea40000300800 */
[----:B------:R-:W2:Y:S02]  /*402e0*/  LDL.LU R10, [R1+0x1144] ;  /* 0x00114400010a7983 */ /* 0x000ea40000300800 */
[----:B------:R-:W2:Y:S01]  /*402f0*/  LDL.LU R11, [R1+0x1118] ;  /* 0x00111800010b7983 */ /* 0x000ea20000300800 */
[----:B------:R0:W-:Y:S01]  /*40300*/  STL [R1+0x11a4], R23 ;  /* 0x0011a41701007387 */ /* 0x0001e20000100800 */
[----:B------:R-:W2:Y:S02]  /*40310*/  LDL.LU R14, [R1+0x113c] ;  /* 0x00113c00010e7983 */ /* 0x000ea40000300800 */
[----:B------:R-:W2:Y:S02]  /*40320*/  LDL.LU R15, [R1+0x1110] ;  /* 0x00111000010f7983 */ /* 0x000ea40000300800 */
[----:B------:R-:W2:Y:S01]  /*40330*/  LDL.LU R20, [R1+0x1134] ;  /* 0x0011340001147983 */ /* 0x000ea20000300800 */
[----:B------:R-:W2:Y:S01]  /*40340*/  LDL.LU R21, [R1+0x112c] ;  /* 0x00112c0001157983 */ /* 0x000ea20000300800 */
        /* <DEDUP_REMOVED lines=18> */
[----:B---3--:R-:W-:Y:S01]  /*40470*/  IADD3.X R0, R0, UR5, RZ, P4, !PT ;  /* 0x0000000500007c10 */ /* 0x008fe2000a7fe4ff */
[----:B------:R-:W-:-:S04]  /*40480*/  IADD3 R6, P4, R6, UR8, RZ ;  /* 0x0000000806067c10 */ /* 0x000fc8000ff9e0ff */
[----:B------:R0:W-:Y:S04]  /*40490*/  STL [R1+0x119c], R0 ;  /* 0x00119c0001007387 */ /* 0x0001e80000100800 */
[----:B0-----:R0:W5:Y:S01]  /*404a0*/  LDL.LU R0, [R1+0x1568] ;  /* 0x0015680001007983 */ /* 0x0011620000300800 */
[----:B------:R1:W-:Y:S03]  /*404b0*/  STL [R1+0x1170], R6 ;  /* 0x0011700601007387 */ /* 0x0003e60000100800 */
[----:B-1----:R0:W5:Y:S01]  /*404c0*/  LDL.LU R6, [R1+0x1564] ;  /* 0x0015640001067983 */ /* 0x0021620000300800 */
[----:B------:R1:W-:Y:S03]  /*404d0*/  STL [R1+0x1194], R7 ;  /* 0x0011940701007387 */ /* 0x0003e60000100800 */
[----:B-1----:R0:W5:Y:S01]  /*404e0*/  LDL.LU R7, [R1+0x1560] ;  /* 0x0015600001077983 */ /* 0x0021620000300800 */
[----:B------:R1:W-:Y:S03]  /*404f0*/  STL [R1+0x1168], R4 ;  /* 0x0011680401007387 */ /* 0x0003e60000100800 */
[----:B-1----:R-:W3:Y:S01]  /*40500*/  LDL.LU R4, [R1+0x155c] ;  /* 0x00155c0001047983 */ /* 0x002ee20000300800 */
[----:B------:R1:W-:Y:S03]  /*40510*/  STL [R1+0x118c], R3 ;  /* 0x00118c0301007387 */ /* 0x0003e60000100800 */
[----:B-1----:R-:W4:Y:S01]  /*40520*/  LDL.LU R3, [R1+0x1558] ;  /* 0x0015580001037983 */ /* 0x002f220000300800 */
[----:B------:R1:W-:Y:S01]  /*40530*/  STL [R1+0x1160], R8 ;  /* 0x0011600801007387 */ /* 0x0003e20000100800 */
[----:B------:R-:W-:-:S02]  /*40540*/  IADD3.X R12, R12, UR5, RZ, P4, !PT ;  /* 0x000000050c0c7c10 */ /* 0x000fc4000a7fe4ff */
[----:B-1----:R-:W2:Y:S01]  /*40550*/  LDL.LU R8, [R1+0x1554] ;  /* 0x0015540001087983 */ /* 0x002ea20000300800 */
[----:B------:R1:W-:Y:S01]  /*40560*/  STL [R1+0x1184], R5 ;  /* 0x0011840501007387 */ /* 0x0003e20000100800 */
[----:B------:R-:W-:Y:S02]  /*40570*/  IADD3 R28, P4, R28, UR8, RZ ;  /* 0x000000081c1c7c10 */ /* 0x000fe4000ff9e0ff */
[----:B-1----:R-:W2:Y:S01]  /*40580*/  LDL.LU R5, [R1+0x1550] ;  /* 0x0015500001057983 */ /* 0x002ea20000300800 */
[----:B------:R1:W-:Y:S03]  /*40590*/  STL [R1+0x1158], R24 ;  /* 0x0011581801007387 */ /* 0x0003e60000100800 */
[----:B-1----:R0:W5:Y:S01]  /*405a0*/  LDL.LU R24, [R1+0x154c] ;  /* 0x00154c0001187983 */ /* 0x0021620000300800 */
        /* <DEDUP_REMOVED lines=15> */
[----:B-1----:R-:W2:Y:S01]  /*406a0*/  LDL.LU R29, [R1+0x152c] ;  /* 0x00152c00011d7983 */ /* 0x002ea20000300800 */
[----:B------:R1:W-:Y:S03]  /*406b0*/  STL [R1+0x115c], R2 ;  /* 0x00115c0201007387 */ /* 0x0003e60000100800 */
[----:B-1----:R-:W2:Y:S01]  /*406c0*/  LDL.LU R2, [R1+0x1528] ;  /* 0x0015280001027983 */ /* 0x002ea20000300800 */
[----:B------:R-:W-:-:S02]  /*406d0*/  IADD3 R16, P6, R16, UR8, RZ ;  /* 0x0000000810107c10 */ /* 0x000fc4000ffde0ff */
[----:B------:R-:W-:-:S03]  /*406e0*/  IADD3.X R17, R17, UR5, RZ, P1, !PT ;  /* 0x0000000511117c10 */ /* 0x000fc60008ffe4ff */
[----:B------:R-:W-:Y:S01]  /*406f0*/  STL [R1+0x1130], R16 ;  /* 0x0011301001007387 */ /* 0x000fe20000100800 */
[----:B--2---:R-:W-:-:S05]  /*40700*/  IADD3.X R2, R2, UR5, RZ, P2, !PT ;  /* 0x0000000502027c10 */ /* 0x004fca00097fe4ff */
[----:B------:R1:W-:Y:S01]  /*40710*/  STL [R1+0x114c], R2 ;  /* 0x00114c0201007387 */ /* 0x0003e20000100800 */
[----:B------:R-:W-:Y:S03]  /*40720*/  STL [R1+0x1154], R17 ;  /* 0x0011541101007387 */ /* 0x000fe60000100800 */
[----:B-1----:R-:W2:Y:S01]  /*40730*/  LDL.LU R2, [R1+0x1524] ;  /* 0x0015240001027983 */ /* 0x002ea20000300800 */
[----:B------:R-:W-:Y:S02]  /*40740*/  IADD3 R18, P1, R18, UR8, RZ ;  /* 0x0000000812127c10 */ /* 0x000fe4000ff3e0ff */
[----:B------:R-:W-:Y:S02]  /*40750*/  IADD3 R19, P2, R19, UR8, RZ ;  /* 0x0000000813137c10 */ /* 0x000fe4000ff5e0ff */
[----:B------:R-:W-:Y:S01]  /*40760*/  IADD3.X R10, R10, UR5, RZ, P3, !PT ;  /* 0x000000050a0a7c10 */ /* 0x000fe20009ffe4ff */
[----:B------:R-:W-:Y:S01]  /*40770*/  IADD3 R11, P3, R11, UR8, RZ ;  /* 0x000000080b0b7c10 */ /* 0x000fe2000ff7e0ff */
[----:B------:R-:W-:Y:S01]  /*40780*/  IADD3.X R14, R14, UR5, RZ, P4, !PT ;  /* 0x000000050e0e7c10 */ /* 0x000fe2000a7fe4ff */
[----:B------:R-:W-:Y:S01]  /*40790*/  STL [R1+0x1128], R18 ;  /* 0x0011281201007387 */ /* 0x000fe20000100800 */
[----:B------:R-:W-:Y:S01]  /*407a0*/  IADD3 R15, P4, R15, UR8, RZ ;  /* 0x000000080f0f7c10 */ /* 0x000fe2000ff9e0ff */
[----:B------:R-:W-:Y:S01]  /*407b0*/  STL [R1+0x1120], R19 ;  /* 0x0011201301007387 */ /* 0x000fe20000100800 */
[----:B------:R-:W-:Y:S01]  /*407c0*/  IADD3.X R20, R20, UR5, RZ, P5, !PT ;  /* 0x0000000514147c10 */ /* 0x000fe2000affe4ff */
[----:B------:R1:W-:Y:S01]  /*407d0*/  STL [R1+0x1144], R10 ;  /* 0x0011440a01007387 */ /* 0x0003e20000100800 */
[----:B------:R-:W-:Y:S01]  /*407e0*/  IADD3.X R21, R21, UR5, RZ, P6, !PT ;  /* 0x0000000515157c10 */ /* 0x000fe2000b7fe4ff */
[----:B------:R4:W-:Y:S02]  /*407f0*/  STL [R1+0x1118], R11 ;  /* 0x0011180b01007387 */ /* 0x0009e40000100800 */
[----:B------:R-:W-:Y:S01]  /*40800*/  STL [R1+0x113c], R14 ;  /* 0x00113c0e01007387 */ /* 0x000fe20000100800 */
[----:B------:R-:W-:Y:S01]  /*40810*/  IADD3.X R22, R22, UR5, RZ, P1, !PT ;  /* 0x0000000516167c10 */ /* 0x000fe20008ffe4ff */
[----:B------:R-:W-:Y:S01]  /*40820*/  STL [R1+0x1110], R15 ;  /* 0x0011100f01007387 */ /* 0x000fe20000100800 */
[----:B------:R-:W-:Y:S01]  /*40830*/  IADD3.X R23, R23, UR5, RZ, P2, !PT ;  /* 0x0000000517177c10 */ /* 0x000fe200097fe4ff */
[----:B------:R-:W-:Y:S02]  /*40840*/  STL [R1+0x1134], R20 ;  /* 0x0011341401007387 */ /* 0x000fe40000100800 */
[----:B------:R-:W-:Y:S01]  /*40850*/  STL [R1+0x112c], R21 ;  /* 0x00112c1501007387 */ /* 0x000fe20000100800 */
[----:B------:R-:W-:Y:S01]  /*40860*/  IADD3.X R29, R29, UR5, RZ, P4, !PT ;  /* 0x000000051d1d7c10 */ /* 0x000fe2000a7fe4ff */
[----:B-1----:R-:W-:-:S02]  /*40870*/  IMAD.MOV.U32 R10, RZ, RZ, R5 ;  /* 0x000000ffff0a7224 */ /* 0x002fc400078e0005 */
[----:B---3--:R-:W-:Y:S02]  /*40880*/  IMAD.MOV.U32 R5, RZ, RZ, R4 ;  /* 0x000000ffff057224 */ /* 0x008fe400078e0004 */
[----:B------:R-:W-:Y:S02]  /*40890*/  IMAD.MOV.U32 R4, RZ, RZ, R8 ;  /* 0x000000ffff047224 */ /* 0x000fe400078e0008 */
[----:B----4-:R-:W-:Y:S01]  /*408a0*/  IMAD.MOV.U32 R11, RZ, RZ, R3 ;  /* 0x000000ffff0b7224 */ /* 0x010fe200078e0003 */
[----:B--2---:R-:W-:-:S05]  /*408b0*/  IADD3.X R2, R2, UR5, RZ, P3, !PT ;  /* 0x0000000502027c10 */ /* 0x004fca0009ffe4ff */
[----:B------:R1:W-:Y:S01]  /*408c0*/  STL [R1+0x1114], R2 ;  /* 0x0011140201007387 */ /* 0x0003e20000100800 */
[----:B------:R-:W-:Y:S03]  /*408d0*/  STL [R1+0x1124], R22 ;  /* 0x0011241601007387 */ /* 0x000fe60000100800 */
[----:B-1----:R0:W5:Y:S01]  /*408e0*/  LDL.LU R2, [R1+0x1520] ;  /* 0x0015200001027983 */ /* 0x0021620000300800 */
[----:B------:R-:W-:Y:S02]  /*408f0*/  STL [R1+0x111c], R23 ;  /* 0x00111c1701007387 */ /* 0x000fe40000100800 */
[----:B------:R1:W-:Y:S02]  /*40900*/  STL [R1+0x110c], R29 ;  /* 0x00110c1d01007387 */ /* 0x0003e40000100800 */
[----:B------:R0:W-:Y:S01]  /*40910*/  STL.64 [R1+0xcd0], R4 ;  /* 0x000cd00401007387 */ /* 0x0001e20000100a00 */
[----:B-1----:R-:W1:Y:S04]  /*40920*/  S2R R29, SR_TID.X ;  /* 0x00000000001d7919 */ /* 0x002e680000002100 */
[----:B------:R0:W-:Y:S01]  /*40930*/  STL.64 [R1+0xcd8], R10 ;  /* 0x000cd80a01007387 */ /* 0x0001e20000100a00 */
[----:B-1----:R-:W-:-:S05]  /*40940*/  LOP3.LUT R29, R29, 0x7f, RZ, 0xc0, !PT ;  /* 0x0000007f1d1d7812 */ /* 0x002fca00078ec0ff */
[----:B------:R-:W-:Y:S01]  /*40950*/  IMAD.SHL.U32 R29, R29, 0x2, RZ ;  /* 0x000000021d1d7824 */ /* 0x000fe200078e00ff */
[----:B0-----:R-:W-:Y:S01]  /*40960*/  @!P0 CALL.REL.NOINC `(.L_x_2) ;  /* 0x0000001000008944 */ /* 0x001fe20003c00000 */
[----:B------:R-:W-:Y:S05]  /*40970*/  BRA `(.L_x_3) ;  /* 0xfffd0fd000007947 */ /* 0x000fea000383ffff */
.L_x_2:
[----:B-----5:R0:W-:Y:S04]  /*40980*/  STL [R1+0x18e8], R27 ;  /* 0x0018e81b01007387 */ /* 0x0201e80000100800 */
[----:B0-----:R-:W2:Y:S04]  /*40990*/  LDL.LU R27, [R1+0x2c8] ;  /* 0x0002c800011b7983 */ /* 0x001ea80000300800 */
[----:B--2---:R0:W-:Y:S04]  /*409a0*/  STL [R1+0x18f0], R27 ;  /* 0x0018f01b01007387 */ /* 0x0041e80000100800 */
        /* <DEDUP_REMOVED lines=32> */
[----:B------:R1:W-:Y:S01]  /*40bb0*/  STL [R1+0x18e4], R26 ;  /* 0x0018e41a01007387 */ /* 0x0003e20000100800 */
[----:B0-----:R-:W-:-:S03]  /*40bc0*/  IMAD.MOV.U32 R27, RZ, RZ, R7 ;  /* 0x000000ffff1b7224 */ /* 0x001fc600078e0007 */
[----:B-1----:R-:W2:Y:S04]  /*40bd0*/  LDL.LU R26, [R1+0x2dc] ;  /* 0x0002dc00011a7983 */ /* 0x002ea80000300800 */
        /* <DEDUP_REMOVED lines=35> */
[----:B------:R-:W2:Y:S04]  /*40e10*/  LDL.LU R2, [R1+0x2c4] ;  /* 0x0002c40001027983 */ /* 0x000ea80000300800 */
[----:B------:R-:W2:Y:S01]  /*40e20*/  LDL.LU R28, [R1+0x2c0] ;  /* 0x0002c000011c7983 */ /* 0x000ea20000300800 */
[----:B0-----:R-:W-:-:S03]  /*40e30*/  IMAD.MOV.U32 R26, RZ, RZ, R6 ;  /* 0x000000ffff1a7224 */ /* 0x001fc600078e0006 */
[----:B------:R-:W3:Y:S04]  /*40e40*/  LDL.LU R29, [R1+0x2d4] ;  /* 0x0002d400011d7983 */ /* 0x000ee80000300800 */
[----:B------:R-:W3:Y:S04]  /*40e50*/  LDL.LU R0, [R1+0x2d0] ;  /* 0x0002d00001007983 */ /* 0x000ee80000300800 */
[----:B------:R-:W4:Y:S04]  /*40e60*/  LDL.LU R8, [R1+0x2e4] ;  /* 0x0002e40001087983 */ /* 0x000f280000300800 */
[----:B------:R-:W4:Y:S04]  /*40e70*/  LDL.LU R4, [R1+0x2e0] ;  /* 0x0002e00001047983 */ /* 0x000f280000300800 */
[----:B------:R-:W2:Y:S04]  /*40e80*/  LDL.LU R5, [R1+0xa9c] ;  /* 0x000a9c0001057983 */ /* 0x000ea80000300800 */
        /* <DEDUP_REMOVED lines=15> */
[----:B------:R0:W-:Y:S01]  /*40f80*/  STL [R1+0x18d0], R25 ;  /* 0x0018d01901007387 */ /* 0x0001e20000100800 */
[----:B------:R-:W-:-:S03]  /*40f90*/  F2FP.BF16.PACK_AB R27, R26, R27 ;  /* 0x0000001b1a1b723e */ /* 0x000fc600000010ff */
        /* <DEDUP_REMOVED lines=9> */
[----:B------:R-:W2:Y:S04]  /*41030*/  LDL.LU R26, [R1+0x1974] ;  /* 0x00197400011a7983 */ /* 0x000ea80000300800 */
[----:B------:R0:W-:Y:S04]  /*41040*/  STL [R1+0x5ec], R27 ;  /* 0x0005ec1b01007387 */ /* 0x0001e80000100800 */
[----:B0-----:R-:W2:Y:S02]  /*41050*/  LDL.LU R27, [R1+0x1970] ;  /* 0x00197000011b7983 */ /* 0x001ea40000300800 */
[----:B--2---:R-:W-:-:S02]  /*41060*/  F2FP.BF16.PACK_AB R27, R26, R27 ;  /* 0x0000001b1a1b723e */ /* 0x004fc400000010ff */
        /* <DEDUP_REMOVED lines=65> */
[----:B------:R0:W-:Y:S01]  /*41480*/  STL [R1+0x5a8], R27 ;  /* 0x0005a81b01007387 */ /* 0x0001e20000100800 */
[----:B------:R-:W-:Y:S02]  /*41490*/  F2FP.BF16.PACK_AB R2, R2, R28 ;  /* 0x0000001c0202723e */ /* 0x000fe400000010ff */
[----:B---3--:R-:W-:Y:S01]  /*414a0*/  F2FP.BF16.PACK_AB R0, R29, R0 ;  /* 0x000000001d00723e */ /* 0x008fe200000010ff */
[----:B0-----:R-:W3:Y:S01]  /*414b0*/  LDL.LU R27, [R1+0x18e8] ;  /* 0x0018e800011b7983 */ /* 0x001ee20000300800 */
[----:B----4-:R-:W-:Y:S02]  /*414c0*/  F2FP.BF16.PACK_AB R4, R8, R4 ;  /* 0x000000040804723e */ /* 0x010fe400000010ff */
[----:B--2---:R-:W-:-:S02]  /*414d0*/  F2FP.BF16.PACK_AB R12, R26, R12 ;  /* 0x0000000c1a0c723e */ /* 0x004fc400000010ff */
[----:B------:R-:W3:Y:S04]  /*414e0*/  LDL.LU R26, [R1+0x18e4] ;  /* 0x0018e400011a7983 */ /* 0x000ee80000300800 */
[----:B------:R0:W-:Y:S02]  /*414f0*/  STL [R1+0x5a4], R12 ;  /* 0x0005a40c01007387 */ /* 0x0001e40000100800 */
[----:B0-----:R-:W-:Y:S02]  /*41500*/  F2FP.BF16.PACK_AB R12, R13, R9 ;  /* 0x000000090d0c723e */ /* 0x001fe400000010ff */
[----:B------:R-:W-:-:S03]  /*41510*/  F2FP.BF16.PACK_AB R9, R24, R25 ;  /* 0x000000191809723e */ /* 0x000fc600000010ff */
[----:B------:R-:W-:Y:S04]  /*41520*/  STL [R1+0x5a0], R12 ;  /* 0x0005a00c01007387 */ /* 0x000fe80000100800 */
[----:B------:R-:W-:Y:S04]  /*41530*/  STL [R1+0x4dc], R9 ;  /* 0x0004dc0901007387 */ /* 0x000fe80000100800 */
[----:B------:R0:W-:Y:S04]  /*41540*/  STL [R1+0x4d8], R2 ;  /* 0x0004d80201007387 */ /* 0x0001e80000100800 */
[----:B------:R1:W-:Y:S01]  /*41550*/  STL [R1+0x4d4], R0 ;  /* 0x0004d40001007387 */ /* 0x0003e20000100800 */
[----:B0-----:R-:W-:-:S02]  /*41560*/  F2FP.BF16.PACK_AB R2, R5, R3 ;  /* 0x000000030502723e */ /* 0x001fc400000010ff */
[----:B------:R-:W-:Y:S02]  /*41570*/  F2FP.BF16.PACK_AB R3, R18, R19 ;  /* 0x000000131203723e */ /* 0x000fe400000010ff */
[----:B-1----:R-:W-:Y:S01]  /*41580*/  F2FP.BF16.PACK_AB R0, R16, R17 ;  /* 0x000000111000723e */ /* 0x002fe200000010ff */
[----:B------:R-:W-:Y:S04]  /*41590*/  STL [R1+0x4d0], R4 ;  /* 0x0004d00401007387 */ /* 0x000fe80000100800 */
[----:B------:R0:W-:Y:S04]  /*415a0*/  STL [R1+0x4cc], R2 ;  /* 0x0004cc0201007387 */ /* 0x0001e80000100800 */
[----:B------:R1:W-:Y:S04]  /*415b0*/  STL [R1+0x4c8], R0 ;  /* 0x0004c80001007387 */ /* 0x0003e80000100800 */
[----:B------:R2:W-:Y:S01]  /*415c0*/  STL [R1+0x4c4], R3 ;  /* 0x0004c40301007387 */ /* 0x0005e20000100800 */
[----:B0-----:R-:W-:-:S02]  /*415d0*/  F2FP.BF16.PACK_AB R2, R6, R7 ;  /* 0x000000070602723e */ /* 0x001fc400000010ff */
[----:B-1----:R-:W-:-:S03]  /*415e0*/  F2FP.BF16.PACK_AB R0, R10, R11 ;  /* 0x0000000b0a00723e */ /* 0x002fc600000010ff */
[----:B------:R0:W-:Y:S01]  /*415f0*/  STL [R1+0x4c0], R2 ;  /* 0x0004c00201007387 */ /* 0x0001e20000100800 */
[----:B--2---:R-:W-:-:S03]  /*41600*/  F2FP.BF16.PACK_AB R3, R14, R15 ;  /* 0x0000000f0e03723e */ /* 0x004fc600000010ff */
[----:B------:R1:W-:Y:S04]  /*41610*/  STL [R1+0x43c], R0 ;  /* 0x00043c0001007387 */ /* 0x0003e80000100800 */
[----:B------:R-:W-:Y:S04]  /*41620*/  STL [R1+0x438], R3 ;  /* 0x0004380301007387 */ /* 0x000fe80000100800 */
[----:B------:R-:W2:Y:S01]  /*41630*/  LDL.LU R25, [R1+0x1bc] ;  /* 0x0001bc0001197983 */ /* 0x000ea20000300800 */
[----:B0-----:R-:W-:Y:S02]  /*41640*/  F2FP.BF16.PACK_AB R2, R20, R21 ;  /* 0x000000151402723e */ /* 0x001fe400000010ff */
[----:B-1----:R-:W-:-:S03]  /*41650*/  F2FP.BF16.PACK_AB R0, R22, R23 ;  /* 0x000000171600723e */ /* 0x002fc600000010ff */
[----:B------:R-:W-:Y:S04]  /*41660*/  STL [R1+0x434], R2 ;  /* 0x0004340201007387 */ /* 0x000fe80000100800 */
[----:B--2---:R0:W-:Y:S04]  /*41670*/  STL [R1+0x18d4], R25 ;  /* 0x0018d41901007387 */ /* 0x0041e80000100800 */
[----:B------:R-:W-:Y:S04]  /*41680*/  STL [R1+0x430], R0 ;  /* 0x0004300001007387 */ /* 0x000fe80000100800 */
[----:B0-----:R-:W2:Y:S04]  /*41690*/  LDL.LU R25, [R1+0x1a8] ;  /* 0x0001a80001197983 */ /* 0x001ea80000300800 */
[----:B--2---:R0:W-:Y:S04]  /*416a0*/  STL [R1+0x18dc], R25 ;  /* 0x0018dc1901007387 */ /* 0x0041e80000100800 */
[----:B0-----:R-:W2:Y:S04]  /*416b0*/  LDL.LU R25, [R1+0x198] ;  /* 0x0001980001197983 */ /* 0x001ea80000300800 */
[----:B------:R-:W4:Y:S04]  /*416c0*/  LDL.LU R24, [R1+0x1b8] ;  /* 0x0001b80001187983 */ /* 0x000f280000300800 */
[----:B----4-:R0:W-:Y:S04]  /*416d0*/  STL [R1+0x18d8], R24 ;  /* 0x0018d81801007387 */ /* 0x0101e80000100800 */
[----:B0-----:R-:W4:Y:S04]  /*416e0*/  LDL.LU R24, [R1+0x1ac] ;  /* 0x0001ac0001187983 */ /* 0x001f280000300800 */
[----:B----4-:R0:W-:Y:S04]  /*416f0*/  STL [R1+0x18e0], R24 ;  /* 0x0018e01801007387 */ /* 0x0101e80000100800 */
[----:B0-----:R-:W2:Y:S04]  /*41700*/  LDL.LU R24, [R1+0x19c] ;  /* 0x00019c0001187983 */ /* 0x001ea80000300800 */
[----:B------:R-:W4:Y:S04]  /*41710*/  LDL.LU R12, [R1+0x108] ;  /* 0x00010800010c7983 */ /* 0x000f280000300800 */
[----:B----4-:R0:W-:Y:S04]  /*41720*/  STL [R1+0x1868], R12 ;  /* 0x0018680c01007387 */ /* 0x0101e80000100800 */
[----:B0-----:R-:W4:Y:S04]  /*41730*/  LDL.LU R12, [R1+0xec] ;  /* 0x0000ec00010c7983 */ /* 0x001f280000300800 */
        /* <DEDUP_REMOVED lines=24> */
[----:B------:R-:W2:Y:S04]  /*418c0*/  LDL.LU R13, [R1+0xd4] ;  /* 0x0000d400010d7983 */ /* 0x000ea80000300800 */
        /* <DEDUP_REMOVED lines=21> */
[----:B0-----:R-:W2:Y:S01]  /*41a20*/  LDL.LU R13, [R1+0x1a4] ;  /* 0x0001a400010d7983 */ /* 0x001ea20000300800 */
[----:B---3--:R-:W-:-:S02]  /*41a30*/  F2FP.BF16.PACK_AB R27, R27, R26 ;  /* 0x0000001a1b1b723e */ /* 0x008fc400000010ff */
[----:B------:R-:W-:Y:S01]  /*41a40*/  F2FP.BF16.PACK_AB R25, R24, R25 ;  /* 0x000000191819723e */ /* 0x000fe200000010ff */
[----:B--2---:R0:W-:Y:S04]  /*41a50*/  STL [R1+0x18c8], R13 ;  /* 0x0018c80d01007387 */ /* 0x0041e80000100800 */
[----:B0-----:R-:W4:Y:S04]  /*41a60*/  LDL.LU R13, [R1+0x194] ;  /* 0x00019400010d7983 */ /* 0x001f280000300800 */
[----:B------:R-:W2:Y:S04]  /*41a70*/  LDL.LU R9, [R1+0xd0] ;  /* 0x0000d00001097983 */ /* 0x000ea80000300800 */
[----:B------:R-:W3:Y:S04]  /*41a80*/  LDL.LU R2, [R1+0xe4] ;  /* 0x0000e40001027983 */ /* 0x000ee80000300800 */
[----:B------:R-:W3:Y:S04]  /*41a90*/  LDL.LU R28, [R1+0xe0] ;  /* 0x0000e000011c7983 */ /* 0x000ee80000300800 */
        /* <DEDUP_REMOVED lines=33> */
[----:B0-----:R-:W2:Y:S01]  /*41cb0*/  LDL.LU R24, [R1+0x18cc] ;  /* 0x0018cc0001187983 */ /* 0x001ea20000300800 */
[----:B----4-:R-:W-:Y:S02]  /*41cc0*/  F2FP.BF16.PACK_AB R12, R13, R12 ;  /* 0x0000000c0d0c723e */ /* 0x010fe400000010ff */
[----:B--2---:R-:W-:-:S02]  /*41cd0*/  F2FP.BF16.PACK_AB R25, R25, R24 ;  /* 0x000000181919723e */ /* 0x004fc400000010ff */
[----:B------:R-:W2:Y:S04]  /*41ce0*/  LDL.LU R24, [R1+0xe8] ;  /* 0x0000e80001187983 */ /* 0x000ea80000300800 */
[----:B------:R0:W-:Y:S04]  /*41cf0*/  STL [R1+0x41c], R25 ;  /* 0x00041c1901007387 */ /* 0x0001e80000100800 */
[----:B0-----:R-:W4:Y:S04]  /*41d00*/  LDL.LU R25, [R1+0xfc] ;  /* 0x0000fc0001197983 */ /* 0x001f280000300800 */
        /* <DEDUP_REMOVED lines=48> */
[----:B------:R-:W2:Y:S01]  /*42010*/  LDL.LU R12, [R1+0x1868] ;  /* 0x00186800010c7983 */ /* 0x000ea20000300800 */
[----:B------:R-:W-:-:S03]  /*42020*/  F2FP.BF16.PACK_AB R9, R13, R9 ;  /* 0x000000090d09723e */ /* 0x000fc600000010ff */
[----:B------:R4:W-:Y:S01]  /*42030*/  STL [R1+0x3e8], R24 ;  /* 0x0003e81801007387 */ /* 0x0009e20000100800 */
[----:B---3--:R-:W-:Y:S02]  /*42040*/  F2FP.BF16.PACK_AB R2, R2, R28 ;  /* 0x0000001c0202723e */ /* 0x008fe400000010ff */
[----:B------:R-:W-:Y:S02]  /*42050*/  F2FP.BF16.PACK_AB R0, R29, R0 ;  /* 0x000000001d00723e */ /* 0x000fe400000010ff */
[----:B----4-:R-:W-:Y:S02]  /*42060*/  F2FP.BF16.PACK_AB R24, R25, R26 ;  /* 0x0000001a1918723e */ /* 0x010fe400000010ff */
[----:B------:R-:W-:-:S03]  /*42070*/  F2FP.BF16.PACK_AB R4, R8, R4 ;  /* 0x000000040804723e */ /* 0x000fc600000010ff */
[----:B------:R-:W-:Y:S01]  /*42080*/  STL [R1+0x3e4], R24 ;  /* 0x0003e41801007387 */ /* 0x000fe20000100800 */
[----:B--2---:R-:W-:-:S05]  /*42090*/  F2FP.BF16.PACK_AB R12, R27, R12 ;  /* 0x0000000c1b0c723e */ /* 0x004fca00000010ff */
        /* <DEDUP_REMOVED lines=56> */
[----:B------:R-:W3:Y:S04]  /*42420*/  LDL.LU R25, [R1+0x31c] ;  /* 0x00031c0001197983 */ /* 0x000ee80000300800 */
[----:B---3--:R0:W-:Y:S04]  /*42430*/  STL [R1+0x17dc], R25 ;  /* 0x0017dc1901007387 */ /* 0x0081e80000100800 */
[----:B0-----:R-:W3:Y:S04]  /*42440*/  LDL.LU R25, [R1+0x30c] ;  /* 0x00030c0001197983 */ /* 0x001ee80000300800 */
        /* <DEDUP_REMOVED lines=33> */
[----:B0-----:R-:W2:Y:S04]  /*42660*/  LDL.LU R25, [R1+0x91c] ;  /* 0x00091c0001197983 */ /* 0x001ea80000300800 */
[----:B------:R-:W3:Y:S04]  /*42670*/  LDL.LU R26, [R1+0x318] ;  /* 0x00031800011a7983 */ /* 0x000ee80000300800 */
[----:B------:R-:W4:Y:S04]  /*42680*/  LDL.LU R27, [R1+0x32c] ;  /* 0x00032c00011b7983 */ /* 0x000f280000300800 */
[----:B------:R-:W4:Y:S04]  /*42690*/  LDL.LU R12, [R1+0x328] ;  /* 0x00032800010c7983 */ /* 0x000f280000300800 */
        /* <DEDUP_REMOVED lines=24> */
[----:B--2---:R-:W-:-:S03]  /*42820*/  F2FP.BF16.PACK_AB R24, R25, R24 ;  /* 0x000000181918723e */ /* 0x004fc600000010ff */
        /* <DEDUP_REMOVED lines=69> */
[----:B----4-:R-:W-:-:S03]  /*42c80*/  F2FP.BF16.PACK_AB R12, R27, R12 ;  /* 0x0000000c1b0c723e */ /* 0x010fc600000010ff */
[----:B------:R2:W-:Y:S01]  /*42c90*/  STL [R1+0x368], R24 ;  /* 0x0003681801007387 */ /* 0x0005e20000100800 */
[----:B---3--:R-:W-:Y:S02]  /*42ca0*/  F2FP.BF16.PACK_AB R9, R13, R9 ;  /* 0x000000090d09723e */ /* 0x008fe400000010ff */
[----:B------:R-:W-:Y:S02]  /*42cb0*/  F2FP.BF16.PACK_AB R2, R2, R28 ;  /* 0x0000001c0202723e */ /* 0x000fe400000010ff */
[----:B------:R-:W-:Y:S02]  /*42cc0*/  F2FP.BF16.PACK_AB R0, R29, R0 ;  /* 0x000000001d00723e */ /* 0x000fe400000010ff */
[----:B------:R-:W-:Y:S02]  /*42cd0*/  F2FP.BF16.PACK_AB R4, R8, R4 ;  /* 0x000000040804723e */ /* 0x000fe400000010ff */
[----:B--2---:R-:W-:-:S05]  /*42ce0*/  F2FP.BF16.PACK_AB R24, R25, R26 ;  /* 0x0000001a1918723e */ /* 0x004fca00000010ff */
[----:B------:R-:W-:Y:S04]  /*42cf0*/  STL [R1+0x364], R24 ;  /* 0x0003641801007387 */ /* 0x000fe80000100800 */
        /* <DEDUP_REMOVED lines=650> */
[----:B------:R-:W3:Y:S03]  /*455a0*/  LDL.LU R25, [R1+0x52c] ;  /* 0x00052c0001197983 */ /* 0x000ee60000300800 */
        /* <DEDUP_REMOVED lines=35> */
[----:B0-----:R-:W2:Y:S01]  /*457e0*/  LDL.LU R25, [R1+0x99c] ;  /* 0x00099c0001197983 */ /* 0x001ea20000300800 */
[----:B------:R-:W3:Y:S02]  /*457f0*/  LDL.LU R26, [R1+0x528] ;  /* 0x00052800011a7983 */ /* 0x000ee40000300800 */
[----:B------:R-:W4:Y:S02]  /*45800*/  LDL.LU R27, [R1+0x53c] ;  /* 0x00053c00011b7983 */ /* 0x000f240000300800 */
[----:B------:R-:W4:Y:S01]  /*45810*/  LDL.LU R12, [R1+0x538] ;  /* 0x00053800010c7983 */ /* 0x000f220000300800 */
        /* <DEDUP_REMOVED lines=24> */
[----:B--2---:R-:W-:-:S02]  /*459a0*/  F2FP.BF16.PACK_AB R24, R25, R24 ;  /* 0x000000181918723e */ /* 0x004fc400000010ff */
[----:B------:R-:W2:Y:S03]  /*459b0*/  LDL.LU R25, [R1+0x1634] ;  /* 0x0016340001197983 */ /* 0x000ea60000300800 */
[----:B------:R0:W-:Y:S02]  /*459c0*/  STL [R1+0x9c], R24 ;  /* 0x00009c1801007387 */ /* 0x0001e40000100800 */
[----:B0-----:R-:W2:Y:S02]  /*459d0*/  LDL.LU R24, [R1+0x1630] ;  /* 0x0016300001187983 */ /* 0x001ea40000300800 */
[----:B--2---:R-:W-:Y:S02]  /*459e0*/  F2FP.BF16.PACK_AB R24, R25, R24 ;  /* 0x000000181918723e */ /* 0x004fe400000010ff */
[----:B------:R-:W2:Y:S03]  /*459f0*/  LDL.LU R25, [R1+0x162c] ;  /* 0x00162c0001197983 */ /* 0x000ea60000300800 */
[----:B------:R0:W-:Y:S02]  /*45a00*/  STL [R1+0x98], R24 ;  /* 0x0000981801007387 */ /* 0x0001e40000100800 */
[----:B0-----:R-:W2:Y:S02]  /*45a10*/  LDL.LU R24, [R1+0x1628] ;  /* 0x0016280001187983 */ /* 0x001ea40000300800 */
        /* <DEDUP_REMOVED lines=62> */
[----:B------:R2:W-:Y:S01]  /*45e00*/  STL [R1+0x58], R24 ;  /* 0x0000581801007387 */ /* 0x0005e20000100800 */
[----:B----4-:R-:W-:-:S02]  /*45e10*/  F2FP.BF16.PACK_AB R12, R27, R12 ;  /* 0x0000000c1b0c723e */ /* 0x010fc400000010ff */
[----:B---3--:R-:W-:Y:S02]  /*45e20*/  F2FP.BF16.PACK_AB R9, R13, R9 ;  /* 0x000000090d09723e */ /* 0x008fe400000010ff */
[----:B------:R-:W-:Y:S02]  /*45e30*/  F2FP.BF16.PACK_AB R2, R2, R28 ;  /* 0x0000001c0202723e */ /* 0x000fe400000010ff */
[----:B------:R-:W-:Y:S02]  /*45e40*/  F2FP.BF16.PACK_AB R0, R29, R0 ;  /* 0x000000001d00723e */ /* 0x000fe400000010ff */
[----:B------:R-:W-:Y:S02]  /*45e50*/  F2FP.BF16.PACK_AB R4, R8, R4 ;  /* 0x000000040804723e */ /* 0x000fe400000010ff */
[----:B--2---:R-:W-:-:S05]  /*45e60*/  F2FP.BF16.PACK_AB R24, R25, R26 ;  /* 0x0000001a1918723e */ /* 0x004fca00000010ff */
[----:B------:R-:W-:Y:S01]  /*45e70*/  STL [R1+0x54], R24 ;  /* 0x0000541801007387 */ /* 0x000fe20000100800 */
[----:B------:R-:W-:Y:S02]  /*45e80*/  STL [R1+0x50], R12 ;  /* 0x0000500c01007387 */ /* 0x000fe40000100800 */
[----:B------:R-:W-:Y:S02]  /*45e90*/  STL [R1+0x4c], R9 ;  /* 0x00004c0901007387 */ /* 0x000fe40000100800 */
[----:B------:R0:W-:Y:S01]  /*45ea0*/  STL [R1+0x48], R2 ;  /* 0x0000480201007387 */ /* 0x0001e20000100800 */
[----:B------:R1:W-:Y:S01]  /*45eb0*/  STL [R1+0x44], R0 ;  /* 0x0000440001007387 */ /* 0x0003e20000100800 */
[----:B------:R-:W-:Y:S01]  /*45ec0*/  STL [R1+0x40], R4 ;  /* 0x0000400401007387 */ /* 0x000fe20000100800 */
[----:B0-----:R-:W-:Y:S02]  /*45ed0*/  F2FP.BF16.PACK_AB R2, R5, R3 ;  /* 0x000000030502723e */ /* 0x001fe400000010ff */
[----:B-1----:R-:W-:Y:S01]  /*45ee0*/  F2FP.BF16.PACK_AB R0, R16, R17 ;  /* 0x000000111000723e */ /* 0x002fe200000010ff */
[----:B------:R-:W-:-:S02]  /*45ef0*/  F2FP.BF16.PACK_AB R3, R18, R19 ;  /* 0x000000131203723e */ /* 0x000fc400000010ff */
[----:B------:R0:W-:Y:S02]  /*45f00*/  STL [R1+0x3c], R2 ;  /* 0x00003c0201007387 */ /* 0x0001e40000100800 */
[----:B------:R1:W-:Y:S02]  /*45f10*/  STL [R1+0x38], R0 ;  /* 0x0000380001007387 */ /* 0x0003e40000100800 */
[----:B------:R2:W-:Y:S01]  /*45f20*/  STL [R1+0x34], R3 ;  /* 0x0000340301007387 */ /* 0x0005e20000100800 */
[----:B0-----:R-:W-:Y:S02]  /*45f30*/  F2FP.BF16.PACK_AB R2, R6, R7 ;  /* 0x000000070602723e */ /* 0x001fe400000010ff */
[----:B-1----:R-:W-:Y:S02]  /*45f40*/  F2FP.BF16.PACK_AB R0, R10, R11 ;  /* 0x0000000b0a00723e */ /* 0x002fe400000010ff */
[----:B--2---:R-:W-:Y:S01]  /*45f50*/  F2FP.BF16.PACK_AB R3, R14, R15 ;  /* 0x0000000f0e03723e */ /* 0x004fe200000010ff */
[----:B------:R0:W-:Y:S02]  /*45f60*/  STL [R1+0x30], R2 ;  /* 0x0000300201007387 */ /* 0x0001e40000100800 */
[----:B------:R1:W-:Y:S02]  /*45f70*/  STL [R1+0x2c], R0 ;  /* 0x00002c0001007387 */ /* 0x0003e40000100800 */
[----:B------:R-:W-:Y:S02]  /*45f80*/  STL [R1+0x28], R3 ;  /* 0x0000280301007387 */ /* 0x000fe40000100800 */
[----:B------:R-:W2:Y:S01]  /*45f90*/  LDL.LU R7, [R1+0xb58] ;  /* 0x000b580001077983 */ /* 0x000ea20000300800 */
[----:B0-----:R-:W-:-:S02]  /*45fa0*/  F2FP.BF16.PACK_AB R2, R20, R21 ;  /* 0x000000151402723e */ /* 0x001fc400000010ff */
[----:B-1----:R-:W-:-:S03]  /*45fb0*/  F2FP.BF16.PACK_AB R0, R22, R23 ;  /* 0x000000171600723e */ /* 0x002fc600000010ff */
[----:B------:R-:W-:Y:S04]  /*45fc0*/  STL [R1+0x24], R2 ;  /* 0x0000240201007387 */ /* 0x000fe80000100800 */
[----:B--2---:R0:W-:Y:S01]  /*45fd0*/  STL [R1+0x156c], R7 ;  /* 0x00156c0701007387 */ /* 0x0041e20000100800 */
[----:B------:R-:W-:Y:S03]  /*45fe0*/  STL [R1+0x20], R0 ;  /* 0x0000200001007387 */ /* 0x000fe60000100800 */
        /* <DEDUP_REMOVED lines=34> */
[----:B------:R-:W3:Y:S03]  /*46210*/  LDL.LU R5, [R1+0xb78] ;  /* 0x000b780001057983 */ /* 0x000ee60000300800 */
[----:B---3--:R0:W-:Y:S04]  /*46220*/  STL [R1+0x1564], R5 ;  /* 0x0015640501007387 */ /* 0x0081e80000100800 */
[----:B0-----:R-:W3:Y:S01]  /*46230*/  LDL.LU R5, [R1+0xb6c] ;  /* 0x000b6c0001057983 */ /* 0x001ee20000300800 */
[----:B------:R-:W4:Y:S03]  /*46240*/  LDL.LU R4, [R1+0xb88] ;  /* 0x000b880001047983 */ /* 0x000f260000300800 */
[----:B----4-:R0:W-:Y:S04]  /*46250*/  STL [R1+0x1560], R4 ;  /* 0x0015600401007387 */ /* 0x0101e80000100800 */
[----:B0-----:R-:W4:Y:S01]  /*46260*/  LDL.LU R4, [R1+0xb7c] ;  /* 0x000b7c0001047983 */ /* 0x001f220000300800 */
[----:B------:R-:W2:Y:S03]  /*46270*/  LDL.LU R11, [R1+0xb50] ;  /* 0x000b5000010b7983 */ /* 0x000ea60000300800 */
[----:B--2---:R0:W-:Y:S04]  /*46280*/  STL [R1+0x155c], R11 ;  /* 0x00155c0b01007387 */ /* 0x0041e80000100800 */
[----:B0-----:R-:W2:Y:S01]  /*46290*/  LDL.LU R11, [R1+0xb8c] ;  /* 0x000b8c00010b7983 */ /* 0x001ea20000300800 */
[----:B------:R-:W2:Y:S03]  /*462a0*/  LDL.LU R9, [R1+0xb64] ;  /* 0x000b640001097983 */ /* 0x000ea60000300800 */
[----:B--2---:R0:W-:Y:S04]  /*462b0*/  STL [R1+0x1558], R9 ;  /* 0x0015580901007387 */ /* 0x0041e80000100800 */
[----:B0-----:R-:W2:Y:S01]  /*462c0*/  LDL.LU R9, [R1+0xb54] ;  /* 0x000b540001097983 */ /* 0x001ea20000300800 */
[----:B------:R-:W2:Y:S02]  /*462d0*/  LDL.LU R10, [R1+0xb60] ;  /* 0x000b6000010a7983 */ /* 0x000ea40000300800 */
[----:B------:R-:W2:Y:S02]  /*462e0*/  LDL.LU R8, [R1+0xb80] ;  /* 0x000b800001087983 */ /* 0x000ea40000300800 */
[----:B--2---:R0:W-:Y:S04]  /*462f0*/  STL [R1+0x1550], R8 ;  /* 0x0015500801007387 */ /* 0x0041e80000100800 */
[----:B0-----:R-:W2:Y:S01]  /*46300*/  LDL.LU R8, [R1+0xb74] ;  /* 0x000b740001087983 */ /* 0x001ea20000300800 */
        /* <DEDUP_REMOVED lines=29> */
[----:B------:R-:W2:Y:S01]  /*464e0*/  LDL.LU R24, [R1+0xa8c] ;  /* 0x000a8c0001187983 */ /* 0x000ea20000300800 */
[----:B------:R-:W-:-:S02]  /*464f0*/  F2FP.BF16.PACK_AB R7, R6, R7 ;  /* 0x000000070607723e */ /* 0x000fc400000010ff */
[----:B--2---:R0:W-:Y:S04]  /*46500*/  STL [R1+0x1520], R24 ;  /* 0x0015201801007387 */ /* 0x0041e80000100800 */
        /* <DEDUP_REMOVED lines=39> */
[----:B------:R0:W-:Y:S02]  /*46780*/  STL [R1], R7 ;  /* 0x0000000701007387 */ /* 0x0001e40000100800 */
[----:B0-----:R-:W2:Y:S02]  /*46790*/  LDL.LU R7, [R1+0x156c] ;  /* 0x00156c0001077983 */ /* 0x001ea40000300800 */
[----:B--2---:R-:W-:Y:S02]  /*467a0*/  F2FP.BF16.PACK_AB R7, R6, R7 ;  /* 0x000000070607723e */ /* 0x004fe400000010ff */
[----:B------:R-:W3:Y:S02]  /*467b0*/  LDL.LU R6, [R1+0x1568] ;  /* 0x0015680001067983 */ /* 0x000ee40000300800 */
[----:B---3--:R-:W-:-:S02]  /*467c0*/  F2FP.BF16.PACK_AB R6, R5, R6 ;  /* 0x000000060506723e */ /* 0x008fc400000010ff */
[----:B------:R-:W4:Y:S02]  /*467d0*/  LDL.LU R5, [R1+0x1564] ;  /* 0x0015640001057983 */ /* 0x000f240000300800 */
[----:B----4-:R-:W-:Y:S02]  /*467e0*/  F2FP.BF16.PACK_AB R5, R4, R5 ;  /* 0x000000050405723e */ /* 0x010fe400000010ff */
[----:B------:R-:W2:Y:S02]  /*467f0*/  LDL.LU R4, [R1+0x1560] ;  /* 0x0015600001047983 */ /* 0x000ea40000300800 */
[----:B--2---:R-:W-:Y:S02]  /*46800*/  F2FP.BF16.PACK_AB R4, R11, R4 ;  /* 0x000000040b04723e */ /* 0x004fe400000010ff */
[----:B------:R-:W2:Y:S02]  /*46810*/  LDL.LU R11, [R1+0x155c] ;  /* 0x00155c00010b7983 */ /* 0x000ea40000300800 */
[----:B--2---:R-:W-:-:S02]  /*46820*/  F2FP.BF16.PACK_AB R11, R9, R11 ;  /* 0x0000000b090b723e */ /* 0x004fc400000010ff */
[----:B------:R-:W2:Y:S02]  /*46830*/  LDL.LU R9, [R1+0x1558] ;  /* 0x0015580001097983 */ /* 0x000ea40000300800 */
[----:B--2---:R-:W-:Y:S02]  /*46840*/  F2FP.BF16.PACK_AB R10, R9, R10 ;  /* 0x0000000a090a723e */ /* 0x004fe400000010ff */
        /* <DEDUP_REMOVED lines=26> */
[----:B------:R-:W2:Y:S01]  /*469f0*/  LDL.LU R24, [R1+0x1520] ;  /* 0x0015200001187983 */ /* 0x000ea20000300800 */
[----:B------:R-:W-:Y:S02]  /*46a00*/  F2FP.BF16.PACK_AB R27, R25, R27 ;  /* 0x0000001b191b723e */ /* 0x000fe400000010ff */
[----:B------:R-:W-:Y:S01]  /*46a10*/  F2FP.BF16.PACK_AB R26, R26, R2 ;  /* 0x000000021a1a723e */ /* 0x000fe200000010ff */
[----:B------:R-:W-:Y:S01]  /*46a20*/  F2FP.BF16.PACK_AB R25, R28, R29 ;  /* 0x0000001d1c19723e */ /* 0x000fe200000010ff */
[----:B--2---:R-:W-:Y:S01]  /*46a30*/  F2FP.BF16.PACK_AB R20, R24, R20 ;  /* 0x000000141814723e */ /* 0x004fe200000010ff */
[----:B------:R-:W-:-:S02]  /*46a40*/  F2FP.BF16.PACK_AB R24, R0, R3 ;  /* 0x000000030018723e */ /* 0x000fc400000010ff */
.L_x_1:
[----:B------:R-:W2:Y:S04]  /*46a50*/  LDL.LU R2, [R1+0x151c] ;  /* 0x00151c0001027983 */ /* 0x000ea80000300800 */
[----:B------:R-:W1:Y:S04]  /*46a60*/  S2R R3, SR_TID.X ;  /* 0x0000000000037919 */ /* 0x000e680000002100 */
[----:B0-----:R-:W0:Y:S01]  /*46a70*/  S2R R0, SR_TID.X ;  /* 0x0000000000007919 */ /* 0x001e220000002100 */
[----:B-1----:R-:W-:Y:S01]  /*46a80*/  IMAD.SHL.U32 R28, R3, 0x800, RZ ;  /* 0x00000800031c7824 */ /* 0x002fe200078e00ff */
[----:B0-----:R-:W-:-:S04]  /*46a90*/  LOP3.LUT R0, R0, 0x7f, RZ, 0xc0, !PT ;  /* 0x0000007f00007812 */ /* 0x001fc800078ec0ff */
[----:B------:R-:W-:-:S05]  /*46aa0*/  LOP3.LUT R28, R28, 0x3000, RZ, 0xc0, !PT ;  /* 0x000030001c1c7812 */ /* 0x000fca00078ec0ff */
[----:B------:R-:W-:Y:S02]  /*46ab0*/  IMAD R28, R0, 0x10, R28 ;  /* 0x00000010001c7824 */ /* 0x000fe400078e021c */
[----:B------:R-:W-:-:S05]  /*46ac0*/  IMAD.SHL.U32 R0, R3, 0x200, RZ ;  /* 0x0000020003007824 */ /* 0x000fca00078e00ff */
[----:B------:R-:W-:Y:S01]  /*46ad0*/  LOP3.LUT R0, R0, 0x3000, RZ, 0xc0, !PT ;  /* 0x0000300000007812 */ /* 0x000fe200078ec0ff */
[----:B------:R-:W-:Y:S04]  /*46ae0*/  STL [R1+0x157c], R29 ;  /* 0x00157c1d01007387 */ /* 0x000fe80000100800 */
[----:B------:R-:W-:Y:S04]  /*46af0*/  STL [R1+0x1580], R27 ;  /* 0x0015801b01007387 */ /* 0x000fe80000100800 */
[----:B------:R-:W-:Y:S01]  /*46b00*/  BAR.SYNC.DEFER_BLOCKING 0x0 ;  /* 0x0000000000007b1d */ /* 0x000fe20000010000 */
[----:B--2---:R-:W-:Y:S01]  /*46b10*/  LOP3.LUT R0, R0, 0x60, R2, 0xf8, !PT ;  /* 0x0000006000007812 */ /* 0x004fe200078ef802 */
[----:B------:R-:W-:-:S02]  /*46b20*/  IMAD.SHL.U32 R2, R3, 0x4, RZ ;  /* 0x0000000403027824 */ /* 0x000fc400078e00ff */
[----:B------:R-:W-:-:S03]  /*46b30*/  IMAD.SHL.U32 R3, R3, 0x40, RZ ;  /* 0x0000004003037824 */ /* 0x000fc600078e00ff */
[----:B------:R-:W-:Y:S02]  /*46b40*/  LOP3.LUT R0, R0, 0x170, R2, 0x78, !PT ;  /* 0x0000017000007812 */ /* 0x000fe400078e7802 */
[----:B------:R-:W-:-:S05]  /*46b50*/  LOP3.LUT R2, R3, 0x800, RZ, 0xc0, !PT ;  /* 0x0000080003027812 */ /* 0x000fca00078ec0ff */
[----:B------:R-:W-:-:S05]  /*46b60*/  IMAD.IADD R0, R2, 0x1, R0 ;  /* 0x0000000102007824 */ /* 0x000fca00078e0200 */
[----:B------:R0:W-:Y:S04]  /*46b70*/  STS.128 [R0+0x200], R16 ;  /* 0x0002001000007388 */ /* 0x0001e80000000c00 */
[----:B0-----:R-:W2:Y:S04]  /*46b80*/  LDL.LU R16, [R1+0x90] ;  /* 0x0000900001107983 */ /* 0x001ea80000300800 */
[----:B------:R-:W2:Y:S04]  /*46b90*/  LDL.LU R17, [R1+0x94] ;  /* 0x0000940001117983 */ /* 0x000ea80000300800 */
[----:B------:R-:W3:Y:S04]  /*46ba0*/  LDL.LU R18, [R1+0x98] ;  /* 0x0000980001127983 */ /* 0x000ee80000300800 */
[----:B------:R-:W3:Y:S04]  /*46bb0*/  LDL.LU R19, [R1+0x9c] ;  /* 0x00009c0001137983 */ /* 0x000ee80000300800 */
[----:B---3--:R-:W-:Y:S04]  /*46bc0*/  STL.64 [R1+0x1780], R18 ;  /* 0x0017801201007387 */ /* 0x008fe80000100a00 */
[----:B--2---:R0:W-:Y:S04]  /*46bd0*/  STL.64 [R1+0x1778], R16 ;  /* 0x0017781001007387 */ /* 0x0041e80000100a00 */
        /* <DEDUP_REMOVED lines=10> */
[----:B------:R0:W-:Y:S04]  /*46c80*/  STS.128 [R0+0x80], R20 ;  /* 0x0000801400007388 */ /* 0x0001e80000000c00 */
[----:B0-----:R-:W4:Y:S04]  /*46c90*/  LDL.LU R20, [R1+0x10] ;  /* 0x0000100001147983 */ /* 0x001f280000300800 */
[----:B------:R-:W4:Y:S04]  /*46ca0*/  LDL.LU R21, [R1+0x14] ;  /* 0x0000140001157983 */ /* 0x000f280000300800 */
[----:B------:R-:W4:Y:S04]  /*46cb0*/  LDL.LU R22, [R1+0x18] ;  /* 0x0000180001167983 */ /* 0x000f280000300800 */
[----:B------:R-:W4:Y:S04]  /*46cc0*/  LDL.LU R23, [R1+0x1c] ;  /* 0x00001c0001177983 */ /* 0x000f280000300800 */
        /* <DEDUP_REMOVED lines=20> */
[----:B0-----:R-:W2:Y:S04]  /*46e10*/  LDL.LU R16, [R1] ;  /* 0x0000000001107983 */ /* 0x001ea80000300800 */
[----:B------:R-:W2:Y:S04]  /*46e20*/  LDL.LU R17, [R1+0x4] ;  /* 0x0000040001117983 */ /* 0x000ea80000300800 */
[----:B------:R-:W2:Y:S04]  /*46e30*/  LDL.LU R18, [R1+0x8] ;  /* 0x0000080001127983 */ /* 0x000ea80000300800 */
[----:B------:R-:W2:Y:S04]  /*46e40*/  LDL.LU R19, [R1+0xc] ;  /* 0x00000c0001137983 */ /* 0x000ea80000300800 */
[----:B------:R-:W-:Y:S04]  /*46e50*/  STS.128 [R0], R24 ;  /* 0x0000001800007388 */ /* 0x000fe80000000c00 */
[----:B------:R0:W-:Y:S04]  /*46e60*/  STS.128 [R0+0x280], R12 ;  /* 0x0002800c00007388 */ /* 0x0001e80000000c00 */
[----:B------:R-:W-:Y:S04]  /*46e70*/  STS.128 [R0+0x400], R8 ;  /* 0x0004000800007388 */ /* 0x000fe80000000c00 */
[----:B------:R1:W-:Y:S04]  /*46e80*/  STS.128 [R0+0x480], R4 ;  /* 0x0004800400007388 */ /* 0x0003e80000000c00 */
[----:B----4-:R-:W-:Y:S04]  /*46e90*/  STS.128 [R0+0x680], R20 ;  /* 0x0006801400007388 */ /* 0x010fe80000000c00 */
[----:B0-----:R-:W3:Y:S04]  /*46ea0*/  LDL.LU R12, [R1+0x80] ;  /* 0x00008000010c7983 */ /* 0x001ee80000300800 */
[----:B------:R-:W3:Y:S04]  /*46eb0*/  LDL.LU R13, [R1+0x84] ;  /* 0x00008400010d7983 */ /* 0x000ee80000300800 */
[----:B------:R-:W3:Y:S04]  /*46ec0*/  LDL.LU R14, [R1+0x88] ;  /* 0x00008800010e7983 */ /* 0x000ee80000300800 */
[----:B------:R-:W3:Y:S04]  /*46ed0*/  LDL.LU R15, [R1+0x8c] ;  /* 0x00008c00010f7983 */ /* 0x000ee80000300800 */
[----:B-1----:R-:W4:Y:S04]  /*46ee0*/  LDL.LU R4, [R1+0x70] ;  /* 0x0000700001047983 */ /* 0x002f280000300800 */
[----:B------:R-:W4:Y:S04]  /*46ef0*/  LDL.LU R5, [R1+0x74] ;  /* 0x0000740001057983 */ /* 0x000f280000300800 */
[----:B------:R-:W4:Y:S04]  /*46f00*/  LDL.LU R6, [R1+0x78] ;  /* 0x0000780001067983 */ /* 0x000f280000300800 */
[----:B------:R-:W4:Y:S01]  /*46f10*/  LDL.LU R7, [R1+0x7c] ;  /* 0x00007c0001077983 */ /* 0x000f220000300800 */
[----:B------:R-:W-:-:S02]  /*46f20*/  LOP3.LUT R8, R28, 0x20, RZ, 0x3c, !PT ;  /* 0x000000201c087812 */ /* 0x000fc400078e3cff */
[----:B------:R-:W-:Y:S01]  /*46f30*/  LOP3.LUT R3, R28, 0x40, RZ, 0x3c, !PT ;  /* 0x000000401c037812 */ /* 0x000fe200078e3cff */
[----:B--2---:R-:W-:Y:S04]  /*46f40*/  STS.128 [R0+0x600], R16 ;  /* 0x0006001000007388 */ /* 0x004fe80000000c00 */
[----:B------:R-:W-:Y:S06]  /*46f50*/  BAR.SYNC.DEFER_BLOCKING 0x0 ;  /* 0x0000000000007b1d */ /* 0x000fec0000010000 */
[----:B------:R-:W0:Y:S04]  /*46f60*/  LDS.128 R16, [R28] ;  /* 0x000000001c107984 */ /* 0x000e280000000c00 */
[----:B0-----:R-:W-:Y:S01]  /*46f70*/  STL [R1+0x154], R17 ;  /* 0x0001541101007387 */ /* 0x001fe20000100800 */
[----:B------:R-:W-:-:S03]  /*46f80*/  IMAD.MOV.U32 R23, RZ, RZ, R16 ;  /* 0x000000ffff177224 */ /* 0x000fc600078e0010 */
[----:B------:R-:W-:Y:S04]  /*46f90*/  STL.64 [R1+0x158], R18 ;  /* 0x0001581201007387 */ /* 0x000fe80000100a00 */
[----:B------:R-:W0:Y:S04]  /*46fa0*/  LDS.128 R16, [R28+0x800] ;  /* 0x000800001c107984 */ /* 0x000e280000000c00 */
[----:B0-----:R-:W-:Y:S04]  /*46fb0*/  STL.64 [R1+0x200], R16 ;  /* 0x0002001001007387 */ /* 0x001fe80000100a00 */
[----:B------:R-:W-:Y:S04]  /*46fc0*/  STL.64 [R1+0x208], R18 ;  /* 0x0002081201007387 */ /* 0x000fe80000100a00 */
[----:B------:R-:W0:Y:S04]  /*46fd0*/  LDS.128 R16, [R8] ;  /* 0x0000000008107984 */ /* 0x000e280000000c00 */
[----:B0-----:R-:W-:Y:S04]  /*46fe0*/  STL.64 [R1+0x160], R16 ;  /* 0x0001601001007387 */ /* 0x001fe80000100a00 */
[----:B------:R-:W-:Y:S04]  /*46ff0*/  STL.64 [R1+0x168], R18 ;  /* 0x0001681201007387 */ /* 0x000fe80000100a00 */
[----:B------:R-:W0:Y:S04]  /*47000*/  LDS.128 R16, [R8+0x800] ;  /* 0x0008000008107984 */ /* 0x000e280000000c00 */
[----:B0-----:R-:W-:Y:S04]  /*47010*/  STL.64 [R1+0x210], R16 ;  /* 0x0002101001007387 */ /* 0x001fe80000100a00 */
[----:B------:R-:W-:Y:S04]  /*47020*/  STL.64 [R1+0x218], R18 ;  /* 0x0002181201007387 */ /* 0x000fe80000100a00 */
[----:B------:R-:W0:Y:S01]  /*47030*/  LDS.128 R16, [R3] ;  /* 0x0000000003107984 */ /* 0x000e220000000c00 */
[----:B------:R-:W-:-:S03]  /*47040*/  LOP3.LUT R2, R28, 0x60, RZ, 0x3c, !PT ;  /* 0x000000601c027812 */ /* 0x000fc600078e3cff */
[----:B0-----:R-:W-:Y:S04]  /*47050*/  STL.64 [R1+0x170], R16 ;  /* 0x0001701001007387 */ /* 0x001fe80000100a00 */
[----:B------:R-:W-:Y:S04]  /*47060*/  STL.64 [R1+0x178], R18 ;  /* 0x0001781201007387 */ /* 0x000fe80000100a00 */
[----:B------:R-:W0:Y:S04]  /*47070*/  LDS.128 R16, [R3+0x800] ;  /* 0x0008000003107984 */ /* 0x000e280000000c00 */
[----:B0-----:R-:W-:Y:S04]  /*47080*/  STL.64 [R1+0x220], R16 ;  /* 0x0002201001007387 */ /* 0x001fe80000100a00 */
[----:B------:R-:W-:Y:S04]  /*47090*/  STL.64 [R1+0x228], R18 ;  /* 0x0002281201007387 */ /* 0x000fe80000100a00 */
[----:B------:R-:W0:Y:S04]  /*470a0*/  LDS.128 R16, [R2] ;  /* 0x0000000002107984 */ /* 0x000e280000000c00 */
[----:B0-----:R-:W-:Y:S01]  /*470b0*/  STL [R1+0x184], R17 ;  /* 0x0001841101007387 */ /* 0x001fe20000100800 */
[----:B------:R-:W-:-:S03]  /*470c0*/  IMAD.MOV.U32 R27, RZ, RZ, R16 ;  /* 0x000000ffff1b7224 */ /* 0x000fc600078e0010 */
[----:B------:R-:W-:Y:S04]  /*470d0*/  STL.64 [R1+0x188], R18 ;  /* 0x0001881201007387 */ /* 0x000fe80000100a00 */
[----:B------:R-:W0:Y:S04]  /*470e0*/  LDS.128 R16, [R2+0x800] ;  /* 0x0008000002107984 */ /* 0x000e280000000c00 */
[----:B------:R-:W-:Y:S04]  /*470f0*/  STL [R1+0x1584], R27 ;  /* 0x0015841b01007387 */ /* 0x000fe80000100800 */
[----:B------:R-:W-:Y:S06]  /*47100*/  BAR.SYNC.DEFER_BLOCKING 0x0 ;  /* 0x0000000000007b1d */ /* 0x000fec0000010000 */
[----:B0-----:R-:W-:Y:S04]  /*47110*/  STL.64 [R1+0x230], R16 ;  /* 0x0002301001007387 */ /* 0x001fe80000100a00 */
[----:B------:R0:W-:Y:S04]  /*47120*/  STL.64 [R1+0x238], R18 ;  /* 0x0002381201007387 */ /* 0x0001e80000100a00 */
[----:B0-----:R-:W2:Y:S04]  /*47130*/  LDL.LU.64 R18, [R1+0x17d0] ;  /* 0x0017d00001127983 */ /* 0x001ea80000300a00 */
[----:B------:R-:W2:Y:S04]  /*47140*/  LDL.LU.64 R16, [R1+0x17c8] ;  /* 0x0017c80001107983 */ /* 0x000ea80000300a00 */
[----:B--2---:R0:W-:Y:S04]  /*47150*/  STS.128 [R0], R16 ;  /* 0x0000001000007388 */ /* 0x0041e80000000c00 */
[----:B0-----:R-:W2:Y:S04]  /*47160*/  LDL.LU.64 R18, [R1+0x17c0] ;  /* 0x0017c00001127983 */ /* 0x001ea80000300a00 */
[----:B------:R-:W2:Y:S04]  /*47170*/  LDL.LU.64 R16, [R1+0x17b8] ;  /* 0x0017b80001107983 */ /* 0x000ea80000300a00 */
[----:B--2---:R0:W-:Y:S04]  /*47180*/  STS.128 [R0+0x80], R16 ;  /* 0x0000801000007388 */ /* 0x0041e80000000c00 */
        /* <DEDUP_REMOVED lines=11> */
[----:B----4-:R-:W-:Y:S04]  /*47240*/  STS.128 [R0+0x480], R4 ;  /* 0x0004800400007388 */ /* 0x010fe80000000c00 */
[----:B---3--:R-:W-:Y:S04]  /*47250*/  STS.128 [R0+0x600], R12 ;  /* 0x0006000c00007388 */ /* 0x008fe80000000c00 */
[----:B--2---:R-:W-:Y:S04]  /*47260*/  STS.128 [R0+0x680], R16 ;  /* 0x0006801000007388 */ /* 0x004fe80000000c00 */
[----:B------:R-:W-:Y:S06]  /*47270*/  BAR.SYNC.DEFER_BLOCKING 0x0 ;  /* 0x0000000000007b1d */ /* 0x000fec0000010000 */
[----:B------:R-:W0:Y:S04]  /*47280*/  LDS.128 R4, [R28] ;  /* 0x000000001c047984 */ /* 0x000e280000000c00 */
[----:B------:R-:W1:Y:S04]  /*47290*/  LDS.128 R16, [R28+0x800] ;  /* 0x000800001c107984 */ /* 0x000e680000000c00 */
[----:B------:R-:W-:Y:S04]  /*472a0*/  LDS.128 R12, [R8+0x800] ;  /* 0x00080000080c7984 */ /* 0x000fe80000000c00 */
[----:B0-----:R-:W-:Y:S01]  /*472b0*/  STL [R1+0x4], R5 ;  /* 0x0000040501007387 */ /* 0x001fe20000100800 */
[----:B------:R-:W-:-:S03]  /*472c0*/  IMAD.MOV.U32 R22, RZ, RZ, R4 ;  /* 0x000000ffff167224 */ /* 0x000fc600078e0004 */
[----:B------:R-:W-:Y:S04]  /*472d0*/  STL.64 [R1+0x8], R6 ;  /* 0x0000080601007387 */ /* 0x000fe80000100a00 */
[----:B------:R-:W0:Y:S04]  /*472e0*/  LDS.128 R4, [R8] ;  /* 0x0000000008047984 */ /* 0x000e280000000c00 */
[----:B------:R-:W-:Y:S04]  /*472f0*/  STL.64 [R1+0x1588], R22 ;  /* 0x0015881601007387 */ /* 0x000fe80000100a00 */
[----:B-1----:R-:W-:Y:S04]  /*47300*/  STL.64 [R1+0x40], R16 ;  /* 0x0000401001007387 */ /* 0x002fe80000100a00 */
[----:B------:R-:W-:Y:S04]  /*47310*/  STL.64 [R1+0x48], R18 ;  /* 0x0000481201007387 */ /* 0x000fe80000100a00 */
[----:B------:R-:W-:Y:S04]  /*47320*/  STL [R1+0x1710], R8 ;  /* 0x0017100801007387 */ /* 0x000fe80000100800 */
[----:B------:R-:W-:Y:S04]  /*47330*/  LDS.128 R8, [R3+0x800] ;  /* 0x0008000003087984 */ /* 0x000fe80000000c00 */
[----:B0-----:R-:W-:Y:S04]  /*47340*/  STL.64 [R1+0x20], R4 ;  /* 0x0000200401007387 */ /* 0x001fe80000100a00 */
[----:B------:R-:W-:Y:S04]  /*47350*/  STL.64 [R1+0x28], R6 ;  /* 0x0000280601007387 */ /* 0x000fe80000100a00 */
[----:B------:R-:W0:Y:S04]  /*47360*/  LDS.128 R4, [R3] ;  /* 0x0000000003047984 */ /* 0x000e280000000c00 */
[----:B------:R-:W-:Y:S04]  /*47370*/  STL.64 [R1+0x60], R12 ;  /* 0x0000600c01007387 */ /* 0x000fe80000100a00 */
[----:B------:R-:W-:Y:S04]  /*47380*/  STL.64 [R1+0x68], R14 ;  /* 0x0000680e01007387 */ /* 0x000fe80000100a00 */
[----:B0-----:R-:W-:Y:S01]  /*47390*/  STL [R1+0x14], R5 ;  /* 0x0000140501007387 */ /* 0x001fe20000100800 */
[----:B------:R-:W-:-:S03]  /*473a0*/  IMAD.MOV.U32 R27, RZ, RZ, R4 ;  /* 0x000000ffff1b7224 */ /* 0x000fc600078e0004 */
[----:B------:R-:W-:Y:S04]  /*473b0*/  STL.64 [R1+0x18], R6 ;  /* 0x0000180601007387 */ /* 0x000fe80000100a00 */
[----:B------:R-:W0:Y:S04]  /*473c0*/  LDS.128 R4, [R2] ;  /* 0x0000000002047984 */ /* 0x000e280000000c00 */
[----:B------:R1:W-:Y:S04]  /*473d0*/  STL.64 [R1+0x1590], R26 ;  /* 0x0015901a01007387 */ /* 0x0003e80000100a00 */
[----:B0-----:R-:W-:Y:S04]  /*473e0*/  STL [R1+0x34], R5 ;  /* 0x0000340501007387 */ /* 0x001fe80000100800 */
[----:B------:R-:W-:Y:S04]  /*473f0*/  STL.64 [R1+0x50], R8 ;  /* 0x0000500801007387 */ /* 0x000fe80000100a00 */
[----:B------:R-:W-:Y:S04]  /*47400*/  STL.64 [R1+0x58], R10 ;  /* 0x0000580a01007387 */ /* 0x000fe80000100a00 */
[----:B------:R-:W-:Y:S04]  /*47410*/  STL.64 [R1+0x38], R6 ;  /* 0x0000380601007387 */ /* 0x000fe80000100a00 */
[----:B------:R-:W2:Y:S04]  /*47420*/  LDL.LU R12, [R1+0x1c0] ;  /* 0x0001c000010c7983 */ /* 0x000ea80000300800 */
[----:B------:R-:W2:Y:S04]  /*47430*/  LDL.LU R13, [R1+0x1c4] ;  /* 0x0001c400010d7983 */ /* 0x000ea80000300800 */
[----:B------:R-:W3:Y:S04]  /*47440*/  LDL.LU R14, [R1+0x1c8] ;  /* 0x0001c800010e7983 */ /* 0x000ee80000300800 */
[----:B------:R-:W3:Y:S04]  /*47450*/  LDL.LU R15, [R1+0x1cc] ;  /* 0x0001cc00010f7983 */ /* 0x000ee80000300800 */
[----:B---3--:R-:W-:Y:S04]  /*47460*/  STL.64 [R1+0x16d8], R14 ;  /* 0x0016d80e01007387 */ /* 0x008fe80000100a00 */
[----:B--2---:R0:W-:Y:S04]  /*47470*/  STL.64 [R1+0x16d0], R12 ;  /* 0x0016d00c01007387 */ /* 0x0041e80000100a00 */
[----:B------:R-:W2:Y:S04]  /*47480*/  LDL.LU R20, [R1+0x1b0] ;  /* 0x0001b00001147983 */ /* 0x000ea80000300800 */
[----:B------:R-:W2:Y:S04]  /*47490*/  LDL.LU R21, [R1+0x1b4] ;  /* 0x0001b40001157983 */ /* 0x000ea80000300800 */
[----:B------:R-:W3:Y:S04]  /*474a0*/  LDL.LU R22, [R1+0x1b8] ;  /* 0x0001b80001167983 */ /* 0x000ee80000300800 */
[----:B------:R-:W3:Y:S04]  /*474b0*/  LDL.LU R23, [R1+0x1bc] ;  /* 0x0001bc0001177983 */ /* 0x000ee80000300800 */
[----:B---3--:R-:W-:Y:S04]  /*474c0*/  STL.64 [R1+0x16e8], R22 ;  /* 0x0016e81601007387 */ /* 0x008fe80000100a00 */
[----:B--2---:R-:W-:Y:S04]  /*474d0*/  STL.64 [R1+0x16e0], R20 ;  /* 0x0016e01401007387 */ /* 0x004fe80000100a00 */
[----:B------:R-:W2:Y:S04]  /*474e0*/  LDL.LU R24, [R1+0x1a0] ;  /* 0x0001a00001187983 */ /* 0x000ea80000300800 */
[----:B------:R-:W2:Y:S04]  /*474f0*/  LDL.LU R25, [R1+0x1a4] ;  /* 0x0001a40001197983 */ /* 0x000ea80000300800 */
[----:B-1----:R-:W3:Y:S04]  /*47500*/  LDL.LU R26, [R1+0x1a8] ;  /* 0x0001a800011a7983 */ /* 0x002ee80000300800 */
[----:B------:R-:W3:Y:S04]  /*47510*/  LDL.LU R27, [R1+0x1ac] ;  /* 0x0001ac00011b7983 */ /* 0x000ee80000300800 */
[----:B---3--:R-:W-:Y:S04]  /*47520*/  STL.64 [R1+0x16f8], R26 ;  /* 0x0016f81a01007387 */ /* 0x008fe80000100a00 */
[----:B--2---:R-:W-:Y:S04]  /*47530*/  STL.64 [R1+0x16f0], R24 ;  /* 0x0016f01801007387 */ /* 0x004fe80000100a00 */
[----:B0-----:R-:W2:Y:S04]  /*47540*/  LDL.LU R12, [R1+0x140] ;  /* 0x00014000010c7983 */ /* 0x001ea80000300800 */
[----:B------:R-:W2:Y:S04]  /*47550*/  LDL.LU R13, [R1+0x144] ;  /* 0x00014400010d7983 */ /* 0x000ea80000300800 */
[----:B------:R-:W3:Y:S04]  /*47560*/  LDL.LU R14, [R1+0x148] ;  /* 0x00014800010e7983 */ /* 0x000ee80000300800 */
[----:B------:R-:W3:Y:S04]  /*47570*/  LDL.LU R15, [R1+0x14c] ;  /* 0x00014c00010f7983 */ /* 0x000ee80000300800 */
[----:B------:R-:W4:Y:S04]  /*47580*/  LDL.LU R8, [R1+0x100] ;  /* 0x0001000001087983 */ /* 0x000f280000300800 */
[----:B------:R-:W4:Y:S04]  /*47590*/  LDL.LU R9, [R1+0x104] ;  /* 0x0001040001097983 */ /* 0x000f280000300800 */
[----:B------:R-:W5:Y:S04]  /*475a0*/  LDL.LU R10, [R1+0x108] ;  /* 0x00010800010a7983 */ /* 0x000f680000300800 */
[----:B------:R-:W5:Y:S04]  /*475b0*/  LDL.LU R11, [R1+0x10c] ;  /* 0x00010c00010b7983 */ /* 0x000f680000300800 */
[----:B-----5:R-:W-:Y:S04]  /*475c0*/  STL.64 [R1+0x1720], R10 ;  /* 0x0017200a01007387 */ /* 0x020fe80000100a00 */
[----:B----4-:R0:W-:Y:S04]  /*475d0*/  STL.64 [R1+0x1718], R8 ;  /* 0x0017180801007387 */ /* 0x0101e80000100a00 */
[----:B0-----:R-:W4:Y:S04]  /*475e0*/  LDL.LU R8, [R1+0xf0] ;  /* 0x0000f00001087983 */ /* 0x001f280000300800 */
        /* <DEDUP_REMOVED lines=26> */
[----:B------:R-:W5:Y:S01]  /*47790*/  LDL.LU R11, [R1+0xbc] ;  /* 0x0000bc00010b7983 */ /* 0x000f620000300800 */
[----:B------:R-:W-:-:S03]  /*477a0*/  IMAD.MOV.U32 R29, RZ, RZ, R4 ;  /* 0x000000ffff1d7224 */ /* 0x000fc600078e0004 */
[----:B------:R-:W0:Y:S04]  /*477b0*/  LDS.128 R4, [R2+0x800] ;  /* 0x0008000002047984 */ /* 0x000e280000000c00 */
[----:B------:R-:W-:Y:S06]  /*477c0*/  BAR.SYNC.DEFER_BLOCKING 0x0 ;  /* 0x0000000000007b1d */ /* 0x000fec0000010000 */
[----:B-----5:R-:W-:Y:S04]  /*477d0*/  STL.64 [R1+0x1770], R10 ;  /* 0x0017700a01007387 */ /* 0x020fe80000100a00 */
[----:B----4-:R1:W-:Y:S04]  /*477e0*/  STL.64 [R1+0x1768], R8 ;  /* 0x0017680801007387 */ /* 0x0103e80000100a00 */
[----:B-1----:R-:W4:Y:S04]  /*477f0*/  LDL.LU R8, [R1+0xa0] ;  /* 0x0000a00001087983 */ /* 0x002f280000300800 */
[----:B------:R-:W4:Y:S04]  /*47800*/  LDL.LU R9, [R1+0xa4] ;  /* 0x0000a40001097983 */ /* 0x000f280000300800 */
[----:B------:R-:W4:Y:S04]  /*47810*/  LDL.LU R10, [R1+0xa8] ;  /* 0x0000a800010a7983 */ /* 0x000f280000300800 */
[----:B------:R-:W4:Y:S04]  /*47820*/  LDL.LU R11, [R1+0xac] ;  /* 0x0000ac00010b7983 */ /* 0x000f280000300800 */
[----:B---3--:R-:W-:Y:S04]  /*47830*/  STL.64 [R1+0x1708], R14 ;  /* 0x0017080e01007387 */ /* 0x008fe80000100a00 */
[----:B--2---:R1:W-:Y:S04]  /*47840*/  STL.64 [R1+0x1700], R12 ;  /* 0x0017000c01007387 */ /* 0x0043e80000100a00 */
[----:B-1----:R-:W2:Y:S04]  /*47850*/  LDL.LU R12, [R1+0x110] ;  /* 0x00011000010c7983 */ /* 0x002ea80000300800 */
[----:B------:R-:W2:Y:S04]  /*47860*/  LDL.LU R13, [R1+0x114] ;  /* 0x00011400010d7983 */ /* 0x000ea80000300800 */
[----:B------:R-:W2:Y:S04]  /*47870*/  LDL.LU R14, [R1+0x118] ;  /* 0x00011800010e7983 */ /* 0x000ea80000300800 */
[----:B------:R-:W2:Y:S04]  /*47880*/  LDL.LU R15, [R1+0x11c] ;  /* 0x00011c00010f7983 */ /* 0x000ea80000300800 */
[----:B------:R-:W3:Y:S04]  /*47890*/  LDL.LU R20, [R1+0x130] ;  /* 0x0001300001147983 */ /* 0x000ee80000300800 */
[----:B------:R-:W3:Y:S04]  /*478a0*/  LDL.LU R21, [R1+0x134] ;  /* 0x0001340001157983 */ /* 0x000ee80000300800 */
[----:B------:R-:W3:Y:S04]  /*478b0*/  LDL.LU R22, [R1+0x138] ;  /* 0x0001380001167983 */ /* 0x000ee80000300800 */
[----:B------:R-:W3:Y:S04]  /*478c0*/  LDL.LU R23, [R1+0x13c] ;  /* 0x00013c0001177983 */ /* 0x000ee80000300800 */
[----:B------:R-:W5:Y:S04]  /*478d0*/  LDL.LU R24, [R1+0x120] ;  /* 0x0001200001187983 */ /* 0x000f680000300800 */
[----:B------:R-:W5:Y:S04]  /*478e0*/  LDL.LU R25, [R1+0x124] ;  /* 0x0001240001197983 */ /* 0x000f680000300800 */
[----:B------:R-:W5:Y:S04]  /*478f0*/  LDL.LU R26, [R1+0x128] ;  /* 0x00012800011a7983 */ /* 0x000f680000300800 */
[----:B------:R-:W5:Y:S04]  /*47900*/  LDL.LU R27, [R1+0x12c] ;  /* 0x00012c00011b7983 */ /* 0x000f680000300800 */
[----:B------:R-:W2:Y:S04]  /*47910*/  LDL.LU R16, [R1+0x1d0] ;  /* 0x0001d00001107983 */ /* 0x000ea80000300800 */
[----:B------:R-:W2:Y:S04]  /*47920*/  LDL.LU R17, [R1+0x1d4] ;  /* 0x0001d40001117983 */ /* 0x000ea80000300800 */
[----:B------:R-:W2:Y:S04]  /*47930*/  LDL.LU R18, [R1+0x1d8] ;  /* 0x0001d80001127983 */ /* 0x000ea80000300800 */
[----:B------:R-:W2:Y:S04]  /*47940*/  LDL.LU R19, [R1+0x1dc] ;  /* 0x0001dc0001137983 */ /* 0x000ea80000300800 */
[----:B0-----:R-:W-:Y:S04]  /*47950*/  STL [R1+0x1578], R6 ;  /* 0x0015780601007387 */ /* 0x001fe80000100800 */
[----:B------:R-:W-:Y:S04]  /*47960*/  STL [R1+0x1574], R7 ;  /* 0x0015740701007387 */ /* 0x000fe80000100800 */
[----:B------:R0:W-:Y:S04]  /*47970*/  STL.64 [R1+0x1598], R4 ;  /* 0x0015980401007387 */ /* 0x0001e80000100a00 */
[----:B0-----:R-:W2:Y:S04]  /*47980*/  LDL.LU R4, [R1+0x190] ;  /* 0x0001900001047983 */ /* 0x001ea80000300800 */
[----:B------:R-:W2:Y:S04]  /*47990*/  LDL.LU R5, [R1+0x194] ;  /* 0x0001940001057983 */ /* 0x000ea80000300800 */
[----:B------:R-:W2:Y:S04]  /*479a0*/  LDL.LU R6, [R1+0x198] ;  /* 0x0001980001067983 */ /* 0x000ea80000300800 */
[----:B------:R-:W2:Y:S04]  /*479b0*/  LDL.LU R7, [R1+0x19c] ;  /* 0x00019c0001077983 */ /* 0x000ea80000300800 */
[----:B----4-:R0:W-:Y:S04]  /*479c0*/  STS.128 [R0], R8 ;  /* 0x0000000800007388 */ /* 0x0101e80000000c00 */
[----:B0-----:R-:W4:Y:S04]  /*479d0*/  LDL.LU.64 R10, [R1+0x1770] ;  /* 0x00177000010a7983 */ /* 0x001f280000300a00 */
[----:B------:R-:W4:Y:S04]  /*479e0*/  LDL.LU.64 R8, [R1+0x1768] ;  /* 0x0017680001087983 */ /* 0x000f280000300a00 */
[----:B----4-:R0:W-:Y:S04]  /*479f0*/  STS.128 [R0+0x80], R8 ;  /* 0x0000800800007388 */ /* 0x0101e80000000c00 */
        /* <DEDUP_REMOVED lines=14> */
[----:B--2---:R-:W-:Y:S04]  /*47ae0*/  STS.128 [R0+0x680], R12 ;  /* 0x0006800c00007388 */ /* 0x004fe80000000c00 */
[----:B----4-:R0:W-:Y:S04]  /*47af0*/  STS.128 [R0+0x600], R8 ;  /* 0x0006000800007388 */ /* 0x0101e80000000c00 */
[----:B------:R-:W-:Y:S06]  /*47b00*/  BAR.SYNC.DEFER_BLOCKING 0x0 ;  /* 0x0000000000007b1d */ /* 0x000fec0000010000 */
[----:B0-----:R-:W2:Y:S04]  /*47b10*/  LDL.LU R8, [R1+0x1710] ;  /* 0x0017100001087983 */ /* 0x001ea80000300800 */
[----:B------:R-:W0:Y:S04]  /*47b20*/  LDS.128 R12, [R28] ;  /* 0x000000001c0c7984 */ /* 0x000e280000000c00 */
[----:B0-----:R-:W-:Y:S04]  /*47b30*/  STL.64 [R1+0x90], R12 ;  /* 0x0000900c01007387 */ /* 0x001fe80000100a00 */
[----:B------:R-:W-:Y:S04]  /*47b40*/  STL.64 [R1+0x98], R14 ;  /* 0x0000980e01007387 */ /* 0x000fe80000100a00 */
[----:B------:R-:W0:Y:S04]  /*47b50*/  LDS.128 R12, [R28+0x800] ;  /* 0x000800001c0c7984 */ /* 0x000e280000000c00 */
[----:B0-----:R-:W-:Y:S04]  /*47b60*/  STL.64 [R1+0x110], R12 ;  /* 0x0001100c01007387 */ /* 0x001fe80000100a00 */
[----:B------:R-:W-:Y:S04]  /*47b70*/  STL.64 [R1+0x118], R14 ;  /* 0x0001180e01007387 */ /* 0x000fe80000100a00 */
[----:B--2---:R-:W0:Y:S04]  /*47b80*/  LDS.128 R12, [R8] ;  /* 0x00000000080c7984 */ /* 0x004e280000000c00 */
[----:B0-----:R-:W-:Y:S04]  /*47b90*/  STL.64 [R1+0xc0], R12 ;  /* 0x0000c00c01007387 */ /* 0x001fe80000100a00 */
        /* <DEDUP_REMOVED lines=14> */
[----:B------:R-:W-:Y:S06]  /*47c80*/  BAR.SYNC.DEFER_BLOCKING 0x0 ;  /* 0x0000000000007b1d */ /* 0x000fec0000010000 */
[----:B0-----:R-:W-:Y:S04]  /*47c90*/  STL.64 [R1+0x260], R12 ;  /* 0x0002600c01007387 */ /* 0x001fe80000100a00 */
[----:B------:R0:W-:Y:S04]  /*47ca0*/  STL.64 [R1+0x268], R14 ;  /* 0x0002680e01007387 */ /* 0x0001e80000100a00 */
[----:B0-----:R-:W2:Y:S04]  /*47cb0*/  LDL.LU.64 R14, [R1+0x1708] ;  /* 0x00170800010e7983 */ /* 0x001ea80000300a00 */
[----:B------:R-:W2:Y:S04]  /*47cc0*/  LDL.LU.64 R12, [R1+0x1700] ;  /* 0x00170000010c7983 */ /* 0x000ea80000300a00 */
[----:B-----5:R0:W-:Y:S04]  /*47cd0*/  STS.128 [R0], R24 ;  /* 0x0000001800007388 */ /* 0x0201e80000000c00 */
[----:B---3--:R1:W-:Y:S04]  /*47ce0*/  STS.128 [R0+0x80], R20 ;  /* 0x0000801400007388 */ /* 0x0083e80000000c00 */
[----:B0-----:R-:W3:Y:S04]  /*47cf0*/  LDL.LU.64 R26, [R1+0x16f8] ;  /* 0x0016f800011a7983 */ /* 0x001ee80000300a00 */
[----:B------:R-:W3:Y:S04]  /*47d00*/  LDL.LU.64 R24, [R1+0x16f0] ;  /* 0x0016f00001187983 */ /* 0x000ee80000300a00 */
[----:B-1----:R-:W4:Y:S04]  /*47d10*/  LDL.LU.64 R22, [R1+0x16e8] ;  /* 0x0016e80001167983 */ /* 0x002f280000300a00 */
[----:B------:R-:W4:Y:S04]  /*47d20*/  LDL.LU.64 R20, [R1+0x16e0] ;  /* 0x0016e00001147983 */ /* 0x000f280000300a00 */
[----:B--2---:R0:W-:Y:S04]  /*47d30*/  STS.128 [R0+0x200], R12 ;  /* 0x0002000c00007388 */ /* 0x0041e80000000c00 */
[----:B0-----:R-:W2:Y:S04]  /*47d40*/  LDL.LU.64 R14, [R1+0x16d8] ;  /* 0x0016d800010e7983 */ /* 0x001ea80000300a00 */
[----:B------:R-:W2:Y:S04]  /*47d50*/  LDL.LU.64 R12, [R1+0x16d0] ;  /* 0x0016d000010c7983 */ /* 0x000ea80000300a00 */
[----:B------:R-:W-:Y:S04]  /*47d60*/  STS.128 [R0+0x280], R4 ;  /* 0x0002800400007388 */ /* 0x000fe80000000c00 */
[----:B---3--:R-:W-:Y:S04]  /*47d70*/  STS.128 [R0+0x400], R24 ;  /* 0x0004001800007388 */ /* 0x008fe80000000c00 */
[----:B----4-:R-:W-:Y:S04]  /*47d80*/  STS.128 [R0+0x480], R20 ;  /* 0x0004801400007388 */ /* 0x010fe80000000c00 */
[----:B------:R-:W-:Y:S04]  /*47d90*/  STS.128 [R0+0x680], R16 ;  /* 0x0006801000007388 */ /* 0x000fe80000000c00 */
[----:B--2---:R-:W-:Y:S04]  /*47da0*/  STS.128 [R0+0x600], R12 ;  /* 0x0006000c00007388 */ /* 0x004fe80000000c00 */
[----:B------:R-:W-:Y:S06]  /*47db0*/  BAR.SYNC.DEFER_BLOCKING 0x0 ;  /* 0x0000000000007b1d */ /* 0x000fec0000010000 */
[----:B------:R-:W0:Y:S04]  /*47dc0*/  LDS.128 R12, [R28] ;  /* 0x000000001c0c7984 */ /* 0x000e280000000c00 */
[----:B------:R-:W1:Y:S04]  /*47dd0*/  LDS.128 R16, [R28+0x800] ;  /* 0x000800001c107984 */ /* 0x000e680000000c00 */
[----:B------:R-:W2:Y:S04]  /*47de0*/  LDS.128 R4, [R8] ;  /* 0x0000000008047984 */ /* 0x000ea80000000c00 */
[----:B0-----:R-:W-:Y:S04]  /*47df0*/  STL.64 [R1+0x80], R12 ;  /* 0x0000800c01007387 */ /* 0x001fe80000100a00 */
[----:B------:R-:W-:Y:S04]  /*47e00*/  STL.64 [R1+0x88], R14 ;  /* 0x0000880e01007387 */ /* 0x000fe80000100a00 */
[----:B------:R-:W0:Y:S04]  /*47e10*/  LDS.128 R12, [R8+0x800] ;  /* 0x00080000080c7984 */ /* 0x000e280000000c00 */
[----:B-1----:R-:W-:Y:S04]  /*47e20*/  STL.64 [R1+0xf0], R16 ;  /* 0x0000f01001007387 */ /* 0x002fe80000100a00 */
[----:B------:R-:W-:Y:S04]  /*47e30*/  STL.64 [R1+0xf8], R18 ;  /* 0x0000f81201007387 */ /* 0x000fe80000100a00 */
[----:B------:R-:W-:Y:S04]  /*47e40*/  STL [R1+0x1678], R8 ;  /* 0x0016780801007387 */ /* 0x000fe80000100800 */
[----:B--2---:R-:W-:Y:S04]  /*47e50*/  STL.64 [R1+0x70], R4 ;  /* 0x0000700401007387 */ /* 0x004fe80000100a00 */
[----:B------:R-:W-:Y:S04]  /*47e60*/  STL.64 [R1+0x78], R6 ;  /* 0x0000780601007387 */ /* 0x000fe80000100a00 */
[----:B------:R-:W1:Y:S04]  /*47e70*/  LDS.128 R4, [R3] ;  /* 0x0000000003047984 */ /* 0x000e680000000c00 */
[----:B------:R-:W-:Y:S04]  /*47e80*/  LDS.128 R8, [R2] ;  /* 0x0000000002087984 */ /* 0x000fe80000000c00 */
[----:B0-----:R-:W-:Y:S04]  /*47e90*/  STL.64 [R1+0xe0], R12 ;  /* 0x0000e00c01007387 */ /* 0x001fe80000100a00 */
[----:B------:R-:W-:Y:S04]  /*47ea0*/  STL.64 [R1+0xe8], R14 ;  /* 0x0000e80e01007387 */ /* 0x000fe80000100a00 */
[----:B------:R-:W0:Y:S04]  /*47eb0*/  LDS.128 R12, [R3+0x800] ;  /* 0x00080000030c7984 */ /* 0x000e280000000c00 */
[----:B-1----:R-:W-:Y:S04]  /*47ec0*/  STL.64 [R1+0xb0], R4 ;  /* 0x0000b00401007387 */ /* 0x002fe80000100a00 */
[----:B------:R-:W-:Y:S04]  /*47ed0*/  STL.64 [R1+0xb8], R6 ;  /* 0x0000b80601007387 */ /* 0x000fe80000100a00 */
[----:B------:R-:W1:Y:S04]  /*47ee0*/  LDS.128 R4, [R2+0x800] ;  /* 0x0008000002047984 */ /* 0x000e680000000c00 */
[----:B0-----:R-:W-:Y:S04]  /*47ef0*/  STL.64 [R1+0x130], R12 ;  /* 0x0001300c01007387 */ /* 0x001fe80000100a00 */
[----:B------:R-:W-:Y:S04]  /*47f00*/  STL.64 [R1+0x138], R14 ;  /* 0x0001380e01007387 */ /* 0x000fe80000100a00 */
[----:B------:R-:W2:Y:S04]  /*47f10*/  LDL.LU R20, [R1+0x390] ;  /* 0x0003900001147983 */ /* 0x000ea80000300800 */
[----:B------:R-:W-:Y:S04]  /*47f20*/  STL.64 [R1+0xa0], R8 ;  /* 0x0000a00801007387 */ /* 0x000fe80000100a00 */
[----:B------:R-:W-:Y:S04]  /*47f30*/  STL.64 [R1+0xa8], R10 ;  /* 0x0000a80a01007387 */ /* 0x000fe80000100a00 */
[----:B-1----:R0:W-:Y:S04]  /*47f40*/  STL.64 [R1+0x120], R4 ;  /* 0x0001200401007387 */ /* 0x0021e80000100a00 */
[----:B------:R1:W-:Y:S04]  /*47f50*/  STL.64 [R1+0x128], R6 ;  /* 0x0001280601007387 */ /* 0x0003e80000100a00 */
[----:B------:R-:W2:Y:S04]  /*47f60*/  LDL.LU R21, [R1+0x394] ;  /* 0x0003940001157983 */ /* 0x000ea80000300800 */
[----:B------:R-:W3:Y:S04]  /*47f70*/  LDL.LU R22, [R1+0x398] ;  /* 0x0003980001167983 */ /* 0x000ee80000300800 */
[----:B------:R-:W3:Y:S04]  /*47f80*/  LDL.LU R23, [R1+0x39c] ;  /* 0x00039c0001177983 */ /* 0x000ee80000300800 */
[----:B------:R-:W-:Y:S06]  /*47f90*/  BAR.SYNC.DEFER_BLOCKING 0x0 ;  /* 0x0000000000007b1d */ /* 0x000fec0000010000 */
[----:B---3--:R-:W-:Y:S04]  /*47fa0*/  STL.64 [R1+0x1630], R22 ;  /* 0x0016301601007387 */ /* 0x008fe80000100a00 */
[----:B--2---:R-:W-:Y:S04]  /*47fb0*/  STL.64 [R1+0x1628], R20 ;  /* 0x0016281401007387 */ /* 0x004fe80000100a00 */
[----:B------:R-:W2:Y:S04]  /*47fc0*/  LDL.LU R24, [R1+0x380] ;  /* 0x0003800001187983 */ /* 0x000ea80000300800 */
[----:B------:R-:W2:Y:S04]  /*47fd0*/  LDL.LU R25, [R1+0x384] ;  /* 0x0003840001197983 */ /* 0x000ea80000300800 */
[----:B------:R-:W3:Y:S04]  /*47fe0*/  LDL.LU R26, [R1+0x388] ;  /* 0x00038800011a7983 */ /* 0x000ee80000300800 */
[----:B------:R-:W3:Y:S04]  /*47ff0*/  LDL.LU R27, [R1+0x38c] ;  /* 0x00038c00011b7983 */ /* 0x000ee80000300800 */
[----:B---3--:R-:W-:Y:S04]  /*48000*/  STL.64 [R1+0x1640], R26 ;  /* 0x0016401a01007387 */ /* 0x008fe80000100a00 */
[----:B--2---:R2:W-:Y:S04]  /*48010*/  STL.64 [R1+0x1638], R24 ;  /* 0x0016381801007387 */ /* 0x0045e80000100a00 */
[----:B0-----:R-:W3:Y:S04]  /*48020*/  LDL.LU R4, [R1+0x370] ;  /* 0x0003700001047983 */ /* 0x001ee80000300800 */
[----:B------:R-:W3:Y:S04]  /*48030*/  LDL.LU R5, [R1+0x374] ;  /* 0x0003740001057983 */ /* 0x000ee80000300800 */
[----:B-1----:R-:W4:Y:S04]  /*48040*/  LDL.LU R6, [R1+0x378] ;  /* 0x0003780001067983 */ /* 0x002f280000300800 */
[----:B------:R-:W4:Y:S04]  /*48050*/  LDL.LU R7, [R1+0x37c] ;  /* 0x00037c0001077983 */ /* 0x000f280000300800 */
[----:B------:R-:W5:Y:S04]  /*48060*/  LDL.LU R16, [R1+0x300] ;  /* 0x0003000001107983 */ /* 0x000f680000300800 */
[----:B------:R-:W5:Y:S04]  /*48070*/  LDL.LU R17, [R1+0x304] ;  /* 0x0003040001117983 */ /* 0x000f680000300800 */
[----:B------:R-:W2:Y:S04]  /*48080*/  LDL.LU R18, [R1+0x308] ;  /* 0x0003080001127983 */ /* 0x000ea80000300800 */
[----:B------:R-:W2:Y:S04]  /*48090*/  LDL.LU R19, [R1+0x30c] ;  /* 0x00030c0001137983 */ /* 0x000ea80000300800 */
[----:B--2---:R-:W-:Y:S04]  /*480a0*/  STL.64 [R1+0x1688], R18 ;  /* 0x0016881201007387 */ /* 0x004fe80000100a00 */
[----:B-----5:R0:W-:Y:S04]  /*480b0*/  STL.64 [R1+0x1680], R16 ;  /* 0x0016801001007387 */ /* 0x0201e80000100a00 */
[----:B----4-:R-:W-:Y:S04]  /*480c0*/  STL.64 [R1+0x1650], R6 ;  /* 0x0016500601007387 */ /* 0x010fe80000100a00 */
[----:B---3--:R-:W-:Y:S04]  /*480d0*/  STL.64 [R1+0x1648], R4 ;  /* 0x0016480401007387 */ /* 0x008fe80000100a00 */
[----:B------:R-:W2:Y:S04]  /*480e0*/  LDL.LU R24, [R1+0x350] ;  /* 0x0003500001187983 */ /* 0x000ea80000300800 */
[----:B------:R-:W2:Y:S04]  /*480f0*/  LDL.LU R25, [R1+0x354] ;  /* 0x0003540001197983 */ /* 0x000ea80000300800 */
[----:B------:R-:W3:Y:S04]  /*48100*/  LDL.LU R26, [R1+0x358] ;  /* 0x00035800011a7983 */ /* 0x000ee80000300800 */
[----:B------:R-:W3:Y:S04]  /*48110*/  LDL.LU R27, [R1+0x35c] ;  /* 0x00035c00011b7983 */ /* 0x000ee80000300800 */
        /* <DEDUP_REMOVED lines=26> */
[----:B------:R-:W4:Y:S04]  /*482c0*/  LDL.LU R18, [R1+0x1e8] ;  /* 0x0001e80001127983 */ /* 0x000f280000300800 */
[----:B------:R-:W4:Y:S04]  /*482d0*/  LDL.LU R19, [R1+0x1ec] ;  /* 0x0001ec0001137983 */ /* 0x000f280000300800 */
[----:B------:R-:W5:Y:S04]  /*482e0*/  LDL.LU R8, [R1+0x2e0] ;  /* 0x0002e00001087983 */ /* 0x000f680000300800 */
[----:B------:R-:W5:Y:S04]  /*482f0*/  LDL.LU R9, [R1+0x2e4] ;  /* 0x0002e40001097983 */ /* 0x000f680000300800 */
[----:B------:R-:W5:Y:S04]  /*48300*/  LDL.LU R10, [R1+0x2e8] ;  /* 0x0002e800010a7983 */ /* 0x000f680000300800 */
[----:B------:R-:W5:Y:S04]  /*48310*/  LDL.LU R11, [R1+0x2ec] ;  /* 0x0002ec00010b7983 */ /* 0x000f680000300800 */
[----:B---3--:R-:W-:Y:S04]  /*48320*/  STL.64 [R1+0x1660], R26 ;  /* 0x0016601a01007387 */ /* 0x008fe80000100a00 */
[----:B--2---:R-:W-:Y:S04]  /*48330*/  STL.64 [R1+0x1658], R24 ;  /* 0x0016581801007387 */ /* 0x004fe80000100a00 */
[----:B------:R-:W2:Y:S04]  /*48340*/  LDL.LU R4, [R1+0x320] ;  /* 0x0003200001047983 */ /* 0x000ea80000300800 */
[----:B------:R-:W2:Y:S04]  /*48350*/  LDL.LU R5, [R1+0x324] ;  /* 0x0003240001057983 */ /* 0x000ea80000300800 */
[----:B------:R-:W3:Y:S04]  /*48360*/  LDL.LU R6, [R1+0x328] ;  /* 0x0003280001067983 */ /* 0x000ee80000300800 */
[----:B------:R-:W3:Y:S04]  /*48370*/  LDL.LU R7, [R1+0x32c] ;  /* 0x00032c0001077983 */ /* 0x000ee80000300800 */
[----:B----4-:R-:W-:Y:S04]  /*48380*/  STS.128 [R0], R16 ;  /* 0x0000001000007388 */ /* 0x010fe80000000c00 */
[----:B---3--:R-:W-:Y:S04]  /*48390*/  STL.64 [R1+0x1670], R6 ;  /* 0x0016700601007387 */ /* 0x008fe80000100a00 */
[----:B--2---:R0:W-:Y:S04]  /*483a0*/  STL.64 [R1+0x1668], R4 ;  /* 0x0016680401007387 */ /* 0x0041e80000100a00 */
[----:B0-----:R-:W2:Y:S04]  /*483b0*/  LDL.LU R4, [R1+0x2f0] ;  /* 0x0002f00001047983 */ /* 0x001ea80000300800 */
[----:B------:R-:W2:Y:S04]  /*483c0*/  LDL.LU R5, [R1+0x2f4] ;  /* 0x0002f40001057983 */ /* 0x000ea80000300800 */
[----:B------:R-:W2:Y:S04]  /*483d0*/  LDL.LU R6, [R1+0x2f8] ;  /* 0x0002f80001067983 */ /* 0x000ea80000300800 */
[----:B------:R-:W2:Y:S04]  /*483e0*/  LDL.LU R7, [R1+0x2fc] ;  /* 0x0002fc0001077983 */ /* 0x000ea80000300800 */
[----:B------:R-:W3:Y:S04]  /*483f0*/  LDL.LU R24, [R1+0x310] ;  /* 0x0003100001187983 */ /* 0x000ee80000300800 */
[----:B------:R-:W3:Y:S04]  /*48400*/  LDL.LU R25, [R1+0x314] ;  /* 0x0003140001197983 */ /* 0x000ee80000300800 */
[----:B------:R-:W3:Y:S04]  /*48410*/  LDL.LU R26, [R1+0x318] ;  /* 0x00031800011a7983 */ /* 0x000ee80000300800 */
[----:B------:R-:W3:Y:S04]  /*48420*/  LDL.LU R27, [R1+0x31c] ;  /* 0x00031c00011b7983 */ /* 0x000ee80000300800 */
[----:B------:R-:W4:Y:S04]  /*48430*/  LDL.LU R20, [R1+0x360] ;  /* 0x0003600001147983 */ /* 0x000f280000300800 */
[----:B------:R-:W4:Y:S04]  /*48440*/  LDL.LU R21, [R1+0x364] ;  /* 0x0003640001157983 */ /* 0x000f280000300800 */
[----:B------:R-:W4:Y:S04]  /*48450*/  LDL.LU R22, [R1+0x368] ;  /* 0x0003680001167983 */ /* 0x000f280000300800 */
[----:B------:R-:W4:Y:S04]  /*48460*/  LDL.LU R23, [R1+0x36c] ;  /* 0x00036c0001177983 */ /* 0x000f280000300800 */
[----:B------:R-:W2:Y:S04]  /*48470*/  LDL.LU R12, [R1+0x3a0] ;  /* 0x0003a000010c7983 */ /* 0x000ea80000300800 */
[----:B------:R-:W2:Y:S04]  /*48480*/  LDL.LU R13, [R1+0x3a4] ;  /* 0x0003a400010d7983 */ /* 0x000ea80000300800 */
[----:B------:R-:W2:Y:S04]  /*48490*/  LDL.LU R14, [R1+0x3a8] ;  /* 0x0003a800010e7983 */ /* 0x000ea80000300800 */
[----:B------:R-:W2:Y:S04]  /*484a0*/  LDL.LU R15, [R1+0x3ac] ;  /* 0x0003ac00010f7983 */ /* 0x000ea80000300800 */
[----:B------:R-:W2:Y:S04]  /*484b0*/  LDL.LU.64 R18, [R1+0x16c8] ;  /* 0x0016c80001127983 */ /* 0x000ea80000300a00 */
        /* <DEDUP_REMOVED lines=10> */
[----:B-----5:R-:W-:Y:S04]  /*48560*/  STS.128 [R0+0x480], R8 ;  /* 0x0004800800007388 */ /* 0x020fe80000000c00 */
[----:B--2---:R0:W-:Y:S04]  /*48570*/  STS.128 [R0+0x400], R16 ;  /* 0x0004001000007388 */ /* 0x0041e80000000c00 */
[----:B0-----:R-:W2:Y:S04]  /*48580*/  LDL.LU.64 R18, [R1+0x1688] ;  /* 0x0016880001127983 */ /* 0x001ea80000300a00 */
[----:B------:R-:W2:Y:S04]  /*48590*/  LDL.LU.64 R16, [R1+0x1680] ;  /* 0x0016800001107983 */ /* 0x000ea80000300a00 */
[----:B------:R-:W5:Y:S04]  /*485a0*/  LDL.LU R8, [R1+0x1678] ;  /* 0x0016780001087983 */ /* 0x000f680000300800 */
[----:B------:R-:W-:Y:S04]  /*485b0*/  STS.128 [R0+0x600], R4 ;  /* 0x0006000400007388 */ /* 0x000fe80000000c00 */
[----:B--2---:R-:W-:Y:S04]  /*485c0*/  STS.128 [R0+0x680], R16 ;  /* 0x0006801000007388 */ /* 0x004fe80000000c00 */
[----:B------:R-:W-:Y:S06]  /*485d0*/  BAR.SYNC.DEFER_BLOCKING 0x0 ;  /* 0x0000000000007b1d */ /* 0x000fec0000010000 */
[----:B------:R-:W0:Y:S04]  /*485e0*/  LDS.128 R16, [R28] ;  /* 0x000000001c107984 */ /* 0x000e280000000c00 */
[----:B------:R-:W1:Y:S04]  /*485f0*/  LDS.128 R4, [R28+0x800] ;  /* 0x000800001c047984 */ /* 0x000e680000000c00 */
[----:B0-----:R0:W-:Y:S04]  /*48600*/  STL.64 [R1+0x1e0], R16 ;  /* 0x0001e01001007387 */ /* 0x0011e80000100a00 */
[----:B------:R2:W-:Y:S04]  /*48610*/  STL.64 [R1+0x1e8], R18 ;  /* 0x0001e81201007387 */ /* 0x0005e80000100a00 */
[----:B0-----:R-:W4:Y:S04]  /*48620*/  LDL.LU R16, [R1+0x3b0] ;  /* 0x0003b00001107983 */ /* 0x001f280000300800 */
[----:B-1----:R-:W-:Y:S04]  /*48630*/  STL.64 [R1+0x2b0], R4 ;  /* 0x0002b00401007387 */ /* 0x002fe80000100a00 */
[----:B------:R-:W-:Y:S04]  /*48640*/  STL.64 [R1+0x2b8], R6 ;  /* 0x0002b80601007387 */ /* 0x000fe80000100a00 */
[----:B-----5:R-:W0:Y:S04]  /*48650*/  LDS.128 R4, [R8] ;  /* 0x0000000008047984 */ /* 0x020e280000000c00 */
[----:B------:R-:W5:Y:S04]  /*48660*/  LDL.LU R17, [R1+0x3b4] ;  /* 0x0003b40001117983 */ /* 0x000f680000300800 */
[----:B--2---:R-:W5:Y:S04]  /*48670*/  LDL.LU R18, [R1+0x3b8] ;  /* 0x0003b80001127983 */ /* 0x004f680000300800 */
[----:B------:R-:W5:Y:S04]  /*48680*/  LDL.LU R19, [R1+0x3bc] ;  /* 0x0003bc0001137983 */ /* 0x000f680000300800 */
        /* <DEDUP_REMOVED lines=16> */
[----:B---3--:R-:W-:Y:S04]  /*48790*/  STS.128 [R0], R24 ;  /* 0x0000001800007388 */ /* 0x008fe80000000c00 */
[----:B0-----:R-:W-:Y:S04]  /*487a0*/  STL.64 [R1+0x2c0], R4 ;  /* 0x0002c00401007387 */ /* 0x001fe80000100a00 */
[----:B------:R0:W-:Y:S04]  /*487b0*/  STL.64 [R1+0x2c8], R6 ;  /* 0x0002c80601007387 */ /* 0x0001e80000100a00 */
[----:B0-----:R-:W2:Y:S04]  /*487c0*/  LDL.LU.64 R6, [R1+0x1670] ;  /* 0x0016700001067983 */ /* 0x001ea80000300a00 */
[----:B------:R-:W2:Y:S04]  /*487d0*/  LDL.LU.64 R4, [R1+0x1668] ;  /* 0x0016680001047983 */ /* 0x000ea80000300a00 */
[----:B------:R-:W3:Y:S04]  /*487e0*/  LDL.LU.64 R26, [R1+0x1660] ;  /* 0x00166000011a7983 */ /* 0x000ee80000300a00 */
[----:B------:R-:W3:Y:S04]  /*487f0*/  LDL.LU.64 R24, [R1+0x1658] ;  /* 0x0016580001187983 */ /* 0x000ee80000300a00 */
[----:B----4-:R-:W-:Y:S04]  /*48800*/  STS.128 [R0+0x280], R20 ;  /* 0x0002801400007388 */ /* 0x010fe80000000c00 */
[----:B--2---:R0:W-:Y:S04]  /*48810*/  STS.128 [R0+0x80], R4 ;  /* 0x0000800400007388 */ /* 0x0041e80000000c00 */
[----:B---3--:R1:W-:Y:S04]  /*48820*/  STS.128 [R0+0x200], R24 ;  /* 0x0002001800007388 */ /* 0x0083e80000000c00 */
[----:B0-----:R-:W2:Y:S04]  /*48830*/  LDL.LU.64 R6, [R1+0x1650] ;  /* 0x0016500001067983 */ /* 0x001ea80000300a00 */
[----:B------:R-:W2:Y:S04]  /*48840*/  LDL.LU.64 R4, [R1+0x1648] ;  /* 0x0016480001047983 */ /* 0x000ea80000300a00 */
[----:B-1----:R-:W3:Y:S04]  /*48850*/  LDL.LU.64 R26, [R1+0x1640] ;  /* 0x00164000011a7983 */ /* 0x002ee80000300a00 */
[----:B------:R-:W3:Y:S04]  /*48860*/  LDL.LU.64 R24, [R1+0x1638] ;  /* 0x0016380001187983 */ /* 0x000ee80000300a00 */
[----:B------:R-:W4:Y:S04]  /*48870*/  LDL.LU.64 R22, [R1+0x1630] ;  /* 0x0016300001167983 */ /* 0x000f280000300a00 */
[----:B------:R-:W4:Y:S04]  /*48880*/  LDL.LU.64 R20, [R1+0x1628] ;  /* 0x0016280001147983 */ /* 0x000f280000300a00 */
[----:B------:R-:W-:Y:S04]  /*48890*/  STS.128 [R0+0x680], R12 ;  /* 0x0006800c00007388 */ /* 0x000fe80000000c00 */
[----:B--2---:R-:W-:Y:S04]  /*488a0*/  STS.128 [R0+0x400], R4 ;  /* 0x0004000400007388 */ /* 0x004fe80000000c00 */
[----:B---3--:R-:W-:Y:S04]  /*488b0*/  STS.128 [R0+0x480], R24 ;  /* 0x0004801800007388 */ /* 0x008fe80000000c00 */
[----:B----4-:R-:W-:Y:S04]  /*488c0*/  STS.128 [R0+0x600], R20 ;  /* 0x0006001400007388 */ /* 0x010fe80000000c00 */
        /* <DEDUP_REMOVED lines=9> */
[----:B------:R-:W1:Y:S04]  /*48960*/  LDS.128 R8, [R3+0x800] ;  /* 0x0008000003087984 */ /* 0x000e680000000c00 */
[----:B------:R-:W3:Y:S04]  /*48970*/  LDS.128 R4, [R3] ;  /* 0x0000000003047984 */ /* 0x000ee80000000c00 */
[----:B--2---:R-:W-:Y:S04]  /*48980*/  STL.64 [R1+0x1a0], R20 ;  /* 0x0001a01401007387 */ /* 0x004fe80000100a00 */
[----:B------:R-:W-:Y:S04]  /*48990*/  STL.64 [R1+0x1a8], R22 ;  /* 0x0001a81601007387 */ /* 0x000fe80000100a00 */
[----:B0-----:R-:W-:Y:S04]  /*489a0*/  STL.64 [R1+0x190], R12 ;  /* 0x0001900c01007387 */ /* 0x001fe80000100a00 */
[----:B------:R-:W-:Y:S04]  /*489b0*/  STL.64 [R1+0x198], R14 ;  /* 0x0001980e01007387 */ /* 0x000fe80000100a00 */
[----:B------:R-:W0:Y:S04]  /*489c0*/  LDS.128 R12, [R2] ;  /* 0x00000000020c7984 */ /* 0x000e280000000c00 */
[----:B-1----:R-:W-:Y:S04]  /*489d0*/  STL [R1+0x1570], R10 ;  /* 0x0015700a01007387 */ /* 0x002fe80000100800 */
[----:B---3--:R-:W-:Y:S04]  /*489e0*/  STL.64 [R1+0x140], R4 ;  /* 0x0001400401007387 */ /* 0x008fe80000100a00 */
[----:B------:R-:W-:Y:S04]  /*489f0*/  STL.64 [R1+0x148], R6 ;  /* 0x0001480601007387 */ /* 0x000fe80000100a00 */
[----:B------:R-:W1:Y:S04]  /*48a00*/  LDS.128 R4, [R2+0x800] ;  /* 0x0008000002047984 */ /* 0x000e680000000c00 */
[----:B------:R-:W-:Y:S04]  /*48a10*/  STL [R1+0x156c], R11 ;  /* 0x00156c0b01007387 */ /* 0x000fe80000100800 */
[----:B------:R-:W-:Y:S04]  /*48a20*/  STL.64 [R1+0x15f0], R8 ;  /* 0x0015f00801007387 */ /* 0x000fe80000100a00 */
[----:B------:R-:W-:Y:S06]  /*48a30*/  BAR.SYNC.DEFER_BLOCKING 0x0 ;  /* 0x0000000000007b1d */ /* 0x000fec0000010000 */
[----:B0-----:R-:W-:Y:S04]  /*48a40*/  STL.64 [R1+0x15a8], R14 ;  /* 0x0015a80e01007387 */ /* 0x001fe80000100a00 */
[----:B------:R0:W-:Y:S04]  /*48a50*/  STL.64 [R1+0x15a0], R12 ;  /* 0x0015a00c01007387 */ /* 0x0001e80000100a00 */
[----:B-1----:R-:W-:Y:S04]  /*48a60*/  STL.64 [R1+0x1d0], R4 ;  /* 0x0001d00401007387 */ /* 0x002fe80000100a00 */
[----:B------:R-:W-:Y:S04]  /*48a70*/  STL.64 [R1+0x1d8], R6 ;  /* 0x0001d80601007387 */ /* 0x000fe80000100a00 */
[----:B------:R-:W2:Y:S04]  /*48a80*/  LDL.LU R24, [R1+0x5b0] ;  /* 0x0005b00001187983 */ /* 0x000ea80000300800 */
[----:B------:R-:W2:Y:S04]  /*48a90*/  LDL.LU R25, [R1+0x5b4] ;  /* 0x0005b40001197983 */ /* 0x000ea80000300800 */
[----:B------:R-:W3:Y:S04]  /*48aa0*/  LDL.LU R26, [R1+0x5b8] ;  /* 0x0005b800011a7983 */ /* 0x000ee80000300800 */
        /* <DEDUP_REMOVED lines=9> */
[----:B------:R-:W2:Y:S04]  /*48b40*/  LDL.LU R22, [R1+0x418] ;  /* 0x0004180001167983 */ /* 0x000ea80000300800 */
[----:B------:R-:W2:Y:S04]  /*48b50*/  LDL.LU R23, [R1+0x41c] ;  /* 0x00041c0001177983 */ /* 0x000ea80000300800 */
[----:B--2---:R-:W-:Y:S04]  /*48b60*/  STL.64 [R1+0x1600], R22 ;  /* 0x0016001601007387 */ /* 0x004fe80000100a00 */
[----:B----4-:R0:W-:Y:S04]  /*48b70*/  STL.64 [R1+0x15f8], R20 ;  /* 0x0015f81401007387 */ /* 0x0101e80000100a00 */
[----:B------:R-:W2:Y:S04]  /*48b80*/  LDL.LU R8, [R1+0x3f0] ;  /* 0x0003f00001087983 */ /* 0x000ea80000300800 */
[----:B------:R-:W2:Y:S04]  /*48b90*/  LDL.LU R9, [R1+0x3f4] ;  /* 0x0003f40001097983 */ /* 0x000ea80000300800 */
[----:B------:R-:W4:Y:S04]  /*48ba0*/  LDL.LU R10, [R1+0x3f8] ;  /* 0x0003f800010a7983 */ /* 0x000f280000300800 */
[----:B------:R-:W4:Y:S04]  /*48bb0*/  LDL.LU R11, [R1+0x3fc] ;  /* 0x0003fc00010b7983 */ /* 0x000f280000300800 */
[----:B----4-:R-:W-:Y:S04]  /*48bc0*/  STL.64 [R1+0x1610], R10 ;  /* 0x0016100a01007387 */ /* 0x010fe80000100a00 */
[----:B--2---:R1:W-:Y:S04]  /*48bd0*/  STL.64 [R1+0x1608], R8 ;  /* 0x0016080801007387 */ /* 0x0043e80000100a00 */
[----:B0-----:R-:W2:Y:S04]  /*48be0*/  LDL.LU R20, [R1+0x3e0] ;  /* 0x0003e00001147983 */ /* 0x001ea80000300800 */
[----:B------:R-:W2:Y:S04]  /*48bf0*/  LDL.LU R21, [R1+0x3e4] ;  /* 0x0003e40001157983 */ /* 0x000ea80000300800 */
[----:B------:R-:W4:Y:S04]  /*48c00*/  LDL.LU R22, [R1+0x3e8] ;  /* 0x0003e80001167983 */ /* 0x000f280000300800 */
[----:B------:R-:W4:Y:S04]  /*48c10*/  LDL.LU R23, [R1+0x3ec] ;  /* 0x0003ec0001177983 */ /* 0x000f280000300800 */
[----:B----4-:R-:W-:Y:S04]  /*48c20*/  STL.64 [R1+0x1620], R22 ;  /* 0x0016201601007387 */ /* 0x010fe80000100a00 */
[----:B--2---:R0:W-:Y:S04]  /*48c30*/  STL.64 [R1+0x1618], R20 ;  /* 0x0016181401007387 */ /* 0x0041e80000100a00 */
[----:B-1----:R-:W2:Y:S04]  /*48c40*/  LDL.LU R8, [R1+0x3d0] ;  /* 0x0003d00001087983 */ /* 0x002ea80000300800 */
[----:B------:R-:W2:Y:S04]  /*48c50*/  LDL.LU R9, [R1+0x3d4] ;  /* 0x0003d40001097983 */ /* 0x000ea80000300800 */
[----:B------:R-:W2:Y:S04]  /*48c60*/  LDL.LU R10, [R1+0x3d8] ;  /* 0x0003d800010a7983 */ /* 0x000ea80000300800 */
[----:B------:R-:W2:Y:S04]  /*48c70*/  LDL.LU R11, [R1+0x3dc] ;  /* 0x0003dc00010b7983 */ /* 0x000ea80000300800 */
[----:B0-----:R-:W4:Y:S04]  /*48c80*/  LDL.LU R20, [R1+0x3c0] ;  /* 0x0003c00001147983 */ /* 0x001f280000300800 */
[----:B------:R-:W4:Y:S04]  /*48c90*/  LDL.LU R21, [R1+0x3c4] ;  /* 0x0003c40001157983 */ /* 0x000f280000300800 */
[----:B------:R-:W4:Y:S04]  /*48ca0*/  LDL.LU R22, [R1+0x3c8] ;  /* 0x0003c80001167983 */ /* 0x000f280000300800 */
[----:B------:R-:W4:Y:S04]  /*48cb0*/  LDL.LU R23, [R1+0x3cc] ;  /* 0x0003cc0001177983 */ /* 0x000f280000300800 */
[----:B---3--:R-:W-:Y:S04]  /*48cc0*/  STL.64 [R1+0x15c8], R14 ;  /* 0x0015c80e01007387 */ /* 0x008fe80000100a00 */
[----:B------:R-:W-:Y:S04]  /*48cd0*/  STL.64 [R1+0x15c0], R12 ;  /* 0x0015c00c01007387 */ /* 0x000fe80000100a00 */
[----:B------:R-:W3:Y:S04]  /*48ce0*/  LDL.LU R24, [R1+0x4c0] ;  /* 0x0004c00001187983 */ /* 0x000ee80000300800 */
[----:B------:R-:W3:Y:S04]  /*48cf0*/  LDL.LU R25, [R1+0x4c4] ;  /* 0x0004c40001197983 */ /* 0x000ee80000300800 */
[----:B------:R-:W2:Y:S04]  /*48d00*/  LDL.LU R26, [R1+0x4c8] ;  /* 0x0004c800011a7983 */ /* 0x000ea80000300800 */
[----:B------:R-:W2:Y:S04]  /*48d10*/  LDL.LU R27, [R1+0x4cc] ;  /* 0x0004cc00011b7983 */ /* 0x000ea80000300800 */
[----:B--2---:R-:W-:Y:S04]  /*48d20*/  STL.64 [R1+0x15d8], R26 ;  /* 0x0015d81a01007387 */ /* 0x004fe80000100a00 */
[----:B---3--:R0:W-:Y:S04]  /*48d30*/  STL.64 [R1+0x15d0], R24 ;  /* 0x0015d01801007387 */ /* 0x0081e80000100a00 */
[----:B0-----:R-:W2:Y:S04]  /*48d40*/  LDL.LU R24, [R1+0x420] ;  /* 0x0004200001187983 */ /* 0x001ea80000300800 */
[----:B------:R-:W2:Y:S04]  /*48d50*/  LDL.LU R25, [R1+0x424] ;  /* 0x0004240001197983 */ /* 0x000ea80000300800 */
[----:B------:R-:W2:Y:S04]  /*48d60*/  LDL.LU R26, [R1+0x428] ;  /* 0x00042800011a7983 */ /* 0x000ea80000300800 */
[----:B------:R-:W2:Y:S04]  /*48d70*/  LDL.LU R27, [R1+0x42c] ;  /* 0x00042c00011b7983 */ /* 0x000ea80000300800 */
[----:B------:R-:W3:Y:S04]  /*48d80*/  LDL.LU R12, [R1+0x430] ;  /* 0x00043000010c7983 */ /* 0x000ee80000300800 */
[----:B------:R-:W3:Y:S04]  /*48d90*/  LDL.LU R13, [R1+0x434] ;  /* 0x00043400010d7983 */ /* 0x000ee80000300800 */
[----:B------:R-:W2:Y:S04]  /*48da0*/  LDL.LU R14, [R1+0x438] ;  /* 0x00043800010e7983 */ /* 0x000ea80000300800 */
[----:B------:R-:W2:Y:S04]  /*48db0*/  LDL.LU R15, [R1+0x43c] ;  /* 0x00043c00010f7983 */ /* 0x000ea80000300800 */
[----:B-----5:R-:W-:Y:S04]  /*48dc0*/  STS.128 [R0], R16 ;  /* 0x0000001000007388 */ /* 0x020fe80000000c00 */
[----:B----4-:R-:W-:Y:S04]  /*48dd0*/  STS.128 [R0+0x80], R20 ;  /* 0x0000801400007388 */ /* 0x010fe80000000c00 */
        /* <DEDUP_REMOVED lines=14> */
[----:B------:R-:W5:Y:S04]  /*48ec0*/  LDL.LU.64 R22, [R1+0x1620] ;  /* 0x0016200001167983 */ /* 0x000f680000300a00 */
[----:B------:R-:W5:Y:S04]  /*48ed0*/  LDL.LU.64 R20, [R1+0x1618] ;  /* 0x0016180001147983 */ /* 0x000f680000300a00 */
[----:B------:R0:W-:Y:S04]  /*48ee0*/  STS.128 [R0+0x200], R8 ;  /* 0x0002000800007388 */ /* 0x0001e80000000c00 */
[----:B0-----:R-:W2:Y:S04]  /*48ef0*/  LDL.LU.64 R10, [R1+0x1610] ;  /* 0x00161000010a7983 */ /* 0x001ea80000300a00 */
[----:B------:R-:W2:Y:S04]  /*48f00*/  LDL.LU.64 R8, [R1+0x1608] ;  /* 0x0016080001087983 */ /* 0x000ea80000300a00 */
[----:B-----5:R0:W-:Y:S04]  /*48f10*/  STS.128 [R0+0x280], R20 ;  /* 0x0002801400007388 */ /* 0x0201e80000000c00 */
[----:B0-----:R-:W5:Y:S04]  /*48f20*/  LDL.LU.64 R22, [R1+0x1600] ;  /* 0x0016000001167983 */ /* 0x001f680000300a00 */
[----:B------:R-:W5:Y:S04]  /*48f30*/  LDL.LU.64 R20, [R1+0x15f8] ;  /* 0x0015f80001147983 */ /* 0x000f680000300a00 */
[----:B--2---:R0:W-:Y:S04]  /*48f40*/  STS.128 [R0+0x400], R8 ;  /* 0x0004000800007388 */ /* 0x0041e80000000c00 */
[----:B------:R-:W-:Y:S04]  /*48f50*/  STS.128 [R0+0x480], R12 ;  /* 0x0004800c00007388 */ /* 0x000fe80000000c00 */
[----:B------:R1:W-:Y:S04]  /*48f60*/  STS.128 [R0+0x680], R24 ;  /* 0x0006801800007388 */ /* 0x0003e80000000c00 */
[----:B0-----:R-:W2:Y:S01]  /*48f70*/  LDL.LU.64 R8, [R1+0x15f0] ;  /* 0x0015f00001087983 */ /* 0x001ea20000300a00 */
[----:B-1----:R-:W-:-:S03]  /*48f80*/  LOP3.LUT R27, R28, 0x20, RZ, 0x3c, !PT ;  /* 0x000000201c1b7812 */ /* 0x002fc600078e3cff */
[----:B-----5:R0:W-:Y:S04]  /*48f90*/  STS.128 [R0+0x600], R20 ;  /* 0x0006001400007388 */ /* 0x0201e80000000c00 */
[----:B------:R-:W-:Y:S06]  /*48fa0*/  BAR.SYNC.DEFER_BLOCKING 0x0 ;  /* 0x0000000000007b1d */ /* 0x000fec0000010000 */
[----:B0-----:R-:W5:Y:S04]  /*48fb0*/  LDL.LU R20, [R1+0x5d0] ;  /* 0x0005d00001147983 */ /* 0x001f680000300800 */
[----:B------:R-:W5:Y:S04]  /*48fc0*/  LDL.LU R21, [R1+0x5d4] ;  /* 0x0005d40001157983 */ /* 0x000f680000300800 */
[----:B------:R-:W5:Y:S04]  /*48fd0*/  LDL.LU R22, [R1+0x5d8] ;  /* 0x0005d80001167983 */ /* 0x000f680000300800 */
[----:B------:R-:W0:Y:S04]  /*48fe0*/  LDS.128 R12, [R28] ;  /* 0x000000001c0c7984 */ /* 0x000e280000000c00 */
[----:B------:R-:W5:Y:S04]  /*48ff0*/  LDL.LU R23, [R1+0x5dc] ;  /* 0x0005dc0001177983 */ /* 0x000f680000300800 */
[----:B------:R-:W2:Y:S04]  /*49000*/  LDL R11, [R1+0xce8] ;  /* 0x000ce800010b7983 */ /* 0x000ea80000100800 */
[----:B0-----:R-:W-:Y:S04]  /*49010*/  STL.64 [R1+0x2d0], R12 ;  /* 0x0002d00c01007387 */ /* 0x001fe80000100a00 */
[----:B------:R-:W-:Y:S04]  /*49020*/  STL.64 [R1+0x2d8], R14 ;  /* 0x0002d80e01007387 */ /* 0x000fe80000100a00 */
[----:B------:R-:W0:Y:S04]  /*49030*/  LDS.128 R12, [R28+0x800] ;  /* 0x000800001c0c7984 */ /* 0x000e280000000c00 */
[----:B0-----:R-:W-:Y:S04]  /*49040*/  STL.64 [R1+0x340], R12 ;  /* 0x0003400c01007387 */ /* 0x001fe80000100a00 */
[----:B------:R-:W-:Y:S04]  /*49050*/  STL.64 [R1+0x348], R14 ;  /* 0x0003480e01007387 */ /* 0x000fe80000100a00 */
[----:B------:R-:W0:Y:S04]  /*49060*/  LDS.128 R12, [R27] ;  /* 0x000000001b0c7984 */ /* 0x000e280000000c00 */
[----:B------:R-:W1:Y:S04]  /*49070*/  LDS.128 R24, [R27+0x800] ;  /* 0x000800001b187984 */ /* 0x000e680000000c00 */
[----:B0-----:R-:W-:Y:S04]  /*49080*/  STL.64 [R1+0x2f0], R12 ;  /* 0x0002f00c01007387 */ /* 0x001fe80000100a00 */
[----:B------:R0:W-:Y:S04]  /*49090*/  STL.64 [R1+0x2f8], R14 ;  /* 0x0002f80e01007387 */ /* 0x0001e80000100a00 */
[----:B0-----:R-:W2:Y:S04]  /*490a0*/  LDL.LU.64 R14, [R1+0x15e8] ;  /* 0x0015e800010e7983 */ /* 0x001ea80000300a00 */
[----:B------:R-:W2:Y:S04]  /*490b0*/  LDL.LU.64 R12, [R1+0x15e0] ;  /* 0x0015e000010c7983 */ /* 0x000ea80000300a00 */
[----:B------:R-:W3:Y:S04]  /*490c0*/  LDL R10, [R1+0xcec] ;  /* 0x000cec00010a7983 */ /* 0x000ee80000100800 */
[----:B-1----:R-:W-:Y:S04]  /*490d0*/  STL.64 [R1+0x330], R24 ;  /* 0x0003301801007387 */ /* 0x002fe80000100a00 */
        /* <DEDUP_REMOVED lines=14> */
[----:B0-----:R-:W3:Y:S04]  /*491c0*/  LDL.LU.64 R26, [R1+0x15d8] ;  /* 0x0015d800011a7983 */ /* 0x001ee80000300a00 */
[----:B------:R-:W3:Y:S04]  /*491d0*/  LDL.LU.64 R24, [R1+0x15d0] ;  /* 0x0015d00001187983 */ /* 0x000ee80000300a00 */
[----:B--2---:R0:W-:Y:S04]  /*491e0*/  STS.128 [R0], R12 ;  /* 0x0000000c00007388 */ /* 0x0041e80000000c00 */
[----:B0-----:R-:W2:Y:S04]  /*491f0*/  LDL.LU.64 R14, [R1+0x15c8] ;  /* 0x0015c800010e7983 */ /* 0x001ea80000300a00 */
[----:B------:R-:W2:Y:S04]  /*49200*/  LDL.LU.64 R12, [R1+0x15c0] ;  /* 0x0015c000010c7983 */ /* 0x000ea80000300a00 */
[----:B---3--:R0:W-:Y:S04]  /*49210*/  STS.128 [R0+0x80], R24 ;  /* 0x0000801800007388 */ /* 0x0081e80000000c00 */
[----:B0-----:R-:W3:Y:S04]  /*49220*/  LDL.LU.64 R26, [R1+0x15b8] ;  /* 0x0015b800011a7983 */ /* 0x001ee80000300a00 */
[----:B------:R-:W3:Y:S04]  /*49230*/  LDL.LU.64 R24, [R1+0x15b0] ;  /* 0x0015b00001187983 */ /* 0x000ee80000300a00 */
[----:B----4-:R0:W-:Y:S04]  /*49240*/  STS.128 [R0+0x480], R16 ;  /* 0x0004801000007388 */ /* 0x0101e80000000c00 */
[----:B------:R-:W-:Y:S01]  /*49250*/  STS.128 [R0+0x280], R4 ;  /* 0x0002800400007388 */ /* 0x000fe20000000c00 */
[----:B0-----:R-:W-:-:S04]  /*49260*/  IADD3 R16, R11, 0x2, RZ ;  /* 0x000000020b107810 */ /* 0x001fc80007ffe0ff */
[----:B------:R-:W-:Y:S01]  /*49270*/  ISETP.GE.AND P2, PT, R16, c[0x0][0x17c], PT ;  /* 0x00005f0010007a0c */ /* 0x000fe20003f46270 */
[----:B-----5:R-:W-:Y:S04]  /*49280*/  STS.128 [R0+0x600], R20 ;  /* 0x0006001400007388 */ /* 0x020fe80000000c00 */
[----:B--2---:R0:W-:Y:S04]  /*49290*/  STS.128 [R0+0x200], R12 ;  /* 0x0002000c00007388 */ /* 0x0041e80000000c00 */
[----:B0-----:R-:W2:Y:S04]  /*492a0*/  LDL.LU.64 R14, [R1+0x15a8] ;  /* 0x0015a800010e7983 */ /* 0x001ea80000300a00 */
[----:B------:R-:W4:Y:S04]  /*492b0*/  LDL.LU.64 R12, [R1+0x15a0] ;  /* 0x0015a000010c7983 */ /* 0x000f280000300a00 */
[----:B------:R-:W5:Y:S04]  /*492c0*/  LDL.LU.64 R4, [R1+0x1598] ;  /* 0x0015980001047983 */ /* 0x000f680000300a00 */
[----:B---3--:R0:W-:Y:S04]  /*492d0*/  STS.128 [R0+0x400], R24 ;  /* 0x0004001800007388 */ /* 0x0081e80000000c00 */
[----:B0-----:R-:W3:Y:S04]  /*492e0*/  LDL.LU.64 R26, [R1+0x1590] ;  /* 0x00159000011a7983 */ /* 0x001ee80000300a00 */
[----:B------:R-:W2:Y:S04]  /*492f0*/  LDL R6, [R1+0xcf0] ;  /* 0x000cf00001067983 */ /* 0x000ea80000100800 */
[----:B------:R-:W3:Y:S04]  /*49300*/  LDL.LU R16, [R1+0x5e0] ;  /* 0x0005e00001107983 */ /* 0x000ee80000300800 */
[----:B------:R-:W3:Y:S04]  /*49310*/  LDL.LU R17, [R1+0x5e4] ;  /* 0x0005e40001117983 */ /* 0x000ee80000300800 */
[----:B------:R-:W3:Y:S04]  /*49320*/  LDL.LU R18, [R1+0x5e8] ;  /* 0x0005e80001127983 */ /* 0x000ee80000300800 */
[----:B------:R-:W3:Y:S04]  /*49330*/  LDL.LU R19, [R1+0x5ec] ;  /* 0x0005ec0001137983 */ /* 0x000ee80000300800 */
[----:B------:R-:W4:Y:S01]  /*49340*/  LDL.LU.64 R22, [R1+0x1588] ;  /* 0x0015880001167983 */ /* 0x000f220000300a00 */
[----:B------:R-:W-:Y:S01]  /*49350*/  IADD3 R2, R11, 0x1, RZ ;  /* 0x000000010b027810 */ /* 0x000fe20007ffe0ff */
[C---:B------:R-:W-:Y:S01]  /*49360*/  IMAD R3, R10.reuse, c[0x0][0x194], RZ ;  /* 0x000065000a037a24 */ /* 0x040fe200078e02ff */
[----:B------:R-:W-:-:S02]  /*49370*/  ISETP.GE.AND P0, PT, R10, c[0x0][0x178], PT ;  /* 0x00005e000a007a0c */ /* 0x000fc40003f06270 */
[C---:B------:R-:W-:Y:S01]  /*49380*/  ISETP.GE.AND P5, PT, R11.reuse, c[0x0][0x17c], PT ;  /* 0x00005f000b007a0c */ /* 0x040fe20003fa6270 */
[C---:B------:R-:W-:Y:S01]  /*49390*/  IMAD R20, R11.reuse, c[0x0][0x198], RZ ;  /* 0x000066000b147a24 */ /* 0x040fe200078e02ff */
[----:B------:R-:W-:Y:S01]  /*493a0*/  ISETP.GE.AND P4, PT, R2, c[0x0][0x17c], PT ;  /* 0x00005f0002007a0c */ /* 0x000fe20003f86270 */
[----:B------:R-:W-:Y:S01]  /*493b0*/  IMAD.MOV.U32 R2, RZ, RZ, c[0x0][0x194] ;  /* 0x00006500ff027624 */ /* 0x000fe200078e00ff */
[----:B------:R-:W-:Y:S01]  /*493c0*/  ISETP.LT.AND P0, PT, R11, c[0x0][0x17c], !P0 ;  /* 0x00005f000b007a0c */ /* 0x000fe20004701270 */
[----:B------:R-:W4:Y:S01]  /*493d0*/  LDL.LU R7, [R1+0x170] ;  /* 0x0001700001077983 */ /* 0x000f220000300800 */
[----:B------:R-:W-:Y:S02]  /*493e0*/  ISETP.LT.AND P6, PT, R10, c[0x0][0x178], !P4 ;  /* 0x00005e000a007a0c */ /* 0x000fe400067c1270 */
[----:B--2---:R-:W-:Y:S01]  /*493f0*/  ISETP.LT.AND P5, PT, R6, c[0x0][0x178], !P5 ;  /* 0x00005e0006007a0c */ /* 0x004fe20006fa1270 */
[----:B---3--:R0:W-:Y:S02]  /*49400*/  STS.128 [R0+0x680], R16 ;  /* 0x0006801000007388 */ /* 0x0081e40000000c00 */
[----:B0-----:R-:W-:-:S02]  /*49410*/  IMAD R0, R2, 0x80, R3 ;  /* 0x0000008002007824 */ /* 0x001fc400078e0203 */
[----:B------:R-:W-:Y:S01]  /*49420*/  BAR.SYNC.DEFER_BLOCKING 0x0 ;  /* 0x0000000000007b1d */ /* 0x000fe20000010000 */
[C---:B------:R-:W-:Y:S02]  /*49430*/  LEA R2, P1, R3.reuse, c[0x0][0x170], 0x1 ;  /* 0x00005c0003027a11 */ /* 0x040fe400078208ff */
[C---:B------:R-:W-:Y:S02]  /*49440*/  LEA R24, P3, R0.reuse, c[0x0][0x170], 0x1 ;  /* 0x00005c0000187a11 */ /* 0x040fe400078608ff */
[----:B------:R-:W-:Y:S02]  /*49450*/  LEA.HI.X.SX32 R3, R3, c[0x0][0x174], 0x1, P1 ;  /* 0x00005d0003037a11 */ /* 0x000fe400008f0eff */
[----:B------:R-:W-:-:S03]  /*49460*/  LEA.HI.X.SX32 R25, R0, c[0x0][0x174], 0x1, P3 ;  /* 0x00005d0000197a11 */ /* 0x000fc600018f0eff */
[----:B------:R-:W-:-:S04]  /*49470*/  IMAD.WIDE R16, R20, 0x2, R2 ;  /* 0x0000000214107825 */ /* 0x000fc800078e0202 */
[----:B------:R-:W-:Y:S01]  /*49480*/  IMAD.WIDE R18, R20, 0x2, R24 ;  /* 0x0000000214127825 */ /* 0x000fe200078e0218 */
[----:B------:R-:W-:Y:S02]  /*49490*/  ISETP.LT.AND P4, PT, R6, c[0x0][0x178], !P4 ;  /* 0x00005e0006007a0c */ /* 0x000fe40006781270 */
[----:B------:R-:W-:Y:S01]  /*494a0*/  IADD3 R0, R11, 0x3, RZ ;  /* 0x000000030b007810 */ /* 0x000fe20007ffe0ff */
[----:B----4-:R-:W-:Y:S04]  /*494b0*/  @P0 STG.E.U16 [R16.64], R23 ;  /* 0x0000001710000986 */ /* 0x010fe8000c101506 */
[----:B------:R0:W-:Y:S01]  /*494c0*/  @P5 STG.E.U16 [R18.64], R22 ;  /* 0x0000001612005986 */ /* 0x0001e2000c101506 */
[----:B------:R-:W-:Y:S02]  /*494d0*/  ISETP.GE.AND P3, PT, R0, c[0x0][0x17c], PT ;  /* 0x00005f0000007a0c */ /* 0x000fe40003f66270 */
[----:B------:R-:W-:-:S02]  /*494e0*/  PRMT R26, R23, 0x7632, R26 ;  /* 0x00007632171a7816 */ /* 0x000fc4000000001a */
[----:B------:R-:W-:Y:S02]  /*494f0*/  PRMT R0, R22, 0x7632, R0 ;  /* 0x0000763216007816 */ /* 0x000fe40000000000 */
[----:B0-----:R-:W-:Y:S02]  /*49500*/  IADD3 R18, R20, c[0x0][0x198], RZ ;  /* 0x0000660014127a10 */ /* 0x001fe40007ffe0ff */
[----:B------:R-:W-:Y:S02]  /*49510*/  IADD3 R22, R11, 0x6, RZ ;  /* 0x000000060b167810 */ /* 0x000fe40007ffe0ff */
[C---:B------:R-:W-:Y:S01]  /*49520*/  IADD3 R23, R18.reuse, c[0x0][0x198], RZ ;  /* 0x0000660012177a10 */ /* 0x040fe20007ffe0ff */
[----:B------:R-:W-:-:S04]  /*49530*/  IMAD.WIDE R16, R18, 0x2, R2 ;  /* 0x0000000212107825 */ /* 0x000fc800078e0202 */
[----:B------:R-:W-:Y:S01]  /*49540*/  IMAD.WIDE R18, R18, 0x2, R24 ;  /* 0x0000000212127825 */ /* 0x000fe200078e0218 */
[----:B------:R-:W-:Y:S01]  /*49550*/  @P6 STG.E.U16 [R16.64], R26 ;  /* 0x0000001a10006986 */ /* 0x000fe2000c101506 */
[----:B------:R-:W-:-:S03]  /*49560*/  ISETP.GE.AND P6, PT, R22, c[0x0][0x17c], PT ;  /* 0x00005f0016007a0c */ /* 0x000fc60003fc6270 */
[----:B------:R-:W2:Y:S04]  /*49570*/  LDL.LU R22, [R1+0x20] ;  /* 0x0000200001167983 */ /* 0x000ea80000300800 */
[----:B------:R0:W-:Y:S04]  /*49580*/  @P4 STG.E.U16 [R18.64], R0 ;  /* 0x0000000012004986 */ /* 0x0001e8000c101506 */
[----:B0-----:R-:W3:Y:S01]  /*49590*/  LDL.LU R19, [R1+0x160] ;  /* 0x0001600001137983 */ /* 0x001ee20000300800 */
[----:B------:R-:W-:Y:S02]  /*495a0*/  ISETP.LT.AND P5, PT, R10, c[0x0][0x178], !P2 ;  /* 0x00005e000a007a0c */ /* 0x000fe400057a1270 */
[----:B------:R-:W-:-:S02]  /*495b0*/  IADD3 R21, R11, 0x4, RZ ;  /* 0x000000040b157810 */ /* 0x000fc40007ffe0ff */
[----:B------:R-:W-:Y:S02]  /*495c0*/  IADD3 R20, R11, 0x5, RZ ;  /* 0x000000050b147810 */ /* 0x000fe40007ffe0ff */
[----:B------:R-:W-:Y:S02]  /*495d0*/  ISETP.LT.AND P2, PT, R6, c[0x0][0x178], !P2 ;  /* 0x00005e0006007a0c */ /* 0x000fe40005741270 */
[----:B------:R-:W-:Y:S02]  /*495e0*/  ISETP.GE.AND P1, PT, R21, c[0x0][0x17c], PT ;  /* 0x00005f0015007a0c */ /* 0x000fe40003f26270 */
[----:B------:R-:W-:Y:S01]  /*495f0*/  ISETP.GE.AND P0, PT, R20, c[0x0][0x17c], PT ;  /* 0x00005f0014007a0c */ /* 0x000fe20003f06270 */
[----:B------:R-:W-:Y:S01]  /*49600*/  IMAD.WIDE R20, R23, 0x2, R2 ;  /* 0x0000000217147825 */ /* 0x000fe200078e0202 */
[----:B------:R-:W-:Y:S02]  /*49610*/  IADD3 R0, R11, 0x7, RZ ;  /* 0x000000070b007810 */ /* 0x000fe40007ffe0ff */
[----:B------:R-:W-:Y:S01]  /*49620*/  ISETP.LT.AND P4, PT, R10, c[0x0][0x178], !P3 ;  /* 0x00005e000a007a0c */ /* 0x000fe20005f81270 */
[----:B------:R-:W-:Y:S01]  /*49630*/  IMAD.WIDE R16, R23, 0x2, R24 ;  /* 0x0000000217107825 */ /* 0x000fe200078e0218 */
[----:B------:R-:W-:Y:S01]  /*49640*/  ISETP.LT.AND P3, PT, R6, c[0x0][0x178], !P3 ;  /* 0x00005e0006007a0c */ /* 0x000fe20005f61270 */
[----:B---3--:R0:W-:Y:S01]  /*49650*/  @P5 STG.E.U16 [R20.64], R19 ;  /* 0x0000001314005986 */ /* 0x0081e2000c101506 */
[----:B------:R-:W-:-:S02]  /*49660*/  ISETP.GE.AND P5, PT, R0, c[0x0][0x17c], PT ;  /* 0x00005f0000007a0c */ /* 0x000fc40003fa6270 */
[----:B------:R-:W-:Y:S01]  /*49670*/  IADD3 R0, R23, c[0x0][0x198], RZ ;  /* 0x0000660017007a10 */ /* 0x000fe20007ffe0ff */
[----:B--2---:R1:W-:Y:S01]  /*49680*/  @P2 STG.E.U16 [R16.64], R22 ;  /* 0x0000001610002986 */ /* 0x0043e2000c101506 */
[----:B------:R-:W-:Y:S02]  /*49690*/  ISETP.LT.AND P2, PT, R10, c[0x0][0x178], !P1 ;  /* 0x00005e000a007a0c */ /* 0x000fe40004f41270 */
[----:B------:R-:W-:Y:S02]  /*496a0*/  ISETP.LT.AND P1, PT, R6, c[0x0][0x178], !P1 ;  /* 0x00005e0006007a0c */ /* 0x000fe40004f21270 */
[----:B0-----:R-:W-:Y:S01]  /*496b0*/  PRMT R20, R19, 0x7632, R20 ;  /* 0x0000763213147816 */ /* 0x001fe20000000014 */
[----:B------:R-:W-:Y:S01]  /*496c0*/  IMAD.WIDE R18, R0, 0x2, R2 ;  /* 0x0000000200127825 */ /* 0x000fe200078e0202 */
[----:B------:R-:W-:-:S03]  /*496d0*/  PRMT R21, R22, 0x7632, R21 ;  /* 0x0000763216157816 */ /* 0x000fc60000000015 */
[C-C-:B-1----:R-:W-:Y:S01]  /*496e0*/  IMAD.WIDE R16, R0.reuse, 0x2, R24.reuse ;  /* 0x0000000200107825 */ /* 0x142fe200078e0218 */
[----:B------:R-:W-:Y:S01]  /*496f0*/  IADD3 R0, R0, c[0x0][0x198], RZ ;  /* 0x0000660000007a10 */ /* 0x000fe20007ffe0ff */
[----:B------:R0:W-:Y:S04]  /*49700*/  @P4 STG.E.U16 [R18.64], R20 ;  /* 0x0000001412004986 */ /* 0x0001e8000c101506 */
[----:B------:R1:W-:Y:S01]  /*49710*/  @P3 STG.E.U16 [R16.64], R21 ;  /* 0x0000001510003986 */ /* 0x0003e2000c101506 */
[----:B0-----:R-:W-:Y:S01]  /*49720*/  IADD3 R20, R11, 0x9, RZ ;  /* 0x000000090b147810 */ /* 0x001fe20007ffe0ff */
[----:B------:R-:W-:-:S04]  /*49730*/  IMAD.WIDE R18, R0, 0x2, R24 ;  /* 0x0000000200127825 */ /* 0x000fc800078e0218 */
[----:B-1----:R-:W-:-:S05]  /*49740*/  IMAD.WIDE R16, R0, 0x2, R2 ;  /* 0x0000000200107825 */ /* 0x002fca00078e0202 */
[----:B------:R-:W-:Y:S01]  /*49750*/  @P2 STG.E.U16 [R16.64], R7 ;  /* 0x0000000710002986 */ /* 0x000fe2000c101506 */
[----:B------:R-:W-:Y:S02]  /*49760*/  ISETP.GE.AND P2, PT, R20, c[0x0][0x17c], PT ;  /* 0x00005f0014007a0c */ /* 0x000fe40003f46270 */
[----:B------:R-:W-:Y:S01]  /*49770*/  PRMT R20, R27, 0x7632, R20 ;  /* 0x000076321b147816 */ /* 0x000fe20000000014 */
[----:B------:R0:W-:Y:S04]  /*49780*/  @P1 STG.E.U16 [R18.64], R27 ;  /* 0x0000001b12001986 */ /* 0x0001e8000c101506 */
[----:B0-----:R-:W2:Y:S01]  /*49790*/  LDL.LU R27, [R1+0x1584] ;  /* 0x00158400011b7983 */ /* 0x001ea20000300800 */
[----:B------:R-:W-:Y:S02]  /*497a0*/  ISETP.LT.AND P3, PT, R10, c[0x0][0x178], !P0 ;  /* 0x00005e000a007a0c */ /* 0x000fe40004761270 */
[----:B------:R-:W-:-:S02]  /*497b0*/  ISETP.LT.AND P0, PT, R6, c[0x0][0x178], !P0 ;  /* 0x00005e0006007a0c */ /* 0x000fc40004701270 */
[----:B------:R-:W-:Y:S02]  /*497c0*/  IADD3 R0, R0, c[0x0][0x198], RZ ;  /* 0x0000660000007a10 */ /* 0x000fe40007ffe0ff */
[----:B------:R-:W-:Y:S02]  /*497d0*/  PRMT R21, R7, 0x7632, R21 ;  /* 0x0000763207157816 */ /* 0x000fe40000000015 */
[----:B------:R-:W-:Y:S01]  /*497e0*/  ISETP.LT.AND P1, PT, R10, c[0x0][0x178], !P6 ;  /* 0x00005e000a007a0c */ /* 0x000fe20007721270 */
[----:B------:R-:W-:-:S04]  /*497f0*/  IMAD.WIDE R16, R0, 0x2, R2 ;  /* 0x0000000200107825 */ /* 0x000fc800078e0202 */
[C---:B------:R-:W-:Y:S01]  /*49800*/  IMAD.WIDE R18, R0.reuse, 0x2, R24 ;  /* 0x0000000200127825 */ /* 0x040fe200078e0218 */
[----:B------:R-:W-:Y:S01]  /*49810*/  IADD3 R0, R0, c[0x0][0x198], RZ ;  /* 0x0000660000007a10 */ /* 0x000fe20007ffe0ff */
[----:B------:R0:W-:Y:S01]  /*49820*/  @P3 STG.E.U16 [R16.64], R21 ;  /* 0x0000001510003986 */ /* 0x0001e2000c101506 */
[----:B------:R-:W-:-:S03]  /*49830*/  ISETP.LT.AND P6, PT, R6, c[0x0][0x178], !P6 ;  /* 0x00005e0006007a0c */ /* 0x000fc600077c1270 */
[----:B------:R1:W-:Y:S01]  /*49840*/  @P0 STG.E.U16 [R18.64], R20 ;  /* 0x0000001412000986 */ /* 0x0003e2000c101506 */
[----:B------:R-:W-:Y:S02]  /*49850*/  ISETP.LT.AND P0, PT, R10, c[0x0][0x178], !P5 ;  /* 0x00005e000a007a0c */ /* 0x000fe40006f01270 */
[C---:B------:R-:W-:Y:S01]  /*49860*/  IADD3 R22, R11.reuse, 0x8, RZ ;  /* 0x000000080b167810 */ /* 0x040fe20007ffe0ff */
[----:B------:R-:W3:Y:S01]  /*49870*/  LDL.LU R7, [R1+0x40] ;  /* 0x0000400001077983 */ /* 0x000ee20000300800 */
[C---:B0-----:R-:W-:Y:S01]  /*49880*/  IMAD.WIDE R16, R0.reuse, 0x2, R2 ;  /* 0x0000000200107825 */ /* 0x041fe200078e0202 */
[----:B-1----:R-:W-:Y:S02]  /*49890*/  IADD3 R18, R11, 0xb, RZ ;  /* 0x0000000b0b127810 */ /* 0x002fe40007ffe0ff */
[----:B------:R-:W-:Y:S02]  /*498a0*/  IADD3 R20, R0, c[0x0][0x198], RZ ;  /* 0x0000660000147a10 */ /* 0x000fe40007ffe0ff */
[----:B------:R-:W-:-:S02]  /*498b0*/  ISETP.GE.AND P4, PT, R22, c[0x0][0x17c], PT ;  /* 0x00005f0016007a0c */ /* 0x000fc40003f86270 */
[----:B------:R-:W-:Y:S02]  /*498c0*/  IADD3 R22, R11, 0xc, RZ ;  /* 0x0000000c0b167810 */ /* 0x000fe40007ffe0ff */
[----:B------:R-:W-:Y:S01]  /*498d0*/  PRMT R26, R29, 0x7632, R26 ;  /* 0x000076321d1a7816 */ /* 0x000fe2000000001a */
[----:B--2---:R0:W-:Y:S01]  /*498e0*/  @P1 STG.E.U16 [R16.64], R27 ;  /* 0x0000001b10001986 */ /* 0x0041e2000c101506 */
[----:B------:R-:W-:Y:S01]  /*498f0*/  ISETP.GE.AND P1, PT, R18, c[0x0][0x17c], PT ;  /* 0x00005f0012007a0c */ /* 0x000fe20003f26270 */
[----:B------:R-:W-:-:S04]  /*49900*/  IMAD.WIDE R18, R20, 0x2, R2 ;  /* 0x0000000214127825 */ /* 0x000fc800078e0202 */
[----:B0-----:R-:W-:Y:S01]  /*49910*/  IMAD.WIDE R16, R0, 0x2, R24 ;  /* 0x0000000200107825 */ /* 0x001fe200078e0218 */
[----:B------:R-:W-:Y:S02]  /*49920*/  PRMT R0, R27, 0x7632, R0 ;  /* 0x000076321b007816 */ /* 0x000fe40000000000 */
[----:B------:R-:W3:Y:S04]  /*49930*/  LDL.LU R27, [R1+0x1580] ;  /* 0x00158000011b7983 */ /* 0x000ee80000300800 */
[----:B------:R0:W-:Y:S04]  /*49940*/  @P6 STG.E.U16 [R16.64], R29 ;  /* 0x0000001d10006986 */ /* 0x0001e8000c101506 */
[----:B------:R1:W-:Y:S01]  /*49950*/  @P0 STG.E.U16 [R18.64], R0 ;  /* 0x0000000012000986 */ /* 0x0003e2000c101506 */
[----:B------:R-:W-:-:S03]  /*49960*/  ISETP.GE.AND P0, PT, R22, c[0x0][0x17c], PT ;  /* 0x00005f0016007a0c */ /* 0x000fc60003f06270 */
[----:B0-----:R-:W2:Y:S04]  /*49970*/  LDL.LU R29, [R1+0x157c] ;  /* 0x00157c00011d7983 */ /* 0x001ea80000300800 */
[----:B------:R-:W4:Y:S01]  /*49980*/  LDL.LU R22, [R1+0x200] ;  /* 0x0002000001167983 */ /* 0x000f220000300800 */
[----:B------:R-:W-:Y:S02]  /*49990*/  ISETP.LT.AND P5, PT, R6, c[0x0][0x178], !P5 ;  /* 0x00005e0006007a0c */ /* 0x000fe40006fa1270 */
[----:B------:R-:W-:Y:S02]  /*499a0*/  ISETP.LT.AND P6, PT, R10, c[0x0][0x178], !P4 ;  /* 0x00005e000a007a0c */ /* 0x000fe400067c1270 */
[----:B------:R-:W-:Y:S02]  /*499b0*/  ISETP.LT.AND P4, PT, R6, c[0x0][0x178], !P4 ;  /* 0x00005e0006007a0c */ /* 0x000fe40006781270 */
[----:B-1----:R-:W-:-:S02]  /*499c0*/  IADD3 R0, R20, c[0x0][0x198], RZ ;  /* 0x0000660014007a10 */ /* 0x002fc40007ffe0ff */
[----:B------:R-:W-:Y:S01]  /*499d0*/  IADD3 R21, R11, 0xa, RZ ;  /* 0x0000000a0b157810 */ /* 0x000fe20007ffe0ff */
[----:B------:R-:W-:-:S03]  /*499e0*/  IMAD.WIDE R16, R20, 0x2, R24 ;  /* 0x0000000214107825 */ /* 0x000fc600078e0218 */
[----:B------:R-:W-:Y:S01]  /*499f0*/  ISETP.GE.AND P3, PT, R21, c[0x0][0x17c], PT ;  /* 0x00005f0015007a0c */ /* 0x000fe20003f66270 */
[C---:B------:R-:W-:Y:S01]  /*49a00*/  IMAD.WIDE R18, R0.reuse, 0x2, R2 ;  /* 0x0000000200127825 */ /* 0x040fe200078e0202 */
[----:B------:R-:W-:Y:S03]  /*49a10*/  @P5 STG.E.U16 [R16.64], R26 ;  /* 0x0000001a10005986 */ /* 0x000fe6000c101506 */
[----:B------:R-:W-:Y:S01]  /*49a20*/  IMAD.WIDE R20, R0, 0x2, R24 ;  /* 0x0000000200147825 */ /* 0x000fe200078e0218 */
[----:B---3--:R-:W-:Y:S01]  /*49a30*/  PRMT R27, R7, 0x7632, R27 ;  /* 0x00007632071b7816 */ /* 0x008fe2000000001b */
[----:B----4-:R0:W-:Y:S04]  /*49a40*/  @P6 STG.E.U16 [R18.64], R22 ;  /* 0x0000001612006986 */ /* 0x0101e8000c101506 */
[----:B------:R1:W-:Y:S01]  /*49a50*/  @P4 STG.E.U16 [R20.64], R7 ;  /* 0x0000000714004986 */ /* 0x0003e2000c101506 */
[----:B------:R-:W-:-:S02]  /*49a60*/  ISETP.LT.AND P4, PT, R10, c[0x0][0x178], !P2 ;  /* 0x00005e000a007a0c */ /* 0x000fc40005781270 */
[----:B--2---:R-:W-:Y:S02]  /*49a70*/  PRMT R29, R22, 0x7632, R29 ;  /* 0x00007632161d7816 */ /* 0x004fe4000000001d */
[----:B0-----:R-:W-:Y:S01]  /*49a80*/  IADD3 R18, R0, c[0x0][0x198], RZ ;  /* 0x0000660000127a10 */ /* 0x001fe20007ffe0ff */
[----:B-1----:R-:W2:Y:S04]  /*49a90*/  LDL.LU R7, [R1+0x50] ;  /* 0x0000500001077983 */ /* 0x002ea80000300800 */
[----:B------:R-:W-:-:S05]  /*49aa0*/  IMAD.WIDE R16, R18, 0x2, R2 ;  /* 0x0000000212107825 */ /* 0x000fca00078e0202 */
[----:B------:R0:W-:Y:S04]  /*49ab0*/  @P4 STG.E.U16 [R16.64], R29 ;  /* 0x0000001d10004986 */ /* 0x0001e8000c101506 */
[----:B0-----:R-:W3:Y:S04]  /*49ac0*/  LDL.LU R16, [R1+0x210] ;  /* 0x0002100001107983 */ /* 0x001ee80000300800 */
[----:B------:R-:W4:Y:S01]  /*49ad0*/  LDL.LU R17, [R1+0x60] ;  /* 0x0000600001117983 */ /* 0x000f220000300800 */
[----:B------:R-:W-:Y:S02]  /*49ae0*/  ISETP.LT.AND P2, PT, R6, c[0x0][0x178], !P2 ;  /* 0x00005e0006007a0c */ /* 0x000fe40005741270 */
[----:B------:R-:W-:Y:S01]  /*49af0*/  ISETP.LT.AND P6, PT, R10, c[0x0][0x178], !P3 ;  /* 0x00005e000a007a0c */ /* 0x000fe20005fc1270 */
[----:B------:R-:W2:Y:S01]  /*49b00*/  LDL.LU R29, [R1+0x230] ;  /* 0x00023000011d7983 */ /* 0x000ea20000300800 */
[C---:B------:R-:W-:Y:S01]  /*49b10*/  IADD3 R0, R18.reuse, c[0x0][0x198], RZ ;  /* 0x0000660012007a10 */ /* 0x040fe20007ffe0ff */
[----:B------:R-:W-:Y:S01]  /*49b20*/  IMAD.WIDE R18, R18, 0x2, R24 ;  /* 0x0000000212127825 */ /* 0x000fe200078e0218 */
[----:B------:R-:W-:-:S03]  /*49b30*/  ISETP.LT.AND P3, PT, R6, c[0x0][0x178], !P3 ;  /* 0x00005e0006007a0c */ /* 0x000fc60005f61270 */
[----:B------:R-:W-:Y:S01]  /*49b40*/  IMAD.WIDE R20, R0, 0x2, R2 ;  /* 0x0000000200147825 */ /* 0x000fe200078e0202 */
[----:B------:R-:W-:-:S03]  /*49b50*/  IADD3 R23, R11, 0xd, RZ ;  /* 0x0000000d0b177810 */ /* 0x000fc60007ffe0ff */
[----:B------:R0:W-:Y:S01]  /*49b60*/  @P2 STG.E.U16 [R18.64], R27 ;  /* 0x0000001b12002986 */ /* 0x0001e2000c101506 */
[----:B------:R-:W-:Y:S01]  /*49b70*/  ISETP.GE.AND P5, PT, R23, c[0x0][0x17c], PT ;  /* 0x00005f0017007a0c */ /* 0x000fe20003fa6270 */
[----:B------:R-:W-:Y:S01]  /*49b80*/  IMAD.WIDE R22, R0, 0x2, R24 ;  /* 0x0000000200167825 */ /* 0x000fe200078e0218 */
[----:B------:R-:W-:-:S04]  /*49b90*/  IADD3 R26, R11, 0xe, RZ ;  /* 0x0000000e0b1a7810 */ /* 0x000fc80007ffe0ff */
[----:B------:R-:W-:Y:S02]  /*49ba0*/  ISETP.GE.AND P4, PT, R26, c[0x0][0x17c], PT ;  /* 0x00005f001a007a0c */ /* 0x000fe40003f86270 */
[----:B0-----:R-:W-:Y:S01]  /*49bb0*/  IADD3 R18, R0, c[0x0][0x198], RZ ;  /* 0x0000660000127a10 */ /* 0x001fe20007ffe0ff */
[----:B---3--:R-:W-:Y:S01]  /*49bc0*/  @P6 STG.E.U16 [R20.64], R16 ;  /* 0x0000001014006986 */ /* 0x008fe2000c101506 */
[----:B------:R-:W-:Y:S02]  /*49bd0*/  ISETP.LT.AND P6, PT, R10, c[0x0][0x178], !P1 ;  /* 0x00005e000a007a0c */ /* 0x000fe40004fc1270 */
[----:B------:R-:W-:Y:S01]  /*49be0*/  ISETP.LT.AND P1, PT, R6, c[0x0][0x178], !P1 ;  /* 0x00005e0006007a0c */ /* 0x000fe20004f21270 */
[----:B----4-:R0:W-:Y:S01]  /*49bf0*/  @P3 STG.E.U16 [R22.64], R17 ;  /* 0x0000001116003986 */ /* 0x0101e2000c101506 */
[----:B------:R-:W-:Y:S02]  /*49c00*/  PRMT R26, R16, 0x7632, R26 ;  /* 0x00007632101a7816 */ /* 0x000fe4000000001a */
[----:B0-----:R-:W-:Y:S01]  /*49c10*/  PRMT R22, R17, 0x7632, R22 ;  /* 0x0000763211167816 */ /* 0x001fe20000000016 */
[C---:B------:R-:W-:Y:S01]  /*49c20*/  IMAD.WIDE R16, R18.reuse, 0x2, R2 ;  /* 0x0000000212107825 */ /* 0x040fe200078e0202 */
[----:B------:R-:W-:-:S03]  /*49c30*/  IADD3 R23, R18, c[0x0][0x198], RZ ;  /* 0x0000660012177a10 */ /* 0x000fc60007ffe0ff */
[----:B------:R-:W-:Y:S02]  /*49c40*/  IMAD.WIDE R18, R18, 0x2, R24 ;  /* 0x0000000212127825 */ /* 0x000fe400078e0218 */
[----:B------:R-:W-:Y:S04]  /*49c50*/  @P6 STG.E.U16 [R16.64], R26 ;  /* 0x0000001a10006986 */ /* 0x000fe8000c101506 */
[----:B------:R0:W-:Y:S04]  /*49c60*/  @P1 STG.E.U16 [R18.64], R22 ;  /* 0x0000001612001986 */ /* 0x0001e8000c101506 */
[----:B0-----:R-:W3:Y:S01]  /*49c70*/  LDL.LU R19, [R1+0x220] ;  /* 0x0002200001137983 */ /* 0x001ee20000300800 */
[----:B------:R-:W-:-:S02]  /*49c80*/  ISETP.LT.AND P3, PT, R10, c[0x0][0x178], !P0 ;  /* 0x00005e000a007a0c */ /* 0x000fc40004761270 */
[----:B------:R-:W-:Y:S02]  /*49c90*/  ISETP.LT.AND P0, PT, R6, c[0x0][0x178], !P0 ;  /* 0x00005e0006007a0c */ /* 0x000fe40004701270 */
[----:B------:R-:W-:Y:S01]  /*49ca0*/  IADD3 R20, R11, 0xf, RZ ;  /* 0x0000000f0b147810 */ /* 0x000fe20007ffe0ff */
[----:B------:R-:W-:-:S03]  /*49cb0*/  IMAD.WIDE R16, R23, 0x2, R24 ;  /* 0x0000000217107825 */ /* 0x000fc600078e0218 */
[----:B------:R-:W-:Y:S01]  /*49cc0*/  ISETP.GE.AND P2, PT, R20, c[0x0][0x17c], PT ;  /* 0x00005f0014007a0c */ /* 0x000fe20003f46270 */
[----:B------:R-:W-:Y:S01]  /*49cd0*/  IMAD.WIDE R20, R23, 0x2, R2 ;  /* 0x0000000217147825 */ /* 0x000fe200078e0202 */
[----:B------:R-:W-:-:S04]  /*49ce0*/  IADD3 R0, R11, 0x10, RZ ;  /* 0x000000100b007810 */ /* 0x000fc80007ffe0ff */
[----:B------:R-:W-:Y:S02]  /*49cf0*/  ISETP.GE.AND P6, PT, R0, c[0x0][0x17c], PT ;  /* 0x00005f0000007a0c */ /* 0x000fe40003fc6270 */
[----:B------:R-:W-:Y:S02]  /*49d00*/  IADD3 R0, R11, 0x11, RZ ;  /* 0x000000110b007810 */ /* 0x000fe40007ffe0ff */
[----:B------:R-:W-:Y:S02]  /*49d10*/  ISETP.LT.AND P1, PT, R10, c[0x0][0x178], !P5 ;  /* 0x00005e000a007a0c */ /* 0x000fe40006f21270 */
[----:B------:R-:W-:Y:S01]  /*49d20*/  ISETP.LT.AND P5, PT, R6, c[0x0][0x178], !P5 ;  /* 0x00005e0006007a0c */ /* 0x000fe20006fa1270 */
[----:B---3--:R0:W-:Y:S04]  /*49d30*/  @P3 STG.E.U16 [R20.64], R19 ;  /* 0x0000001314003986 */ /* 0x0081e8000c101506 */
[----:B--2---:R1:W-:Y:S01]  /*49d40*/  @P0 STG.E.U16 [R16.64], R7 ;  /* 0x0000000710000986 */ /* 0x0043e2000c101506 */
[----:B------:R-:W-:-:S02]  /*49d50*/  ISETP.GE.AND P3, PT, R0, c[0x0][0x17c], PT ;  /* 0x00005f0000007a0c */ /* 0x000fc40003f66270 */
[----:B0-----:R-:W-:Y:S02]  /*49d60*/  PRMT R21, R7, 0x7632, R21 ;  /* 0x0000763207157816 */ /* 0x001fe40000000015 */
[----:B-1----:R-:W2:Y:S01]  /*49d70*/  LDL.LU R7, [R1+0x154] ;  /* 0x0001540001077983 */ /* 0x002ea20000300800 */
[----:B------:R-:W-:-:S03]  /*49d80*/  IADD3 R0, R23, c[0x0][0x198], RZ ;  /* 0x0000660017007a10 */ /* 0x000fc60007ffe0ff */
[----:B------:R-:W3:Y:S01]  /*49d90*/  LDL.LU R23, [R1+0x4] ;  /* 0x0000040001177983 */ /* 0x000ee20000300800 */
[----:B------:R-:W-:Y:S01]  /*49da0*/  PRMT R20, R19, 0x7632, R20 ;  /* 0x0000763213147816 */ /* 0x000fe20000000014 */
[----:B------:R-:W-:Y:S01]  /*49db0*/  IMAD.WIDE R18, R0, 0x2, R2 ;  /* 0x0000000200127825 */ /* 0x000fe200078e0202 */
[----:B------:R-:W-:Y:S02]  /*49dc0*/  ISETP.LT.AND P0, PT, R10, c[0x0][0x178], !P4 ;  /* 0x00005e000a007a0c */ /* 0x000fe40006701270 */
[----:B------:R-:W-:Y:S01]  /*49dd0*/  ISETP.LT.AND P4, PT, R6, c[0x0][0x178], !P4 ;  /* 0x00005e0006007a0c */ /* 0x000fe20006781270 */
[C---:B------:R-:W-:Y:S01]  /*49de0*/  IMAD.WIDE R16, R0.reuse, 0x2, R24 ;  /* 0x0000000200107825 */ /* 0x040fe200078e0218 */
[----:B------:R-:W-:Y:S01]  /*49df0*/  IADD3 R0, R0, c[0x0][0x198], RZ ;  /* 0x0000660000007a10 */ /* 0x000fe20007ffe0ff */
[----:B------:R0:W-:Y:S04]  /*49e00*/  @P1 STG.E.U16 [R18.64], R20 ;  /* 0x0000001412001986 */ /* 0x0001e8000c101506 */
[----:B------:R1:W-:Y:S01]  /*49e10*/  @P5 STG.E.U16 [R16.64], R21 ;  /* 0x0000001510005986 */ /* 0x0003e2000c101506 */
[----:B------:R-:W-:-:S02]  /*49e20*/  ISETP.LT.AND P5, PT, R10, c[0x0][0x178], !P2 ;  /* 0x00005e000a007a0c */ /* 0x000fc400057a1270 */
[----:B------:R-:W-:Y:S01]  /*49e30*/  ISETP.LT.AND P2, PT, R6, c[0x0][0x178], !P2 ;  /* 0x00005e0006007a0c */ /* 0x000fe20005741270 */
[----:B0-----:R-:W-:-:S04]  /*49e40*/  IMAD.WIDE R18, R0, 0x2, R24 ;  /* 0x0000000200127825 */ /* 0x001fc800078e0218 */
[C---:B-1----:R-:W-:Y:S01]  /*49e50*/  IMAD.WIDE R16, R0.reuse, 0x2, R2 ;  /* 0x0000000200107825 */ /* 0x042fe200078e0202 */
[----:B------:R-:W-:Y:S02]  /*49e60*/  IADD3 R0, R0, c[0x0][0x198], RZ ;  /* 0x0000660000007a10 */ /* 0x000fe40007ffe0ff */
[----:B------:R-:W-:Y:S02]  /*49e70*/  IADD3 R20, R11, 0x13, RZ ;  /* 0x000000130b147810 */ /* 0x000fe40007ffe0ff */
[----:B------:R0:W-:Y:S04]  /*49e80*/  @P0 STG.E.U16 [R16.64], R29 ;  /* 0x0000001d10000986 */ /* 0x0001e8000c101506 */
[----:B-----5:R1:W-:Y:S01]  /*49e90*/  @P4 STG.E.U16 [R18.64], R4 ;  /* 0x0000000412004986 */ /* 0x0203e2000c101506 */
[----:B------:R-:W-:-:S02]  /*49ea0*/  ISETP.GE.AND P0, PT, R20, c[0x0][0x17c], PT ;  /* 0x00005f0014007a0c */ /* 0x000fc40003f06270 */
[----:B------:R-:W-:Y:S01]  /*49eb0*/  ISETP.LT.AND P4, PT, R10, c[0x0][0x178], !P6 ;  /* 0x00005e000a007a0c */ /* 0x000fe20007781270 */
[----:B0-----:R-:W-:Y:S01]  /*49ec0*/  IMAD.WIDE R16, R0, 0x2, R2 ;  /* 0x0000000200107825 */ /* 0x001fe200078e0202 */
[----:B-1----:R-:W-:-:S03]  /*49ed0*/  PRMT R4, R29, 0x7632, R4 ;  /* 0x000076321d047816 */ /* 0x002fc60000000004 */
[C---:B------:R-:W-:Y:S01]  /*49ee0*/  IMAD.WIDE R18, R0.reuse, 0x2, R24 ;  /* 0x0000000200127825 */ /* 0x040fe200078e0218 */
[----:B------:R-:W-:Y:S01]  /*49ef0*/  IADD3 R0, R0, c[0x0][0x198], RZ ;  /* 0x0000660000007a10 */ /* 0x000fe20007ffe0ff */
[----:B------:R-:W4:Y:S01]  /*49f00*/  LDL.LU R29, [R1+0x24] ;  /* 0x00002400011d7983 */ /* 0x000f220000300800 */
[----:B------:R-:W-:Y:S02]  /*49f10*/  PRMT R20, R4, 0x7632, R20 ;  /* 0x0000763204147816 */ /* 0x000fe40000000014 */
[----:B------:R-:W-:Y:S01]  /*49f20*/  ISETP.LT.AND P6, PT, R6, c[0x0][0x178], !P6 ;  /* 0x00005e0006007a0c */ /* 0x000fe200077c1270 */
[----:B------:R0:W-:Y:S04]  /*49f30*/  @P5 STG.E.U16 [R16.64], R4 ;  /* 0x0000000410005986 */ /* 0x0001e8000c101506 */
[----:B------:R1:W-:Y:S01]  /*49f40*/  @P2 STG.E.U16 [R18.64], R20 ;  /* 0x0000001412002986 */ /* 0x0003e2000c101506 */
[----:B------:R-:W-:-:S02]  /*49f50*/  ISETP.LT.AND P2, PT, R10, c[0x0][0x178], !P3 ;  /* 0x00005e000a007a0c */ /* 0x000fc40005f41270 */
[C---:B------:R-:W-:Y:S01]  /*49f60*/  IADD3 R22, R11.reuse, 0x12, RZ ;  /* 0x000000120b167810 */ /* 0x040fe20007ffe0ff */
[C-C-:B0-----:R-:W-:Y:S01]  /*49f70*/  IMAD.WIDE R16, R0.reuse, 0x2, R2.reuse ;  /* 0x0000000200107825 */ /* 0x141fe200078e0202 */
[----:B-1----:R-:W-:Y:S02]  /*49f80*/  IADD3 R20, R0, c[0x0][0x198], RZ ;  /* 0x0000660000147a10 */ /* 0x002fe40007ffe0ff */
[----:B------:R-:W-:Y:S02]  /*49f90*/  ISETP.GE.AND P1, PT, R22, c[0x0][0x17c], PT ;  /* 0x00005f0016007a0c */ /* 0x000fe40003f26270 */
[----:B------:R-:W-:Y:S01]  /*49fa0*/  IADD3 R22, R11, 0x16, RZ ;  /* 0x000000160b167810 */ /* 0x000fe20007ffe0ff */
[----:B------:R-:W-:Y:S01]  /*49fb0*/  IMAD.WIDE R18, R20, 0x2, R2 ;  /* 0x0000000214127825 */ /* 0x000fe200078e0202 */
[----:B--2---:R0:W-:Y:S03]  /*49fc0*/  @P4 STG.E.U16 [R16.64], R7 ;  /* 0x0000000710004986 */ /* 0x0041e6000c101506 */
[----:B0-----:R-:W-:Y:S01]  /*49fd0*/  IMAD.WIDE R16, R0, 0x2, R24 ;  /* 0x0000000200107825 */ /* 0x001fe200078e0218 */
[----:B------:R-:W-:-:S02]  /*49fe0*/  PRMT R0, R7, 0x7632, R0 ;  /* 0x0000763207007816 */ /* 0x000fc40000000000 */
[----:B------:R-:W2:Y:S04]  /*49ff0*/  LDL.LU R7, [R1+0x14] ;  /* 0x0000140001077983 */ /* 0x000ea80000300800 */
[----:B---3--:R-:W-:Y:S04]  /*4a000*/  @P6 STG.E.U16 [R16.64], R23 ;  /* 0x0000001710006986 */ /* 0x008fe8000c101506 */
[----:B------:R0:W-:Y:S01]  /*4a010*/  @P2 STG.E.U16 [R18.64], R0 ;  /* 0x0000000012002986 */ /* 0x0001e2000c101506 */
[----:B------:R-:W-:-:S03]  /*4a020*/  ISETP.GE.AND P2, PT, R22, c[0x0][0x17c], PT ;  /* 0x00005f0016007a0c */ /* 0x000fc60003f46270 */
[----:B------:R-:W3:Y:S01]  /*4a030*/  LDL.LU R22, [R1+0x164] ;  /* 0x0001640001167983 */ /* 0x000ee20000300800 */
[C---:B------:R-:W-:Y:S02]  /*4a040*/  IADD3 R4, R11.reuse, 0x14, RZ ;  /* 0x000000140b047810 */ /* 0x040fe40007ffe0ff */
[----:B------:R-:W-:Y:S02]  /*4a050*/  ISETP.LT.AND P3, PT, R6, c[0x0][0x178], !P3 ;  /* 0x00005e0006007a0c */ /* 0x000fe40005f61270 */
[----:B------:R-:W-:Y:S02]  /*4a060*/  ISETP.LT.AND P6, PT, R10, c[0x0][0x178], !P1 ;  /* 0x00005e000a007a0c */ /* 0x000fe40004fc1270 */
[----:B------:R-:W-:Y:S02]  /*4a070*/  ISETP.GE.AND P5, PT, R4, c[0x0][0x17c], PT ;  /* 0x00005f0004007a0c */ /* 0x000fe40003fa6270 */
[----:B------:R-:W-:Y:S02]  /*4a080*/  ISETP.LT.AND P1, PT, R6, c[0x0][0x178], !P1 ;  /* 0x00005e0006007a0c */ /* 0x000fe40004f21270 */
[----:B------:R-:W-:-:S02]  /*4a090*/  IADD3 R4, R11, 0x15, RZ ;  /* 0x000000150b047810 */ /* 0x000fc40007ffe0ff */
[C---:B0-----:R-:W-:Y:S01]  /*4a0a0*/  IADD3 R0, R20.reuse, c[0x0][0x198], RZ ;  /* 0x0000660014007a10 */ /* 0x041fe20007ffe0ff */
[----:B------:R-:W-:Y:S01]  /*4a0b0*/  IMAD.WIDE R16, R20, 0x2, R24 ;  /* 0x0000000214107825 */ /* 0x000fe200078e0218 */
[----:B------:R-:W-:Y:S02]  /*4a0c0*/  ISETP.GE.AND P4, PT, R4, c[0x0][0x17c], PT ;  /* 0x00005f0004007a0c */ /* 0x000fe40003f86270 */
[----:B------:R-:W-:Y:S01]  /*4a0d0*/  PRMT R4, R23, 0x7632, R4 ;  /* 0x0000763217047816 */ /* 0x000fe20000000004 */
[----:B------:R-:W-:-:S04]  /*4a0e0*/  IMAD.WIDE R18, R0, 0x2, R2 ;  /* 0x0000000200127825 */ /* 0x000fc800078e0202 */
[----:B------:R-:W-:Y:S01]  /*4a0f0*/  IMAD.WIDE R20, R0, 0x2, R24 ;  /* 0x0000000200147825 */ /* 0x000fe200078e0218 */
[----:B------:R-:W-:Y:S01]  /*4a100*/  @P3 STG.E.U16 [R16.64], R4 ;  /* 0x0000000410003986 */ /* 0x000fe2000c101506 */
[----:B----4-:R-:W-:-:S03]  /*4a110*/  PRMT R26, R29, 0x7632, R26 ;  /* 0x000076321d1a7816 */ /* 0x010fc6000000001a */
[----:B---3--:R0:W-:Y:S04]  /*4a120*/  @P6 STG.E.U16 [R18.64], R22 ;  /* 0x0000001612006986 */ /* 0x0081e8000c101506 */
[----:B------:R1:W-:Y:S01]  /*4a130*/  @P1 STG.E.U16 [R20.64], R29 ;  /* 0x0000001d14001986 */ /* 0x0003e2000c101506 */
[----:B------:R-:W-:Y:S02]  /*4a140*/  ISETP.LT.AND P1, PT, R10, c[0x0][0x178], !P0 ;  /* 0x00005e000a007a0c */ /* 0x000fe40004721270 */
[----:B------:R-:W-:Y:S02]  /*4a150*/  PRMT R27, R22, 0x7632, R27 ;  /* 0x00007632161b7816 */ /* 0x000fe4000000001b */
[----:B0-----:R-:W-:Y:S01]  /*4a160*/  IADD3 R18, R0, c[0x0][0x198], RZ ;  /* 0x0000660000127a10 */ /* 0x001fe20007ffe0ff */
[----:B-1----:R-:W3:Y:S04]  /*4a170*/  LDL.LU R29, [R1+0x34] ;  /* 0x00003400011d7983 */ /* 0x002ee80000300800 */
[----:B------:R-:W-:-:S05]  /*4a180*/  IMAD.WIDE R16, R18, 0x2, R2 ;  /* 0x0000000212107825 */ /* 0x000fca00078e0202 */
[----:B------:R0:W-:Y:S04]  /*4a190*/  @P1 STG.E.U16 [R16.64], R27 ;  /* 0x0000001b10001986 */ /* 0x0001e8000c101506 */
[----:B0-----:R-:W4:Y:S01]  /*4a1a0*/  LDL.LU R17, [R1+0x174] ;  /* 0x0001740001117983 */ /* 0x001f220000300800 */
[----:B------:R-:W-:Y:S02]  /*4a1b0*/  ISETP.LT.AND P0, PT, R6, c[0x0][0x178], !P0 ;  /* 0x00005e0006007a0c */ /* 0x000fe40004701270 */
[----:B------:R-:W-:Y:S02]  /*4a1c0*/  ISETP.LT.AND P6, PT, R10, c[0x0][0x178], !P5 ;  /* 0x00005e000a007a0c */ /* 0x000fe40006fc1270 */
[----:B------:R-:W-:Y:S02]  /*4a1d0*/  ISETP.LT.AND P5, PT, R6, c[0x0][0x178], !P5 ;  /* 0x00005e0006007a0c */ /* 0x000fe40006fa1270 */
[----:B------:R-:W-:-:S02]  /*4a1e0*/  IADD3 R0, R18, c[0x0][0x198], RZ ;  /* 0x0000660012007a10 */ /* 0x000fc40007ffe0ff */
[----:B------:R-:W-:Y:S01]  /*4a1f0*/  IADD3 R23, R11, 0x17, RZ ;  /* 0x000000170b177810 */ /* 0x000fe20007ffe0ff */
[----:B------:R-:W-:-:S03]  /*4a200*/  IMAD.WIDE R18, R18, 0x2, R24 ;  /* 0x0000000212127825 */ /* 0x000fc600078e0218 */
[----:B------:R-:W-:Y:S01]  /*4a210*/  ISETP.GE.AND P3, PT, R23, c[0x0][0x17c], PT ;  /* 0x00005f0017007a0c */ /* 0x000fe20003f66270 */
[C---:B------:R-:W-:Y:S01]  /*4a220*/  IMAD.WIDE R20, R0.reuse, 0x2, R2 ;  /* 0x0000000200147825 */ /* 0x040fe200078e0202 */
[----:B------:R0:W-:Y:S03]  /*4a230*/  @P0 STG.E.U16 [R18.64], R26 ;  /* 0x0000001a12000986 */ /* 0x0001e6000c101506 */
[C---:B------:R-:W-:Y:S01]  /*4a240*/  IMAD.WIDE R22, R0.reuse, 0x2, R24 ;  /* 0x0000000200167825 */ /* 0x040fe200078e0218 */
[----:B------:R-:W-:Y:S02]  /*4a250*/  IADD3 R4, R11, 0x18, RZ ;  /* 0x000000180b047810 */ /* 0x000fe40007ffe0ff */
[----:B0-----:R-:W-:Y:S02]  /*4a260*/  IADD3 R18, R0, c[0x0][0x198], RZ ;  /* 0x0000660000127a10 */ /* 0x001fe40007ffe0ff */
[----:B------:R-:W-:-:S02]  /*4a270*/  ISETP.GE.AND P1, PT, R4, c[0x0][0x17c], PT ;  /* 0x00005f0004007a0c */ /* 0x000fc40003f26270 */
[----:B--2---:R-:W-:Y:S01]  /*4a280*/  PRMT R4, R7, 0x7632, R4 ;  /* 0x0000763207047816 */ /* 0x004fe20000000004 */
[----:B----4-:R-:W-:Y:S04]  /*4a290*/  @P6 STG.E.U16 [R20.64], R17 ;  /* 0x0000001114006986 */ /* 0x010fe8000c101506 */
[----:B------:R0:W-:Y:S01]  /*4a2a0*/  @P5 STG.E.U16 [R22.64], R7 ;  /* 0x0000000716005986 */ /* 0x0001e2000c101506 */
[----:B------:R-:W-:Y:S02]  /*4a2b0*/  ISETP.LT.AND P5, PT, R10, c[0x0][0x178], !P4 ;  /* 0x00005e000a007a0c */ /* 0x000fe400067a1270 */
[----:B0-----:R-:W-:Y:S01]  /*4a2c0*/  PRMT R22, R17, 0x7632, R22 ;  /* 0x0000763211167816 */ /* 0x001fe20000000016 */
[----:B------:R-:W-:Y:S01]  /*4a2d0*/  IMAD.WIDE R16, R18, 0x2, R2 ;  /* 0x0000000212107825 */ /* 0x000fe200078e0202 */
[----:B------:R-:W2:Y:S09]  /*4a2e0*/  LDL.LU R7, [R1+0x44] ;  /* 0x0000440001077983 */ /* 0x000eb20000300800 */
[----:B------:R0:W-:Y:S04]  /*4a2f0*/  @P5 STG.E.U16 [R16.64], R22 ;  /* 0x0000001610005986 */ /* 0x0001e8000c101506 */
[----:B0-----:R-:W4:Y:S01]  /*4a300*/  LDL.LU R22, [R1+0x184] ;  /* 0x0001840001167983 */ /* 0x001f220000300800 */
[----:B------:R-:W-:-:S02]  /*4a310*/  ISETP.LT.AND P4, PT, R6, c[0x0][0x178], !P4 ;  /* 0x00005e0006007a0c */ /* 0x000fc40006781270 */
[----:B------:R-:W-:Y:S02]  /*4a320*/  ISETP.LT.AND P6, PT, R10, c[0x0][0x178], !P2 ;  /* 0x00005e000a007a0c */ /* 0x000fe400057c1270 */
[C---:B------:R-:W-:Y:S02]  /*4a330*/  IADD3 R20, R11.reuse, 0x19, RZ ;  /* 0x000000190b147810 */ /* 0x040fe40007ffe0ff */
[C---:B------:R-:W-:Y:S02]  /*4a340*/  IADD3 R23, R18.reuse, c[0x0][0x198], RZ ;  /* 0x0000660012177a10 */ /* 0x040fe40007ffe0ff */
[----:B------:R-:W-:Y:S01]  /*4a350*/  IADD3 R0, R11, 0x1a, RZ ;  /* 0x0000001a0b007810 */ /* 0x000fe20007ffe0ff */
[----:B------:R-:W-:Y:S01]  /*4a360*/  IMAD.WIDE R18, R18, 0x2, R24 ;  /* 0x0000000212127825 */ /* 0x000fe200078e0218 */
[----:B------:R-:W-:Y:S02]  /*4a370*/  ISETP.GE.AND P0, PT, R20, c[0x0][0x17c], PT ;  /* 0x00005f0014007a0c */ /* 0x000fe40003f06270 */
[----:B------:R-:W-:Y:S01]  /*4a380*/  ISETP.GE.AND P5, PT, R0, c[0x0][0x17c], PT ;  /* 0x00005f0000007a0c */ /* 0x000fe20003fa6270 */
[----:B------:R-:W-:Y:S01]  /*4a390*/  IMAD.WIDE R20, R23, 0x2, R2 ;  /* 0x0000000217147825 */ /* 0x000fe200078e0202 */
[----:B------:R-:W-:Y:S01]  /*4a3a0*/  IADD3 R0, R11, 0x1b, RZ ;  /* 0x0000001b0b007810 */ /* 0x000fe20007ffe0ff */
[----:B------:R-:W-:Y:S02]  /*4a3b0*/  @P4 STG.E.U16 [R18.64], R4 ;  /* 0x0000000412004986 */ /* 0x000fe4000c101506 */
[----:B------:R-:W-:Y:S01]  /*4a3c0*/  IMAD.WIDE R16, R23, 0x2, R24 ;  /* 0x0000000217107825 */ /* 0x000fe200078e0218 */
[----:B------:R-:W-:Y:S01]  /*4a3d0*/  ISETP.LT.AND P2, PT, R6, c[0x0][0x178], !P2 ;  /* 0x00005e0006007a0c */ /* 0x000fe20005741270 */
[----:B----4-:R0:W-:Y:S01]  /*4a3e0*/  @P6 STG.E.U16 [R20.64], R22 ;  /* 0x0000001614006986 */ /* 0x0101e2000c101506 */
[----:B------:R-:W-:-:S02]  /*4a3f0*/  ISETP.GE.AND P6, PT, R0, c[0x0][0x17c], PT ;  /* 0x00005f0000007a0c */ /* 0x000fc40003fc6270 */
[----:B------:R-:W-:Y:S02]  /*4a400*/  IADD3 R0, R23, c[0x0][0x198], RZ ;  /* 0x0000660017007a10 */ /* 0x000fe40007ffe0ff */
[----:B------:R-:W4:Y:S07]  /*4a410*/  LDL.LU R23, [R1+0x204] ;  /* 0x0002040001177983 */ /* 0x000f2e0000300800 */
[----:B---3--:R1:W-:Y:S01]  /*4a420*/  @P2 STG.E.U16 [R16.64], R29 ;  /* 0x0000001d10002986 */ /* 0x0083e2000c101506 */
[----:B0-----:R-:W-:-:S02]  /*4a430*/  PRMT R20, R29, 0x7632, R20 ;  /* 0x000076321d147816 */ /* 0x001fc40000000014 */
[----:B------:R-:W-:Y:S01]  /*4a440*/  PRMT R4, R22, 0x7632, R4 ;  /* 0x0000763216047816 */ /* 0x000fe20000000004 */
[----:B-1----:R-:W3:Y:S04]  /*4a450*/  LDL.LU R29, [R1+0x214] ;  /* 0x00021400011d7983 */ /* 0x002ee80000300800 */
[----:B------:R-:W5:Y:S01]  /*4a460*/  LDL.LU R22, [R1+0x64] ;  /* 0x0000640001167983 */ /* 0x000f620000300800 */
[----:B------:R-:W-:Y:S02]  /*4a470*/  ISETP.LT.AND P4, PT, R10, c[0x0][0x178], !P3 ;  /* 0x00005e000a007a0c */ /* 0x000fe40005f81270 */
[----:B------:R-:W-:Y:S01]  /*4a480*/  ISETP.LT.AND P3, PT, R6, c[0x0][0x178], !P3 ;  /* 0x00005e0006007a0c */ /* 0x000fe20005f61270 */
[----:B------:R-:W-:Y:S01]  /*4a490*/  IMAD.WIDE R18, R0, 0x2, R2 ;  /* 0x0000000200127825 */ /* 0x000fe200078e0202 */
[----:B------:R-:W-:-:S02]  /*4a4a0*/  ISETP.LT.AND P2, PT, R10, c[0x0][0x178], !P1 ;  /* 0x00005e000a007a0c */ /* 0x000fc40004f41270 */
[----:B------:R-:W-:Y:S01]  /*4a4b0*/  ISETP.LT.AND P1, PT, R6, c[0x0][0x178], !P1 ;  /* 0x00005e0006007a0c */ /* 0x000fe20004f21270 */
[C---:B------:R-:W-:Y:S01]  /*4a4c0*/  IMAD.WIDE R16, R0.reuse, 0x2, R24 ;  /* 0x0000000200107825 */ /* 0x040fe200078e0218 */
[----:B------:R-:W-:-:S05]  /*4a4d0*/  IADD3 R0, R0, c[0x0][0x198], RZ ;  /* 0x0000660000007a10 */ /* 0x000fca0007ffe0ff */
[----:B------:R0:W-:Y:S04]  /*4a4e0*/  @P4 STG.E.U16 [R18.64], R4 ;  /* 0x0000000412004986 */ /* 0x0001e8000c101506 */
[----:B------:R1:W-:Y:S01]  /*4a4f0*/  @P3 STG.E.U16 [R16.64], R20 ;  /* 0x0000001410003986 */ /* 0x0003e2000c101506 */
[----:B------:R-:W-:Y:S02]  /*4a500*/  ISETP.LT.AND P3, PT, R10, c[0x0][0x178], !P0 ;  /* 0x00005e000a007a0c */ /* 0x000fe40004761270 */
[----:B------:R-:W-:Y:S01]  /*4a510*/  ISETP.LT.AND P0, PT, R6, c[0x0][0x178], !P0 ;  /* 0x00005e0006007a0c */ /* 0x000fe20004701270 */
[----:B0-----:R-:W-:-:S04]  /*4a520*/  IMAD.WIDE R18, R0, 0x2, R24 ;  /* 0x0000000200127825 */ /* 0x001fc800078e0218 */
[C---:B-1----:R-:W-:Y:S01]  /*4a530*/  IMAD.WIDE R16, R0.reuse, 0x2, R2 ;  /* 0x0000000200107825 */ /* 0x042fe200078e0202 */
[----:B------:R-:W-:Y:S02]  /*4a540*/  IADD3 R0, R0, c[0x0][0x198], RZ ;  /* 0x0000660000007a10 */ /* 0x000fe40007ffe0ff */
[----:B------:R-:W-:Y:S02]  /*4a550*/  IADD3 R4, R11, 0x1d, RZ ;  /* 0x0000001d0b047810 */ /* 0x000fe40007ffe0ff */
[----:B----4-:R0:W-:Y:S01]  /*4a560*/  @P2 STG.E.U16 [R16.64], R23 ;  /* 0x0000001710002986 */ /* 0x0101e2000c101506 */
[----:B------:R-:W-:-:S03]  /*4a570*/  PRMT R20, R23, 0x7632, R20 ;  /* 0x0000763217147816 */ /* 0x000fc60000000014 */
[----:B--2---:R1:W-:Y:S01]  /*4a580*/  @P1 STG.E.U16 [R18.64], R7 ;  /* 0x0000000712001986 */ /* 0x0043e2000c101506 */
[----:B------:R-:W-:Y:S02]  /*4a590*/  ISETP.LT.AND P1, PT, R10, c[0x0][0x178], !P5 ;  /* 0x00005e000a007a0c */ /* 0x000fe40006f21270 */
[----:B------:R-:W-:Y:S02]  /*4a5a0*/  ISETP.GE.AND P2, PT, R4, c[0x0][0x17c], PT ;  /* 0x00005f0004007a0c */ /* 0x000fe40003f46270 */
[----:B------:R-:W-:Y:S01]  /*4a5b0*/  PRMT R4, R7, 0x7632, R4 ;  /* 0x0000763207047816 */ /* 0x000fe20000000004 */
[----:B0-----:R-:W-:-:S04]  /*4a5c0*/  IMAD.WIDE R16, R0, 0x2, R2 ;  /* 0x0000000200107825 */ /* 0x001fc800078e0202 */
[C---:B-1----:R-:W-:Y:S01]  /*4a5d0*/  IMAD.WIDE R18, R0.reuse, 0x2, R24 ;  /* 0x0000000200127825 */ /* 0x042fe200078e0218 */
[----:B------:R-:W-:Y:S01]  /*4a5e0*/  IADD3 R0, R0, c[0x0][0x198], RZ ;  /* 0x0000660000007a10 */ /* 0x000fe20007ffe0ff */
[----:B------:R0:W-:Y:S01]  /*4a5f0*/  @P3 STG.E.U16 [R16.64], R20 ;  /* 0x0000001410003986 */ /* 0x0001e2000c101506 */
[----:B------:R-:W-:-:S03]  /*4a600*/  ISETP.LT.AND P5, PT, R6, c[0x0][0x178], !P5 ;  /* 0x00005e0006007a0c */ /* 0x000fc60006fa1270 */
[----:B------:R1:W-:Y:S01]  /*4a610*/  @P0 STG.E.U16 [R18.64], R4 ;  /* 0x0000000412000986 */ /* 0x0003e2000c101506 */
[----:B------:R-:W-:-:S03]  /*4a620*/  ISETP.LT.AND P0, PT, R10, c[0x0][0x178], !P6 ;  /* 0x00005e000a007a0c */ /* 0x000fc60007701270 */
[----:B------:R-:W2:Y:S01]  /*4a630*/  LDL.LU R7, [R1+0x54] ;  /* 0x0000540001077983 */ /* 0x000ea20000300800 */
[----:B0-----:R-:W-:Y:S01]  /*4a640*/  IMAD.WIDE R16, R0, 0x2, R2 ;  /* 0x0000000200107825 */ /* 0x001fe200078e0202 */
[C---:B------:R-:W-:Y:S02]  /*4a650*/  IADD3 R20, R11.reuse, 0x1e, RZ ;  /* 0x0000001e0b147810 */ /* 0x040fe40007ffe0ff */
[----:B-1----:R-:W-:Y:S02]  /*4a660*/  IADD3 R4, R11, 0x1f, RZ ;  /* 0x0000001f0b047810 */ /* 0x002fe40007ffe0ff */
[----:B---3--:R0:W-:Y:S01]  /*4a670*/  @P1 STG.E.U16 [R16.64], R29 ;  /* 0x0000001d10001986 */ /* 0x0081e2000c101506 */
[----:B------:R-:W-:Y:S02]  /*4a680*/  ISETP.GE.AND P3, PT, R20, c[0x0][0x17c], PT ;  /* 0x00005f0014007a0c */ /* 0x000fe40003f66270 */
[----:B------:R-:W-:Y:S02]  /*4a690*/  IADD3 R20, R0, c[0x0][0x198], RZ ;  /* 0x0000660000147a10 */ /* 0x000fe40007ffe0ff */
[----:B------:R-:W-:-:S02]  /*4a6a0*/  ISETP.GE.AND P1, PT, R4, c[0x0][0x17c], PT ;  /* 0x00005f0004007a0c */ /* 0x000fc40003f26270 */
[----:B-----5:R-:W-:Y:S01]  /*4a6b0*/  PRMT R4, R22, 0x7632, R4 ;  /* 0x0000763216047816 */ /* 0x020fe20000000004 */
[----:B0-----:R-:W-:Y:S01]  /*4a6c0*/  IMAD.WIDE R16, R0, 0x2, R24 ;  /* 0x0000000200107825 */ /* 0x001fe200078e0218 */
[----:B------:R-:W-:Y:S02]  /*4a6d0*/  PRMT R0, R29, 0x7632, R0 ;  /* 0x000076321d007816 */ /* 0x000fe40000000000 */
[----:B------:R-:W3:Y:S01]  /*4a6e0*/  LDL.LU R29, [R1+0x234] ;  /* 0x00023400011d7983 */ /* 0x000ee20000300800 */
[----:B------:R-:W-:-:S03]  /*4a6f0*/  IMAD.WIDE R18, R20, 0x2, R2 ;  /* 0x0000000214127825 */ /* 0x000fc600078e0202 */
[----:B------:R0:W-:Y:S04]  /*4a700*/  @P5 STG.E.U16 [R16.64], R22 ;  /* 0x0000001610005986 */ /* 0x0001e8000c101506 */
[----:B------:R1:W-:Y:S01]  /*4a710*/  @P0 STG.E.U16 [R18.64], R0 ;  /* 0x0000000012000986 */ /* 0x0003e2000c101506 */
[----:B0-----:R-:W-:-:S04]  /*4a720*/  IADD3 R22, R11, 0x20, RZ ;  /* 0x000000200b167810 */ /* 0x001fc80007ffe0ff */
[----:B------:R-:W-:Y:S02]  /*4a730*/  ISETP.GE.AND P0, PT, R22, c[0x0][0x17c], PT ;  /* 0x00005f0016007a0c */ /* 0x000fe40003f06270 */
[----:B------:R-:W4:Y:S01]  /*4a740*/  LDL.LU R22, [R1+0x224] ;  /* 0x0002240001167983 */ /* 0x000f220000300800 */
[----:B------:R-:W-:-:S04]  /*4a750*/  IADD3 R21, R11, 0x1c, RZ ;  /* 0x0000001c0b157810 */ /* 0x000fc80007ffe0ff */
[----:B------:R-:W-:Y:S02]  /*4a760*/  ISETP.GE.AND P4, PT, R21, c[0x0][0x17c], PT ;  /* 0x00005f0015007a0c */ /* 0x000fe40003f86270 */
[----:B------:R-:W-:Y:S02]  /*4a770*/  ISETP.LT.AND P6, PT, R6, c[0x0][0x178], !P6 ;  /* 0x00005e0006007a0c */ /* 0x000fe400077c1270 */
[----:B------:R-:W-:Y:S02]  /*4a780*/  ISETP.LT.AND P5, PT, R10, c[0x0][0x178], !P4 ;  /* 0x00005e000a007a0c */ /* 0x000fe400067a1270 */
[C---:B-1----:R-:W-:Y:S01]  /*4a790*/  IADD3 R0, R20.reuse, c[0x0][0x198], RZ ;  /* 0x0000660014007a10 */ /* 0x042fe20007ffe0ff */
[----:B------:R-:W-:Y:S01]  /*4a7a0*/  IMAD.WIDE R16, R20, 0x2, R24 ;  /* 0x0000000214107825 */ /* 0x000fe200078e0218 */
[----:B------:R-:W-:-:S03]  /*4a7b0*/  ISETP.LT.AND P4, PT, R6, c[0x0][0x178], !P4 ;  /* 0x00005e0006007a0c */ /* 0x000fc60006781270 */
[----:B------:R-:W-:-:S04]  /*4a7c0*/  IMAD.WIDE R18, R0, 0x2, R2 ;  /* 0x0000000200127825 */ /* 0x000fc800078e0202 */
[----:B------:R-:W-:Y:S01]  /*4a7d0*/  @P6 STG.E.U16 [R16.64], R4 ;  /* 0x0000000410006986 */ /* 0x000fe2000c101506 */
[----:B------:R-:W-:Y:S01]  /*4a7e0*/  IMAD.WIDE R20, R0, 0x2, R24 ;  /* 0x0000000200147825 */ /* 0x000fe200078e0218 */
[----:B------:R-:W-:-:S04]  /*4a7f0*/  IADD3 R23, R11, 0x21, RZ ;  /* 0x000000210b177810 */ /* 0x000fc80007ffe0ff */
[----:B------:R-:W-:Y:S02]  /*4a800*/  ISETP.GE.AND P6, PT, R23, c[0x0][0x17c], PT ;  /* 0x00005f0017007a0c */ /* 0x000fe40003fc6270 */
[----:B--2---:R-:W-:Y:S01]  /*4a810*/  PRMT R26, R7, 0x7632, R26 ;  /* 0x00007632071a7816 */ /* 0x004fe2000000001a */
[----:B----4-:R0:W-:Y:S01]  /*4a820*/  @P5 STG.E.U16 [R18.64], R22 ;  /* 0x0000001612005986 */ /* 0x0101e2000c101506 */
[----:B------:R-:W-:Y:S02]  /*4a830*/  ISETP.LT.AND P5, PT, R10, c[0x0][0x178], !P2 ;  /* 0x00005e000a007a0c */ /* 0x000fe400057a1270 */
[----:B------:R-:W-:Y:S01]  /*4a840*/  PRMT R27, R22, 0x7632, R27 ;  /* 0x00007632161b7816 */ /* 0x000fe2000000001b */
[----:B------:R1:W-:Y:S01]  /*4a850*/  @P4 STG.E.U16 [R20.64], R7 ;  /* 0x0000000714004986 */ /* 0x0003e2000c101506 */
[----:B------:R-:W-:Y:S02]  /*4a860*/  ISETP.LT.AND P4, PT, R10, c[0x0][0x178], !P3 ;  /* 0x00005e000a007a0c */ /* 0x000fe40005f81270 */
[----:B0-----:R-:W-:-:S02]  /*4a870*/  IADD3 R18, R0, c[0x0][0x198], RZ ;  /* 0x0000660000127a10 */ /* 0x001fc40007ffe0ff */
[----:B------:R-:W-:-:S03]  /*4a880*/  ISETP.LT.AND P2, PT, R6, c[0x0][0x178], !P2 ;  /* 0x00005e0006007a0c */ /* 0x000fc60005741270 */
[----:B------:R-:W-:Y:S01]  /*4a890*/  IMAD.WIDE R16, R18, 0x2, R2 ;  /* 0x0000000212107825 */ /* 0x000fe200078e0202 */
[----:B------:R-:W-:Y:S02]  /*4a8a0*/  ISETP.LT.AND P3, PT, R6, c[0x0][0x178], !P3 ;  /* 0x00005e0006007a0c */ /* 0x000fe40005f61270 */
[----:B------:R-:W2:Y:S04]  /*4a8b0*/  LDL.LU R6, [R1+0x1578] ;  /* 0x0015780001067983 */ /* 0x000ea80000300800 */
[----:B-1----:R-:W4:Y:S04]  /*4a8c0*/  LDL.LU R7, [R1+0x8] ;  /* 0x0000080001077983 */ /* 0x002f280000300800 */
[----:B------:R0:W-:Y:S01]  /*4a8d0*/  @P5 STG.E.U16 [R16.64], R27 ;  /* 0x0000001b10005986 */ /* 0x0001e2000c101506 */
[----:B------:R-:W-:-:S03]  /*4a8e0*/  IADD3 R0, R18, c[0x0][0x198], RZ ;  /* 0x0000660012007a10 */ /* 0x000fc60007ffe0ff */
[----:B0-----:R-:W5:Y:S01]  /*4a8f0*/  LDL R27, [R1+0xcf0] ;  /* 0x000cf000011b7983 */ /* 0x001f620000100800 */
[----:B------:R-:W-:-:S04]  /*4a900*/  IMAD.WIDE R18, R18, 0x2, R24 ;  /* 0x0000000212127825 */ /* 0x000fc800078e0218 */
[C---:B------:R-:W-:Y:S01]  /*4a910*/  IMAD.WIDE R20, R0.reuse, 0x2, R2 ;  /* 0x0000000200147825 */ /* 0x040fe200078e0202 */
[----:B------:R-:W-:Y:S03]  /*4a920*/  @P2 STG.E.U16 [R18.64], R26 ;  /* 0x0000001a12002986 */ /* 0x000fe6000c101506 */
[----:B------:R-:W-:Y:S01]  /*4a930*/  IMAD.WIDE R22, R0, 0x2, R24 ;  /* 0x0000000200167825 */ /* 0x000fe200078e0218 */
[----:B---3--:R-:W-:Y:S04]  /*4a940*/  @P4 STG.E.U16 [R20.64], R29 ;  /* 0x0000001d14004986 */ /* 0x008fe8000c101506 */
[----:B------:R0:W-:Y:S04]  /*4a950*/  @P3 STG.E.U16 [R22.64], R5 ;  /* 0x0000000516003986 */ /* 0x0001e8000c101506 */
[----:B0-----:R-:W3:Y:S01]  /*4a960*/  LDL.LU R23, [R1+0x158] ;  /* 0x0001580001177983 */ /* 0x001ee20000300800 */
[----:B------:R-:W-:-:S02]  /*4a970*/  IADD3 R4, R11, 0x22, RZ ;  /* 0x000000220b047810 */ /* 0x000fc40007ffe0ff */
[----:B------:R-:W-:Y:S02]  /*4a980*/  ISETP.LT.AND P3, PT, R10, c[0x0][0x178], !P1 ;  /* 0x00005e000a007a0c */ /* 0x000fe40004f61270 */
[----:B------:R-:W-:Y:S02]  /*4a990*/  ISETP.GE.AND P5, PT, R4, c[0x0][0x17c], PT ;  /* 0x00005f0004007a0c */ /* 0x000fe40003fa6270 */
[----:B------:R-:W-:Y:S02]  /*4a9a0*/  IADD3 R4, R0, c[0x0][0x198], RZ ;  /* 0x0000660000047a10 */ /* 0x000fe40007ffe0ff */
[----:B------:R-:W-:Y:S02]  /*4a9b0*/  PRMT R19, R29, 0x7632, R19 ;  /* 0x000076321d137816 */ /* 0x000fe40000000013 */
[----:B------:R-:W-:Y:S01]  /*4a9c0*/  PRMT R18, R5, 0x7632, R18 ;  /* 0x0000763205127816 */ /* 0x000fe20000000012 */
[----:B------:R-:W-:Y:S01]  /*4a9d0*/  IMAD.WIDE R16, R4, 0x2, R2 ;  /* 0x0000000204107825 */ /* 0x000fe200078e0202 */
[----:B------:R-:W-:Y:S01]  /*4a9e0*/  ISETP.LT.AND P2, PT, R10, c[0x0][0x178], !P0 ;  /* 0x00005e000a007a0c */ /* 0x000fe20004741270 */
[----:B------:R-:W2:Y:S01]  /*4a9f0*/  LDL.LU R29, [R1+0x28] ;  /* 0x00002800011d7983 */ /* 0x000ea20000300800 */
[C---:B------:R-:W-:Y:S01]  /*4aa00*/  IADD3 R0, R4.reuse, c[0x0][0x198], RZ ;  /* 0x0000660004007a10 */ /* 0x040fe20007ffe0ff */
[----:B------:R-:W-:-:S02]  /*4aa10*/  IMAD.WIDE R4, R4, 0x2, R24 ;  /* 0x0000000204047825 */ /* 0x000fc400078e0218 */
[----:B------:R0:W-:Y:S01]  /*4aa20*/  @P3 STG.E.U16 [R16.64], R19 ;  /* 0x0000001310003986 */ /* 0x0001e2000c101506 */
[----:B------:R-:W-:-:S04]  /*4aa30*/  IADD3 R20, R11, 0x23, RZ ;  /* 0x000000230b147810 */ /* 0x000fc80007ffe0ff */
[----:B------:R-:W-:Y:S01]  /*4aa40*/  ISETP.GE.AND P4, PT, R20, c[0x0][0x17c], PT ;  /* 0x00005f0014007a0c */ /* 0x000fe20003f86270 */
[----:B0-----:R-:W-:Y:S01]  /*4aa50*/  IMAD.WIDE R16, R0, 0x2, R2 ;  /* 0x0000000200107825 */ /* 0x001fe200078e0202 */
[C---:B-----5:R-:W-:Y:S02]  /*4aa60*/  ISETP.LT.AND P1, PT, R27.reuse, c[0x0][0x178], !P1 ;  /* 0x00005e001b007a0c */ /* 0x060fe40004f21270 */
[----:B------:R-:W-:-:S11]  /*4aa70*/  ISETP.LT.AND P0, PT, R27, c[0x0][0x178], !P0 ;  /* 0x00005e001b007a0c */ /* 0x000fd60004701270 */
[----:B------:R0:W-:Y:S01]  /*4aa80*/  @P1 STG.E.U16 [R4.64], R18 ;  /* 0x0000001204001986 */ /* 0x0001e2000c101506 */
[----:B------:R-:W-:Y:S01]  /*4aa90*/  ISETP.LT.AND P1, PT, R10, c[0x0][0x178], !P6 ;  /* 0x00005e000a007a0c */ /* 0x000fe20007721270 */
[C---:B0-----:R-:W-:Y:S01]  /*4aaa0*/  IMAD.WIDE R4, R0.reuse, 0x2, R24 ;  /* 0x0000000200047825 */ /* 0x041fe200078e0218 */
[----:B------:R-:W-:Y:S01]  /*4aab0*/  IADD3 R0, R0, c[0x0][0x198], RZ ;  /* 0x0000660000007a10 */ /* 0x000fe20007ffe0ff */
[----:B---3--:R-:W-:Y:S01]  /*4aac0*/  @P2 STG.E.U16 [R16.64], R23 ;  /* 0x0000001710002986 */ /* 0x008fe2000c101506 */
[----:B------:R-:W-:Y:S02]  /*4aad0*/  IADD3 R18, R11, 0x25, RZ ;  /* 0x000000250b127810 */ /* 0x000fe40007ffe0ff */
[----:B------:R-:W-:Y:S01]  /*4aae0*/  PRMT R20, R23, 0x7632, R20 ;  /* 0x0000763217147816 */ /* 0x000fe20000000014 */
[----:B----4-:R0:W-:Y:S01]  /*4aaf0*/  @P0 STG.E.U16 [R4.64], R7 ;  /* 0x0000000704000986 */ /* 0x0101e2000c101506 */
[----:B------:R-:W-:Y:S02]  /*4ab00*/  ISETP.GE.AND P2, PT, R18, c[0x0][0x17c], PT ;  /* 0x00005f0012007a0c */ /* 0x000fe40003f46270 */
[----:B------:R-:W-:Y:S01]  /*4ab10*/  PRMT R18, R7, 0x7632, R18 ;  /* 0x0000763207127816 */ /* 0x000fe20000000012 */
[C---:B0-----:R-:W-:Y:S01]  /*4ab20*/  IMAD.WIDE R4, R0.reuse, 0x2, R2 ;  /* 0x0000000200047825 */ /* 0x041fe200078e0202 */
[----:B------:R-:W3:Y:S04]  /*4ab30*/  LDL.LU R7, [R1+0x178] ;  /* 0x0001780001077983 */ /* 0x000ee80000300800 */
[----:B------:R-:W4:Y:S04]  /*4ab40*/  LDL.LU R23, [R1+0x18] ;  /* 0x0000180001177983 */ /* 0x000f280000300800 */
[----:B------:R0:W-:Y:S04]  /*4ab50*/  @P1 STG.E.U16 [R4.64], R20 ;  /* 0x0000001404001986 */ /* 0x0001e8000c101506 */
[----:B0-----:R-:W5:Y:S01]  /*4ab60*/  LDL.LU R20, [R1+0x168] ;  /* 0x0001680001147983 */ /* 0x001f620000300800 */
[----:B------:R-:W-:Y:S01]  /*4ab70*/  ISETP.LT.AND P6, PT, R27, c[0x0][0x178], !P6 ;  /* 0x00005e001b007a0c */ /* 0x000fe200077c1270 */
[----:B------:R-:W-:Y:S01]  /*4ab80*/  IMAD.WIDE R16, R0, 0x2, R24 ;  /* 0x0000000200107825 */ /* 0x000fe200078e0218 */
[----:B------:R-:W-:-:S02]  /*4ab90*/  ISETP.LT.AND P0, PT, R10, c[0x0][0x178], !P5 ;  /* 0x00005e000a007a0c */ /* 0x000fc40006f01270 */
[----:B------:R-:W-:Y:S02]  /*4aba0*/  ISETP.LT.AND P5, PT, R27, c[0x0][0x178], !P5 ;  /* 0x00005e001b007a0c */ /* 0x000fe40006fa1270 */
[----:B------:R-:W-:Y:S02]  /*4abb0*/  IADD3 R4, R0, c[0x0][0x198], RZ ;  /* 0x0000660000047a10 */ /* 0x000fe40007ffe0ff */
[----:B------:R-:W-:Y:S02]  /*4abc0*/  IADD3 R19, R11, 0x26, RZ ;  /* 0x000000260b137810 */ /* 0x000fe40007ffe0ff */
[----:B------:R-:W-:-:S03]  /*4abd0*/  IADD3 R0, R4, c[0x0][0x198], RZ ;  /* 0x0000660004007a10 */ /* 0x000fc60007ffe0ff */
[----:B------:R0:W-:Y:S01]  /*4abe0*/  @P6 STG.E.U16 [R16.64], R18 ;  /* 0x0000001210006986 */ /* 0x0001e2000c101506 */
[----:B------:R-:W-:Y:S02]  /*4abf0*/  ISETP.LT.AND P6, PT, R10, c[0x0][0x178], !P4 ;  /* 0x00005e000a007a0c */ /* 0x000fe400067c1270 */
[----:B------:R-:W-:Y:S02]  /*4ac00*/  ISETP.LT.AND P4, PT, R27, c[0x0][0x178], !P4 ;  /* 0x00005e001b007a0c */ /* 0x000fe40006781270 */
[----:B------:R-:W-:Y:S02]  /*4ac10*/  IADD3 R21, R11, 0x24, RZ ;  /* 0x000000240b157810 */ /* 0x000fe40007ffe0ff */
[----:B------:R-:W-:Y:S01]  /*4ac20*/  ISETP.GE.AND P1, PT, R19, c[0x0][0x17c], PT ;  /* 0x00005f0013007a0c */ /* 0x000fe20003f26270 */
[----:B0-----:R-:W-:Y:S01]  /*4ac30*/  IMAD.WIDE R16, R4, 0x2, R2 ;  /* 0x0000000204107825 */ /* 0x001fe200078e0202 */
[----:B------:R-:W-:-:S03]  /*4ac40*/  IADD3 R18, R11, 0x27, RZ ;  /* 0x000000270b127810 */ /* 0x000fc60007ffe0ff */
[----:B------:R-:W-:Y:S01]  /*4ac50*/  IMAD.WIDE R4, R4, 0x2, R24 ;  /* 0x0000000204047825 */ /* 0x000fe200078e0218 */
[----:B------:R-:W-:Y:S02]  /*4ac60*/  ISETP.GE.AND P3, PT, R21, c[0x0][0x17c], PT ;  /* 0x00005f0015007a0c */ /* 0x000fe40003f66270 */
[----:B---3--:R-:W-:Y:S01]  /*4ac70*/  PRMT R21, R7, 0x7632, R21 ;  /* 0x0000763207157816 */ /* 0x008fe20000000015 */
[----:B-----5:R0:W-:Y:S01]  /*4ac80*/  @P0 STG.E.U16 [R16.64], R20 ;  /* 0x0000001410000986 */ /* 0x0201e2000c101506 */
[----:B------:R-:W-:Y:S02]  /*4ac90*/  PRMT R19, R20, 0x7632, R19 ;  /* 0x0000763214137816 */ /* 0x000fe40000000013 */
[----:B------:R-:W-:Y:S01]  /*4aca0*/  ISETP.GE.AND P0, PT, R18, c[0x0][0x17c], PT ;  /* 0x00005f0012007a0c */ /* 0x000fe20003f06270 */
[----:B--2---:R1:W-:Y:S01]  /*4acb0*/  @P5 STG.E.U16 [R4.64], R29 ;  /* 0x0000001d04005986 */ /* 0x0043e2000c101506 */
[----:B------:R-:W-:Y:S02]  /*4acc0*/  PRMT R18, R29, 0x7632, R18 ;  /* 0x000076321d127816 */ /* 0x000fe40000000012 */
[----:B------:R-:W-:Y:S01]  /*4acd0*/  ISETP.LT.AND P5, PT, R10, c[0x0][0x178], !P3 ;  /* 0x00005e000a007a0c */ /* 0x000fe20005fa1270 */
[----:B0-----:R-:W-:-:S04]  /*4ace0*/  IMAD.WIDE R16, R0, 0x2, R2 ;  /* 0x0000000200107825 */ /* 0x001fc800078e0202 */
[----:B-1----:R-:W-:Y:S01]  /*4acf0*/  IMAD.WIDE R4, R0, 0x2, R24 ;  /* 0x0000000200047825 */ /* 0x002fe200078e0218 */
[----:B------:R0:W-:Y:S01]  /*4ad00*/  @P6 STG.E.U16 [R16.64], R19 ;  /* 0x0000001310006986 */ /* 0x0001e2000c101506 */
[----:B------:R-:W-:-:S03]  /*4ad10*/  ISETP.LT.AND P3, PT, R27, c[0x0][0x178], !P3 ;  /* 0x00005e001b007a0c */ /* 0x000fc60005f61270 */
[----:B------:R1:W-:Y:S01]  /*4ad20*/  @P4 STG.E.U16 [R4.64], R18 ;  /* 0x0000001204004986 */ /* 0x0003e2000c101506 */
[----:B------:R-:W-:-:S03]  /*4ad30*/  ISETP.LT.AND P4, PT, R10, c[0x0][0x178], !P2 ;  /* 0x00005e000a007a0c */ /* 0x000fc60005781270 */
[----:B------:R-:W2:Y:S01]  /*4ad40*/  LDL.LU R29, [R1+0x38] ;  /* 0x00003800011d7983 */ /* 0x000ea20000300800 */
[----:B0-----:R-:W-:Y:S02]  /*4ad50*/  IADD3 R17, R0, c[0x0][0x198], RZ ;  /* 0x0000660000117a10 */ /* 0x001fe40007ffe0ff */
[----:B------:R-:W-:Y:S02]  /*4ad60*/  IADD3 R16, R11, 0x28, RZ ;  /* 0x000000280b107810 */ /* 0x000fe40007ffe0ff */
[C---:B------:R-:W-:Y:S01]  /*4ad70*/  IADD3 R20, R17.reuse, c[0x0][0x198], RZ ;  /* 0x0000660011147a10 */ /* 0x040fe20007ffe0ff */
[----:B-1----:R-:W-:Y:S01]  /*4ad80*/  IMAD.WIDE R4, R17, 0x2, R2 ;  /* 0x0000000211047825 */ /* 0x002fe200078e0202 */
[----:B------:R-:W-:-:S03]  /*4ad90*/  ISETP.GE.AND P6, PT, R16, c[0x0][0x17c], PT ;  /* 0x00005f0010007a0c */ /* 0x000fc60003fc6270 */
[----:B------:R-:W-:Y:S01]  /*4ada0*/  IMAD.WIDE R16, R17, 0x2, R24 ;  /* 0x0000000211107825 */ /* 0x000fe200078e0218 */
[----:B------:R0:W-:Y:S03]  /*4adb0*/  @P5 STG.E.U16 [R4.64], R7 ;  /* 0x0000000704005986 */ /* 0x0001e6000c101506 */
[----:B------:R-:W-:Y:S01]  /*4adc0*/  IMAD.WIDE R18, R20, 0x2, R2 ;  /* 0x0000000214127825 */ /* 0x000fe200078e0202 */
[----:B----4-:R-:W-:Y:S04]  /*4add0*/  @P3 STG.E.U16 [R16.64], R23 ;  /* 0x0000001710003986 */ /* 0x010fe8000c101506 */
[----:B------:R1:W-:Y:S04]  /*4ade0*/  @P4 STG.E.U16 [R18.64], R21 ;  /* 0x0000001512004986 */ /* 0x0003e8000c101506 */
[----:B0-----:R-:W3:Y:S04]  /*4adf0*/  LDL.LU R7, [R1+0x1574] ;  /* 0x0015740001077983 */ /* 0x001ee80000300800 */
[----:B-1----:R-:W4:Y:S01]  /*4ae00*/  LDL.LU R21, [R1+0x188] ;  /* 0x0001880001157983 */ /* 0x002f220000300800 */
[----:B------:R-:W-:-:S02]  /*4ae10*/  ISETP.LT.AND P2, PT, R27, c[0x0][0x178], !P2 ;  /* 0x00005e001b007a0c */ /* 0x000fc40005741270 */
[----:B------:R-:W-:Y:S02]  /*4ae20*/  IADD3 R0, R11, 0x29, RZ ;  /* 0x000000290b007810 */ /* 0x000fe40007ffe0ff */
[----:B------:R-:W-:Y:S02]  /*4ae30*/  ISETP.LT.AND P3, PT, R10, c[0x0][0x178], !P1 ;  /* 0x00005e000a007a0c */ /* 0x000fe40004f61270 */
[----:B------:R-:W-:Y:S01]  /*4ae40*/  ISETP.LT.AND P1, PT, R27, c[0x0][0x178], !P1 ;  /* 0x00005e001b007a0c */ /* 0x000fe20004f21270 */
[----:B------:R-:W-:Y:S01]  /*4ae50*/  IMAD.WIDE R4, R20, 0x2, R24 ;  /* 0x0000000214047825 */ /* 0x000fe200078e0218 */
[----:B------:R-:W-:Y:S02]  /*4ae60*/  ISETP.GE.AND P5, PT, R0, c[0x0][0x17c], PT ;  /* 0x00005f0000007a0c */ /* 0x000fe40003fa6270 */
[----:B------:R-:W-:Y:S02]  /*4ae70*/  IADD3 R0, R20, c[0x0][0x198], RZ ;  /* 0x0000660014007a10 */ /* 0x000fe40007ffe0ff */
[----:B------:R-:W-:-:S02]  /*4ae80*/  PRMT R18, R23, 0x7632, R18 ;  /* 0x0000763217127816 */ /* 0x000fc40000000012 */
[----:B------:R-:W-:Y:S01]  /*4ae90*/  ISETP.LT.AND P4, PT, R10, c[0x0][0x178], !P0 ;  /* 0x00005e000a007a0c */ /* 0x000fe20004781270 */
[C---:B------:R-:W-:Y:S01]  /*4aea0*/  IMAD.WIDE R16, R0.reuse, 0x2, R2 ;  /* 0x0000000200107825 */ /* 0x040fe200078e0202 */
[----:B------:R-:W-:Y:S01]  /*4aeb0*/  ISETP.LT.AND P0, PT, R27, c[0x0][0x178], !P0 ;  /* 0x00005e001b007a0c */ /* 0x000fe20004701270 */
[----:B------:R0:W-:Y:S04]  /*4aec0*/  @P2 STG.E.U16 [R4.64], R18 ;  /* 0x0000001204002986 */ /* 0x0001e8000c101506 */
[----:B------:R-:W5:Y:S01]  /*4aed0*/  LDL.LU R23, [R1+0x48] ;  /* 0x0000480001177983 */ /* 0x000f620000300800 */
[C---:B0-----:R-:W-:Y:S01]  /*4aee0*/  IADD3 R18, R0.reuse, c[0x0][0x198], RZ ;  /* 0x0000660000127a10 */ /* 0x041fe20007ffe0ff */
[----:B------:R-:W-:Y:S01]  /*4aef0*/  IMAD.WIDE R4, R0, 0x2, R24 ;  /* 0x0000000200047825 */ /* 0x000fe200078e0218 */
[----:B--2---:R-:W-:Y:S01]  /*4af00*/  PRMT R20, R29, 0x7632, R20 ;  /* 0x000076321d147816 */ /* 0x004fe20000000014 */
[----:B----4-:R0:W-:Y:S01]  /*4af10*/  @P3 STG.E.U16 [R16.64], R21 ;  /* 0x0000001510003986 */ /* 0x0101e2000c101506 */
[----:B------:R-:W-:-:S03]  /*4af20*/  PRMT R0, R21, 0x7632, R0 ;  /* 0x0000763215007816 */ /* 0x000fc60000000000 */
[----:B------:R1:W-:Y:S01]  /*4af30*/  @P1 STG.E.U16 [R4.64], R29 ;  /* 0x0000001d04001986 */ /* 0x0003e2000c101506 */
[----:B0-----:R-:W-:-:S04]  /*4af40*/  IMAD.WIDE R16, R18, 0x2, R2 ;  /* 0x0000000212107825 */ /* 0x001fc800078e0202 */
[----:B-1----:R-:W-:Y:S01]  /*4af50*/  IMAD.WIDE R4, R18, 0x2, R24 ;  /* 0x0000000212047825 */ /* 0x002fe200078e0218 */
[----:B------:R-:W-:Y:S04]  /*4af60*/  @P4 STG.E.U16 [R16.64], R0 ;  /* 0x0000000010004986 */ /* 0x000fe8000c101506 */
[----:B------:R-:W2:Y:S04]  /*4af70*/  LDL.LU R29, [R1+0x68] ;  /* 0x00006800011d7983 */ /* 0x000ea80000300800 */
[----:B------:R0:W-:Y:S04]  /*4af80*/  @P0 STG.E.U16 [R4.64], R20 ;  /* 0x0000001404000986 */ /* 0x0001e8000c101506 */
[----:B0-----:R-:W4:Y:S01]  /*4af90*/  LDL.LU R5, [R1+0x208] ;  /* 0x0002080001057983 */ /* 0x001f220000300800 */
[----:B------:R-:W-:-:S02]  /*4afa0*/  ISETP.LT.AND P1, PT, R10, c[0x0][0x178], !P6 ;  /* 0x00005e000a007a0c */ /* 0x000fc40007721270 */
[----:B------:R-:W-:Y:S02]  /*4afb0*/  IADD3 R19, R11, 0x2a, RZ ;  /* 0x0000002a0b137810 */ /* 0x000fe40007ffe0ff */
[----:B------:R-:W-:Y:S02]  /*4afc0*/  IADD3 R0, R18, c[0x0][0x198], RZ ;  /* 0x0000660012007a10 */ /* 0x000fe40007ffe0ff */
[----:B------:R-:W-:Y:S02]  /*4afd0*/  ISETP.GE.AND P2, PT, R19, c[0x0][0x17c], PT ;  /* 0x00005f0013007a0c */ /* 0x000fe40003f46270 */
[----:B------:R-:W-:Y:S01]  /*4afe0*/  IADD3 R19, R11, 0x2b, RZ ;  /* 0x0000002b0b137810 */ /* 0x000fe20007ffe0ff */
[----:B------:R-:W-:Y:S01]  /*4aff0*/  IMAD.WIDE R16, R0, 0x2, R2 ;  /* 0x0000000200107825 */ /* 0x000fe200078e0202 */
[----:B------:R-:W-:Y:S02]  /*4b000*/  ISETP.LT.AND P6, PT, R27, c[0x0][0x178], !P6 ;  /* 0x00005e001b007a0c */ /* 0x000fe400077c1270 */
[----:B------:R-:W-:-:S02]  /*4b010*/  ISETP.GE.AND P3, PT, R19, c[0x0][0x17c], PT ;  /* 0x00005f0013007a0c */ /* 0x000fc40003f66270 */
[----:B------:R-:W-:Y:S02]  /*4b020*/  IADD3 R19, R11, 0x2c, RZ ;  /* 0x0000002c0b137810 */ /* 0x000fe40007ffe0ff */
[C---:B------:R-:W-:Y:S02]  /*4b030*/  IADD3 R4, R0.reuse, c[0x0][0x198], RZ ;  /* 0x0000660000047a10 */ /* 0x040fe40007ffe0ff */
[----:B------:R-:W-:Y:S01]  /*4b040*/  ISETP.GE.AND P4, PT, R19, c[0x0][0x17c], PT ;  /* 0x00005f0013007a0c */ /* 0x000fe20003f86270 */
[----:B------:R-:W-:Y:S01]  /*4b050*/  IMAD.WIDE R18, R0, 0x2, R24 ;  /* 0x0000000200127825 */ /* 0x000fe200078e0218 */
[----:B------:R-:W-:-:S04]  /*4b060*/  IADD3 R21, R11, 0x2d, RZ ;  /* 0x0000002d0b157810 */ /* 0x000fc80007ffe0ff */
[----:B------:R-:W-:Y:S02]  /*4b070*/  ISETP.GE.AND P0, PT, R21, c[0x0][0x17c], PT ;  /* 0x00005f0015007a0c */ /* 0x000fe40003f06270 */
[----:B------:R-:W-:Y:S02]  /*4b080*/  IADD3 R21, R11, 0x2e, RZ ;  /* 0x0000002e0b157810 */ /* 0x000fe40007ffe0ff */
[----:B-----5:R-:W-:Y:S01]  /*4b090*/  PRMT R20, R23, 0x7632, R20 ;  /* 0x0000763217147816 */ /* 0x020fe20000000014 */
[----:B----4-:R-:W-:Y:S01]  /*4b0a0*/  @P1 STG.E.U16 [R16.64], R5 ;  /* 0x0000000510001986 */ /* 0x010fe2000c101506 */
[----:B------:R-:W-:Y:S02]  /*4b0b0*/  ISETP.LT.AND P1, PT, R10, c[0x0][0x178], !P5 ;  /* 0x00005e000a007a0c */ /* 0x000fe40006f21270 */
[----:B------:R-:W-:Y:S01]  /*4b0c0*/  PRMT R22, R5, 0x7632, R22 ;  /* 0x0000763205167816 */ /* 0x000fe20000000016 */
[----:B------:R0:W-:Y:S02]  /*4b0d0*/  @P6 STG.E.U16 [R18.64], R23 ;  /* 0x0000001712006986 */ /* 0x0001e4000c101506 */
[----:B0-----:R-:W-:-:S02]  /*4b0e0*/  IMAD.WIDE R18, R4, 0x2, R2 ;  /* 0x0000000204127825 */ /* 0x001fc400078e0202 */
[----:B------:R-:W4:Y:S06]  /*4b0f0*/  LDL.LU R23, [R1+0x58] ;  /* 0x0000580001177983 */ /* 0x000f2c0000300800 */
[----:B------:R0:W-:Y:S01]  /*4b100*/  @P1 STG.E.U16 [R18.64], R22 ;  /* 0x0000001612001986 */ /* 0x0001e2000c101506 */
[----:B------:R-:W-:-:S03]  /*4b110*/  ISETP.GE.AND P1, PT, R21, c[0x0][0x17c], PT ;  /* 0x00005f0015007a0c */ /* 0x000fc60003f26270 */
[----:B0-----:R-:W5:Y:S04]  /*4b120*/  LDL.LU R22, [R1+0x228] ;  /* 0x0002280001167983 */ /* 0x001f680000300800 */
[----:B------:R-:W2:Y:S01]  /*4b130*/  LDL.LU R21, [R1+0x218] ;  /* 0x0002180001157983 */ /* 0x000ea20000300800 */
[C---:B------:R-:W-:Y:S02]  /*4b140*/  ISETP.LT.AND P5, PT, R27.reuse, c[0x0][0x178], !P5 ;  /* 0x00005e001b007a0c */ /* 0x040fe40006fa1270 */
[----:B------:R-:W-:Y:S02]  /*4b150*/  ISETP.LT.AND P6, PT, R10, c[0x0][0x178], !P2 ;  /* 0x00005e000a007a0c */ /* 0x000fe400057c1270 */
[C---:B------:R-:W-:Y:S02]  /*4b160*/  IADD3 R0, R4.reuse, c[0x0][0x198], RZ ;  /* 0x0000660004007a10 */ /* 0x040fe40007ffe0ff */
[----:B------:R-:W-:Y:S01]  /*4b170*/  ISETP.LT.AND P2, PT, R27, c[0x0][0x178], !P2 ;  /* 0x00005e001b007a0c */ /* 0x000fe20005741270 */
[----:B------:R-:W-:-:S04]  /*4b180*/  IMAD.WIDE R16, R4, 0x2, R24 ;  /* 0x0000000204107825 */ /* 0x000fc800078e0218 */
[C---:B------:R-:W-:Y:S02]  /*4b190*/  IMAD.WIDE R4, R0.reuse, 0x2, R2 ;  /* 0x0000000200047825 */ /* 0x040fe400078e0202 */
[----:B------:R0:W-:Y:S02]  /*4b1a0*/  @P5 STG.E.U16 [R16.64], R20 ;  /* 0x0000001410005986 */ /* 0x0001e4000c101506 */
[----:B------:R-:W-:Y:S01]  /*4b1b0*/  IMAD.WIDE R18, R0, 0x2, R24 ;  /* 0x0000000200127825 */ /* 0x000fe200078e0218 */
[C---:B------:R-:W-:Y:S02]  /*4b1c0*/  ISETP.LT.AND P5, PT, R10.reuse, c[0x0][0x178], !P4 ;  /* 0x00005e000a007a0c */ /* 0x040fe400067a1270 */
[----:B------:R-:W-:Y:S02]  /*4b1d0*/  ISETP.LT.AND P4, PT, R27, c[0x0][0x178], !P4 ;  /* 0x00005e001b007a0c */ /* 0x000fe40006781270 */
[----:B0-----:R-:W-:Y:S01]  /*4b1e0*/  IADD3 R20, R11, 0x2f, RZ ;  /* 0x0000002f0b147810 */ /* 0x001fe20007ffe0ff */
[----:B--2---:R0:W-:Y:S01]  /*4b1f0*/  @P6 STG.E.U16 [R4.64], R21 ;  /* 0x0000001504006986 */ /* 0x0041e2000c101506 */
[----:B------:R-:W-:-:S02]  /*4b200*/  ISETP.LT.AND P6, PT, R10, c[0x0][0x178], !P3 ;  /* 0x00005e000a007a0c */ /* 0x000fc40005fc1270 */
[----:B------:R-:W-:Y:S01]  /*4b210*/  ISETP.LT.AND P3, PT, R27, c[0x0][0x178], !P3 ;  /* 0x00005e001b007a0c */ /* 0x000fe20005f61270 */
[----:B------:R1:W-:Y:S01]  /*4b220*/  @P2 STG.E.U16 [R18.64], R29 ;  /* 0x0000001d12002986 */ /* 0x0003e2000c101506 */
[----:B0-----:R-:W-:Y:S02]  /*4b230*/  IADD3 R4, R0, c[0x0][0x198], RZ ;  /* 0x0000660000047a10 */ /* 0x001fe40007ffe0ff */
[----:B-1----:R-:W-:Y:S02]  /*4b240*/  PRMT R18, R29, 0x7632, R18 ;  /* 0x000076321d127816 */ /* 0x002fe40000000012 */
[----:B------:R-:W2:Y:S01]  /*4b250*/  LDL.LU R29, [R1+0x238] ;  /* 0x00023800011d7983 */ /* 0x000ea20000300800 */
[----:B------:R-:W-:Y:S01]  /*4b260*/  PRMT R19, R21, 0x7632, R19 ;  /* 0x0000763215137816 */ /* 0x000fe20000000013 */
[C---:B------:R-:W-:Y:S01]  /*4b270*/  IMAD.WIDE R16, R4.reuse, 0x2, R2 ;  /* 0x0000000204107825 */ /* 0x040fe200078e0202 */
[----:B------:R-:W-:-:S03]  /*4b280*/  IADD3 R0, R4, c[0x0][0x198], RZ ;  /* 0x0000660004007a10 */ /* 0x000fc60007ffe0ff */
[----:B------:R-:W-:Y:S01]  /*4b290*/  IMAD.WIDE R4, R4, 0x2, R24 ;  /* 0x0000000204047825 */ /* 0x000fe200078e0218 */
[----:B------:R0:W-:Y:S04]  /*4b2a0*/  @P6 STG.E.U16 [R16.64], R19 ;  /* 0x0000001310006986 */ /* 0x0001e8000c101506 */
[----:B------:R1:W-:Y:S01]  /*4b2b0*/  @P3 STG.E.U16 [R4.64], R18 ;  /* 0x0000001204003986 */ /* 0x0003e2000c101506 */
[----:B0-----:R-:W-:-:S05]  /*4b2c0*/  IMAD.WIDE R16, R0, 0x2, R2 ;  /* 0x0000000200107825 */ /* 0x001fca00078e0202 */
[----:B-----5:R0:W-:Y:S01]  /*4b2d0*/  @P5 STG.E.U16 [R16.64], R22 ;  /* 0x0000001610005986 */ /* 0x0201e2000c101506 */
[----:B-1----:R-:W-:Y:S01]  /*4b2e0*/  IMAD.WIDE R4, R0, 0x2, R24 ;  /* 0x0000000200047825 */ /* 0x002fe200078e0218 */
[----:B------:R-:W-:Y:S02]  /*4b2f0*/  ISETP.GE.AND P2, PT, R20, c[0x0][0x17c], PT ;  /* 0x00005f0014007a0c */ /* 0x000fe40003f46270 */
[----:B----4-:R-:W-:Y:S02]  /*4b300*/  PRMT R20, R23, 0x7632, R20 ;  /* 0x0000763217147816 */ /* 0x010fe40000000014 */
[----:B0-----:R-:W-:Y:S02]  /*4b310*/  PRMT R17, R22, 0x7632, R17 ;  /* 0x0000763216117816 */ /* 0x001fe40000000011 */
[----:B------:R-:W4:Y:S04]  /*4b320*/  LDL.LU R22, [R1+0x15c] ;  /* 0x00015c0001167983 */ /* 0x000f280000300800 */
[----:B------:R0:W-:Y:S04]  /*4b330*/  @P4 STG.E.U16 [R4.64], R23 ;  /* 0x0000001704004986 */ /* 0x0001e8000c101506 */
[----:B0-----:R-:W5:Y:S01]  /*4b340*/  LDL.LU R23, [R1+0xc] ;  /* 0x00000c0001177983 */ /* 0x001f620000300800 */
[----:B------:R-:W-:-:S02]  /*4b350*/  ISETP.LT.AND P6, PT, R10, c[0x0][0x178], !P0 ;  /* 0x00005e000a007a0c */ /* 0x000fc400047c1270 */
[----:B------:R-:W-:Y:S02]  /*4b360*/  IADD3 R16, R0, c[0x0][0x198], RZ ;  /* 0x0000660000107a10 */ /* 0x000fe40007ffe0ff */
[----:B------:R-:W-:Y:S02]  /*4b370*/  ISETP.LT.AND P0, PT, R27, c[0x0][0x178], !P0 ;  /* 0x00005e001b007a0c */ /* 0x000fe40004701270 */
[----:B------:R-:W-:Y:S01]  /*4b380*/  IADD3 R0, R11, 0x31, RZ ;  /* 0x000000310b007810 */ /* 0x000fe20007ffe0ff */
[----:B------:R-:W-:Y:S01]  /*4b390*/  IMAD.WIDE R4, R16, 0x2, R2 ;  /* 0x0000000210047825 */ /* 0x000fe200078e0202 */
[----:B------:R-:W-:Y:S02]  /*4b3a0*/  ISETP.LT.AND P5, PT, R10, c[0x0][0x178], !P1 ;  /* 0x00005e000a007a0c */ /* 0x000fe40004fa1270 */
[----:B------:R-:W-:Y:S02]  /*4b3b0*/  ISETP.LT.AND P1, PT, R27, c[0x0][0x178], !P1 ;  /* 0x00005e001b007a0c */ /* 0x000fe40004f21270 */
[----:B------:R-:W-:Y:S01]  /*4b3c0*/  ISETP.GE.AND P4, PT, R0, c[0x0][0x17c], PT ;  /* 0x00005f0000007a0c */ /* 0x000fe20003f86270 */
[----:B------:R0:W-:Y:S01]  /*4b3d0*/  @P6 STG.E.U16 [R4.64], R17 ;  /* 0x0000001104006986 */ /* 0x0001e2000c101506 */
[----:B------:R-:W-:-:S02]  /*4b3e0*/  IADD3 R0, R16, c[0x0][0x198], RZ ;  /* 0x0000660010007a10 */ /* 0x000fc40007ffe0ff */
[C---:B------:R-:W-:Y:S02]  /*4b3f0*/  IADD3 R19, R11.reuse, 0x30, RZ ;  /* 0x000000300b137810 */ /* 0x040fe40007ffe0ff */
[----:B------:R-:W-:Y:S02]  /*4b400*/  IADD3 R18, R11, 0x32, RZ ;  /* 0x000000320b127810 */ /* 0x000fe40007ffe0ff */
[----:B------:R-:W-:Y:S01]  /*4b410*/  ISETP.GE.AND P3, PT, R19, c[0x0][0x17c], PT ;  /* 0x00005f0013007a0c */ /* 0x000fe20003f66270 */
[----:B0-----:R-:W-:Y:S01]  /*4b420*/  IMAD.WIDE R4, R16, 0x2, R24 ;  /* 0x0000000210047825 */ /* 0x001fe200078e0218 */
[----:B------:R-:W-:-:S03]  /*4b430*/  ISETP.GE.AND P6, PT, R18, c[0x0][0x17c], PT ;  /* 0x00005f0012007a0c */ /* 0x000fc60003fc6270 */
[----:B------:R-:W-:Y:S01]  /*4b440*/  IMAD.WIDE R16, R0, 0x2, R2 ;  /* 0x0000000200107825 */ /* 0x000fe200078e0202 */
[----:B------:R0:W-:Y:S01]  /*4b450*/  @P0 STG.E.U16 [R4.64], R20 ;  /* 0x0000001404000986 */ /* 0x0001e2000c101506 */
[----:B------:R-:W-:Y:S02]  /*4b460*/  ISETP.LT.AND P0, PT, R10, c[0x0][0x178], !P2 ;  /* 0x00005e000a007a0c */ /* 0x000fe40005701270 */
[C---:B------:R-:W-:Y:S01]  /*4b470*/  IMAD.WIDE R18, R0.reuse, 0x2, R24 ;  /* 0x0000000200127825 */ /* 0x040fe200078e0218 */
[----:B------:R-:W-:Y:S02]  /*4b480*/  ISETP.LT.AND P2, PT, R27, c[0x0][0x178], !P2 ;  /* 0x00005e001b007a0c */ /* 0x000fe40005741270 */
[----:B0-----:R-:W-:Y:S02]  /*4b490*/  IADD3 R4, R0, c[0x0][0x198], RZ ;  /* 0x0000660000047a10 */ /* 0x001fe40007ffe0ff */
[----:B------:R-:W-:Y:S02]  /*4b4a0*/  PRMT R0, R6, 0x7632, R0 ;  /* 0x0000763206007816 */ /* 0x000fe40000000000 */
[----:B------:R-:W-:Y:S01]  /*4b4b0*/  IADD3 R21, R11, 0x33, RZ ;  /* 0x000000330b157810 */ /* 0x000fe20007ffe0ff */
[----:B--2---:R0:W-:Y:S04]  /*4b4c0*/  @P5 STG.E.U16 [R16.64], R29 ;  /* 0x0000001d10005986 */ /* 0x0041e8000c101506 */
[----:B------:R1:W-:Y:S01]  /*4b4d0*/  @P1 STG.E.U16 [R18.64], R6 ;  /* 0x0000000612001986 */ /* 0x0003e2000c101506 */
[----:B------:R-:W-:Y:S01]  /*4b4e0*/  ISETP.LT.AND P1, PT, R10, c[0x0][0x178], !P3 ;  /* 0x00005e000a007a0c */ /* 0x000fe20005f21270 */
[----:B0-----:R-:W-:Y:S01]  /*4b4f0*/  IMAD.WIDE R16, R4, 0x2, R2 ;  /* 0x0000000204107825 */ /* 0x001fe200078e0202 */
[----:B-1----:R-:W-:-:S02]  /*4b500*/  PRMT R18, R29, 0x7632, R18 ;  /* 0x000076321d127816 */ /* 0x002fc40000000012 */
[C---:B------:R-:W-:Y:S01]  /*4b510*/  IADD3 R6, R4.reuse, c[0x0][0x198], RZ ;  /* 0x0000660004067a10 */ /* 0x040fe20007ffe0ff */
[----:B------:R-:W-:Y:S01]  /*4b520*/  IMAD.WIDE R4, R4, 0x2, R24 ;  /* 0x0000000204047825 */ /* 0x000fe200078e0218 */
[----:B------:R-:W-:Y:S01]  /*4b530*/  ISETP.LT.AND P3, PT, R27, c[0x0][0x178], !P3 ;  /* 0x00005e001b007a0c */ /* 0x000fe20005f61270 */
[----:B------:R0:W-:Y:S04]  /*4b540*/  @P0 STG.E.U16 [R16.64], R18 ;  /* 0x0000001210000986 */ /* 0x0001e8000c101506 */
[----:B------:R1:W-:Y:S01]  /*4b550*/  @P2 STG.E.U16 [R4.64], R0 ;  /* 0x0000000004002986 */ /* 0x0003e2000c101506 */
[----:B------:R-:W-:-:S03]  /*4b560*/  ISETP.GE.AND P5, PT, R21, c[0x0][0x17c], PT ;  /* 0x00005f0015007a0c */ /* 0x000fc60003fa6270 */
[----:B------:R-:W2:Y:S01]  /*4b570*/  LDL.LU R29, [R1+0x2c] ;  /* 0x00002c00011d7983 */ /* 0x000ea20000300800 */
[----:B0-----:R-:W-:-:S05]  /*4b580*/  IMAD.WIDE R16, R6, 0x2, R2 ;  /* 0x0000000206107825 */ /* 0x001fca00078e0202 */
[----:B----4-:R0:W-:Y:S01]  /*4b590*/  @P1 STG.E.U16 [R16.64], R22 ;  /* 0x0000001610001986 */ /* 0x0101e2000c101506 */
[----:B------:R-:W-:Y:S01]  /*4b5a0*/  ISETP.LT.AND P1, PT, R10, c[0x0][0x178], !P4 ;  /* 0x00005e000a007a0c */ /* 0x000fe20006721270 */
[----:B-1----:R-:W-:Y:S01]  /*4b5b0*/  IMAD.WIDE R4, R6, 0x2, R24 ;  /* 0x0000000206047825 */ /* 0x002fe200078e0218 */
[----:B------:R-:W-:Y:S02]  /*4b5c0*/  ISETP.LT.AND P4, PT, R27, c[0x0][0x178], !P4 ;  /* 0x00005e001b007a0c */ /* 0x000fe40006781270 */
[----:B------:R-:W-:Y:S02]  /*4b5d0*/  PRMT R0, R22, 0x7632, R0 ;  /* 0x0000763216007816 */ /* 0x000fe40000000000 */
[----:B0-----:R-:W-:Y:S02]  /*4b5e0*/  IADD3 R16, R6, c[0x0][0x198], RZ ;  /* 0x0000660006107a10 */ /* 0x001fe40007ffe0ff */
[----:B------:R-:W-:Y:S01]  /*4b5f0*/  IADD3 R21, R11, 0x36, RZ ;  /* 0x000000360b157810 */ /* 0x000fe20007ffe0ff */
[----:B-----5:R0:W-:Y:S01]  /*4b600*/  @P3 STG.E.U16 [R4.64], R23 ;  /* 0x0000001704003986 */ /* 0x0201e2000c101506 */
[----:B------:R-:W-:-:S02]  /*4b610*/  IADD3 R6, R16, c[0x0][0x198], RZ ;  /* 0x0000660010067a10 */ /* 0x000fc40007ffe0ff */
[----:B------:R-:W-:Y:S01]  /*4b620*/  PRMT R20, R23, 0x7632, R20 ;  /* 0x0000763217147816 */ /* 0x000fe20000000014 */
[C---:B0-----:R-:W-:Y:S01]  /*4b630*/  IMAD.WIDE R4, R16.reuse, 0x2, R2 ;  /* 0x0000000210047825 */ /* 0x041fe200078e0202 */
[----:B------:R-:W4:Y:S03]  /*4b640*/  LDL.LU R23, [R1+0x1c] ;  /* 0x00001c0001177983 */ /* 0x000f260000300800 */
[----:B------:R-:W-:Y:S01]  /*4b650*/  IMAD.WIDE R16, R16, 0x2, R24 ;  /* 0x0000000210107825 */ /* 0x000fe200078e0218 */
[----:B------:R-:W-:Y:S01]  /*4b660*/  @P1 STG.E.U16 [R4.64], R0 ;  /* 0x0000000004001986 */ /* 0x000fe2000c101506 */
[----:B------:R-:W-:-:S03]  /*4b670*/  ISETP.GE.AND P1, PT, R21, c[0x0][0x17c], PT ;  /* 0x00005f0015007a0c */ /* 0x000fc60003f26270 */
[----:B------:R-:W5:Y:S04]  /*4b680*/  LDL.LU R21, [R1+0x17c] ;  /* 0x00017c0001157983 */ /* 0x000f680000300800 */
        /* <DEDUP_REMOVED lines=8> */
[----:B------:R-:W-:-:S04]  /*4b710*/  IMAD.WIDE R18, R6, 0x2, R2 ;  /* 0x0000000206127825 */ /* 0x000fc800078e0202 */
[----:B------:R-:W-:Y:S01]  /*4b720*/  IMAD.WIDE R4, R6, 0x2, R24 ;  /* 0x0000000206047825 */ /* 0x000fe200078e0218 */
[----:B------:R-:W-:Y:S02]  /*4b730*/  IADD3 R20, R11, 0x38, RZ ;  /* 0x000000380b147810 */ /* 0x000fe40007ffe0ff */
[----:B--2---:R-:W-:Y:S01]  /*4b740*/  PRMT R0, R29, 0x7632, R0 ;  /* 0x000076321d007816 */ /* 0x004fe20000000000 */
[----:B---3--:R0:W-:Y:S01]  /*4b750*/  @P3 STG.E.U16 [R18.64], R17 ;  /* 0x0000001112003986 */ /* 0x0081e2000c101506 */
[C---:B------:R-:W-:Y:S02]  /*4b760*/  ISETP.LT.AND P3, PT, R10.reuse, c[0x0][0x178], !P5 ;  /* 0x00005e000a007a0c */ /* 0x040fe40006f61270 */
[----:B------:R-:W-:Y:S01]  /*4b770*/  ISETP.LT.AND P5, PT, R27, c[0x0][0x178], !P5 ;  /* 0x00005e001b007a0c */ /* 0x000fe20006fa1270 */
[----:B------:R1:W-:Y:S01]  /*4b780*/  @P6 STG.E.U16 [R4.64], R29 ;  /* 0x0000001d04006986 */ /* 0x0003e2000c101506 */
[----:B------:R-:W-:Y:S02]  /*4b790*/  ISETP.LT.AND P6, PT, R10, c[0x0][0x178], !P0 ;  /* 0x00005e000a007a0c */ /* 0x000fe400047c1270 */
[----:B0-----:R-:W-:-:S02]  /*4b7a0*/  IADD3 R19, R6, c[0x0][0x198], RZ ;  /* 0x0000660006137a10 */ /* 0x001fc40007ffe0ff */
[----:B------:R-:W-:Y:S02]  /*4b7b0*/  PRMT R18, R17, 0x7632, R18 ;  /* 0x0000763211127816 */ /* 0x000fe40000000012 */
[C---:B------:R-:W-:Y:S01]  /*4b7c0*/  IADD3 R6, R19.reuse, c[0x0][0x198], RZ ;  /* 0x0000660013067a10 */ /* 0x040fe20007ffe0ff */
[----:B------:R-:W-:Y:S01]  /*4b7d0*/  IMAD.WIDE R16, R19, 0x2, R2 ;  /* 0x0000000213107825 */ /* 0x000fe200078e0202 */
[----:B------:R-:W-:Y:S01]  /*4b7e0*/  ISETP.LT.AND P0, PT, R27, c[0x0][0x178], !P0 ;  /* 0x00005e001b007a0c */ /* 0x000fe20004701270 */
[----:B-1----:R-:W2:Y:S02]  /*4b7f0*/  LDL.LU R29, [R1+0x3c] ;  /* 0x00003c00011d7983 */ /* 0x002ea40000300800 */
[----:B------:R-:W-:Y:S02]  /*4b800*/  IMAD.WIDE R4, R19, 0x2, R24 ;  /* 0x0000000213047825 */ /* 0x000fe400078e0218 */
[----:B------:R0:W-:Y:S04]  /*4b810*/  @P3 STG.E.U16 [R16.64], R18 ;  /* 0x0000001210003986 */ /* 0x0001e8000c101506 */
[----:B------:R1:W-:Y:S01]  /*4b820*/  @P5 STG.E.U16 [R4.64], R0 ;  /* 0x0000000004005986 */ /* 0x0003e2000c101506 */
[----:B0-----:R-:W-:-:S05]  /*4b830*/  IMAD.WIDE R16, R6, 0x2, R2 ;  /* 0x0000000206107825 */ /* 0x001fca00078e0202 */
[----:B-----5:R0:W-:Y:S01]  /*4b840*/  @P6 STG.E.U16 [R16.64], R21 ;  /* 0x0000001510006986 */ /* 0x0201e2000c101506 */
[----:B------:R-:W-:Y:S01]  /*4b850*/  ISETP.LT.AND P6, PT, R10, c[0x0][0x178], !P2 ;  /* 0x00005e000a007a0c */ /* 0x000fe200057c1270 */
[C---:B-1----:R-:W-:Y:S01]  /*4b860*/  IMAD.WIDE R4, R6.reuse, 0x2, R24 ;  /* 0x0000000206047825 */ /* 0x042fe200078e0218 */
[----:B------:R-:W-:Y:S02]  /*4b870*/  ISETP.LT.AND P2, PT, R27, c[0x0][0x178], !P2 ;  /* 0x00005e001b007a0c */ /* 0x000fe40005741270 */
[----:B------:R-:W-:Y:S02]  /*4b880*/  PRMT R0, R21, 0x7632, R0 ;  /* 0x0000763215007816 */ /* 0x000fe40000000000 */
[----:B----4-:R1:W-:Y:S01]  /*4b890*/  @P0 STG.E.U16 [R4.64], R23 ;  /* 0x0000001704000986 */ /* 0x0103e2000c101506 */
[----:B0-----:R-:W-:Y:S02]  /*4b8a0*/  IADD3 R16, R6, c[0x0][0x198], RZ ;  /* 0x0000660006107a10 */ /* 0x001fe40007ffe0ff */
[----:B------:R-:W-:-:S02]  /*4b8b0*/  ISETP.GE.AND P3, PT, R20, c[0x0][0x17c], PT ;  /* 0x00005f0014007a0c */ /* 0x000fc40003f66270 */
[----:B------:R-:W-:Y:S02]  /*4b8c0*/  IADD3 R21, R11, 0x3a, RZ ;  /* 0x0000003a0b157810 */ /* 0x000fe40007ffe0ff */
[C---:B------:R-:W-:Y:S01]  /*4b8d0*/  IADD3 R6, R16.reuse, c[0x0][0x198], RZ ;  /* 0x0000660010067a10 */ /* 0x040fe20007ffe0ff */
[C---:B-1----:R-:W-:Y:S01]  /*4b8e0*/  IMAD.WIDE R4, R16.reuse, 0x2, R2 ;  /* 0x0000000210047825 */ /* 0x042fe200078e0202 */
[----:B------:R-:W-:Y:S02]  /*4b8f0*/  PRMT R20, R23, 0x7632, R20 ;  /* 0x0000763217147816 */ /* 0x000fe40000000014 */
[----:B------:R-:W3:Y:S01]  /*4b900*/  LDL.LU R23, [R1+0x4c] ;  /* 0x00004c0001177983 */ /* 0x000ee20000300800 */
[----:B------:R-:W-:-:S03]  /*4b910*/  IMAD.WIDE R16, R16, 0x2, R24 ;  /* 0x0000000210107825 */ /* 0x000fc600078e0218 */
[----:B------:R-:W-:Y:S01]  /*4b920*/  @P6 STG.E.U16 [R4.64], R0 ;  /* 0x0000000004006986 */ /* 0x000fe2000c101506 */
[----:B------:R-:W-:-:S03]  /*4b930*/  ISETP.GE.AND P6, PT, R21, c[0x0][0x17c], PT ;  /* 0x00005f0015007a0c */ /* 0x000fc60003fc6270 */
[----:B------:R-:W4:Y:S04]  /*4b940*/  LDL.LU R21, [R1+0x20c] ;  /* 0x00020c0001157983 */ /* 0x000f280000300800 */
[----:B------:R0:W-:Y:S04]  /*4b950*/  @P2 STG.E.U16 [R16.64], R20 ;  /* 0x0000001410002986 */ /* 0x0001e8000c101506 */
[----:B0-----:R-:W5:Y:S01]  /*4b960*/  LDL.LU R17, [R1+0x18c] ;  /* 0x00018c0001117983 */ /* 0x001f620000300800 */
[----:B------:R-:W-:Y:S02]  /*4b970*/  ISETP.LT.AND P0, PT, R10, c[0x0][0x178], !P1 ;  /* 0x00005e000a007a0c */ /* 0x000fe40004f01270 */
[----:B------:R-:W-:-:S02]  /*4b980*/  IADD3 R18, R11, 0x39, RZ ;  /* 0x000000390b127810 */ /* 0x000fc40007ffe0ff */
[----:B------:R-:W-:Y:S02]  /*4b990*/  IADD3 R22, R11, 0x37, RZ ;  /* 0x000000370b167810 */ /* 0x000fe40007ffe0ff */
[----:B------:R-:W-:Y:S02]  /*4b9a0*/  ISETP.LT.AND P1, PT, R27, c[0x0][0x178], !P1 ;  /* 0x00005e001b007a0c */ /* 0x000fe40004f21270 */
[----:B------:R-:W-:Y:S01]  /*4b9b0*/  ISETP.GE.AND P5, PT, R18, c[0x0][0x17c], PT ;  /* 0x00005f0012007a0c */ /* 0x000fe20003fa6270 */
[----:B------:R-:W-:Y:S01]  /*4b9c0*/  IMAD.WIDE R18, R6, 0x2, R2 ;  /* 0x0000000206127825 */ /* 0x000fe200078e0202 */
[----:B------:R-:W-:-:S03]  /*4b9d0*/  ISETP.GE.AND P4, PT, R22, c[0x0][0x17c], PT ;  /* 0x00005f0016007a0c */ /* 0x000fc60003f86270 */
[----:B------:R-:W-:Y:S01]  /*4b9e0*/  IMAD.WIDE R4, R6, 0x2, R24 ;  /* 0x0000000206047825 */ /* 0x000fe200078e0218 */
[----:B------:R-:W-:Y:S02]  /*4b9f0*/  IADD3 R20, R11, 0x3c, RZ ;  /* 0x0000003c0b147810 */ /* 0x000fe40007ffe0ff */
[----:B--2---:R-:W-:Y:S01]  /*4ba00*/  PRMT R0, R29, 0x7632, R0 ;  /* 0x000076321d007816 */ /* 0x004fe20000000000 */
[----:B-----5:R0:W-:Y:S01]  /*4ba10*/  @P0 STG.E.U16 [R18.64], R17 ;  /* 0x0000001112000986 */ /* 0x0201e2000c101506 */
        /* <DEDUP_REMOVED lines=14> */
[----:B----4-:R0:W-:Y:S01]  /*4bb00*/  @P1 STG.E.U16 [R16.64], R21 ;  /* 0x0000001510001986 */ /* 0x0101e2000c101506 */
[----:B------:R-:W-:Y:S01]  /*4bb10*/  ISETP.LT.AND P1, PT, R10, c[0x0][0x178], !P5 ;  /* 0x00005e000a007a0c */ /* 0x000fe20006f21270 */
[C---:B-1----:R-:W-:Y:S01]  /*4bb20*/  IMAD.WIDE R4, R6.reuse, 0x2, R24 ;  /* 0x0000000206047825 */ /* 0x042fe200078e0218 */
[----:B------:R-:W-:Y:S02]  /*4bb30*/  ISETP.LT.AND P5, PT, R27, c[0x0][0x178], !P5 ;  /* 0x00005e001b007a0c */ /* 0x000fe40006fa1270 */
[----:B------:R-:W-:Y:S02]  /*4bb40*/  PRMT R0, R21, 0x7632, R0 ;  /* 0x0000763215007816 */ /* 0x000fe40000000000 */
[----:B---3--:R1:W-:Y:S01]  /*4bb50*/  @P3 STG.E.U16 [R4.64], R23 ;  /* 0x0000001704003986 */ /* 0x0083e2000c101506 */
        /* <DEDUP_REMOVED lines=21> */
[----:B------:R-:W-:-:S04]  /*4bcb0*/  IADD3 R22, R11, 0x3f, RZ ;  /* 0x0000003f0b167810 */ /* 0x000fc80007ffe0ff */
[----:B------:R-:W-:Y:S02]  /*4bcc0*/  ISETP.GE.AND P5, PT, R22, c[0x0][0x17c], PT ;  /* 0x00005f0016007a0c */ /* 0x000fe40003fa6270 */
[----:B------:R-:W-:Y:S02]  /*4bcd0*/  IADD3 R22, R11, 0x43, RZ ;  /* 0x000000430b167810 */ /* 0x000fe40007ffe0ff */
[----:B--2---:R-:W-:Y:S01]  /*4bce0*/  PRMT R0, R29, 0x7632, R0 ;  /* 0x000076321d007816 */ /* 0x004fe20000000000 */
[----:B-----5:R0:W-:Y:S01]  /*4bcf0*/  @P3 STG.E.U16 [R18.64], R17 ;  /* 0x0000001112003986 */ /* 0x0201e2000c101506 */
[C---:B------:R-:W-:Y:S02]  /*4bd00*/  ISETP.LT.AND P3, PT, R10.reuse, c[0x0][0x178], !P2 ;  /* 0x00005e000a007a0c */ /* 0x040fe40005761270 */
[----:B------:R-:W-:Y:S01]  /*4bd10*/  ISETP.LT.AND P2, PT, R27, c[0x0][0x178], !P2 ;  /* 0x00005e001b007a0c */ /* 0x000fe20005741270 */
[----:B------:R1:W-:Y:S01]  /*4bd20*/  @P6 STG.E.U16 [R4.64], R29 ;  /* 0x0000001d04006986 */ /* 0x0003e2000c101506 */
[----:B------:R-:W-:-:S02]  /*4bd30*/  ISETP.LT.AND P6, PT, R10, c[0x0][0x178], !P0 ;  /* 0x00005e000a007a0c */ /* 0x000fc400047c1270 */
[----:B0-----:R-:W-:Y:S02]  /*4bd40*/  IADD3 R19, R6, c[0x0][0x198], RZ ;  /* 0x0000660006137a10 */ /* 0x001fe40007ffe0ff */
        /* <DEDUP_REMOVED lines=16> */
[----:B------:R-:W-:-:S02]  /*4be50*/  PRMT R6, R23, 0x7632, R6 ;  /* 0x0000763217067816 */ /* 0x000fc40000000006 */
[C---:B------:R-:W-:Y:S01]  /*4be60*/  IADD3 R21, R16.reuse, c[0x0][0x198], RZ ;  /* 0x0000660010157a10 */ /* 0x040fe20007ffe0ff */
[C---:B-1----:R-:W-:Y:S01]  /*4be70*/  IMAD.WIDE R4, R16.reuse, 0x2, R2 ;  /* 0x0000000210047825 */ /* 0x042fe200078e0202 */
[----:B------:R-:W3:Y:S03]  /*4be80*/  LDL.LU R23, [R1+0x80] ;  /* 0x0000800001177983 */ /* 0x000ee60000300800 */
[----:B------:R-:W-:Y:S01]  /*4be90*/  IMAD.WIDE R16, R16, 0x2, R24 ;  /* 0x0000000210107825 */ /* 0x000fe200078e0218 */
[----:B------:R0:W-:Y:S04]  /*4bea0*/  @P6 STG.E.U16 [R4.64], R0 ;  /* 0x0000000004006986 */ /* 0x0001e8000c101506 */
[----:B------:R1:W-:Y:S01]  /*4beb0*/  @P4 STG.E.U16 [R16.64], R6 ;  /* 0x0000000610004986 */ /* 0x0003e2000c101506 */
[----:B------:R-:W-:-:S03]  /*4bec0*/  ISETP.GE.AND P4, PT, R22, c[0x0][0x17c], PT ;  /* 0x00005f0016007a0c */ /* 0x000fc60003f86270 */
[----:B------:R-:W4:Y:S01]  /*4bed0*/  LDL.LU R22, [R1+0x90] ;  /* 0x0000900001167983 */ /* 0x000f220000300800 */
[----:B------:R-:W-:Y:S02]  /*4bee0*/  ISETP.LT.AND P0, PT, R10, c[0x0][0x178], !P1 ;  /* 0x00005e000a007a0c */ /* 0x000fe40004f01270 */
[----:B------:R-:W-:Y:S02]  /*4bef0*/  IADD3 R18, R11, 0x41, RZ ;  /* 0x000000410b127810 */ /* 0x000fe40007ffe0ff */
[----:B------:R-:W-:Y:S02]  /*4bf00*/  ISETP.LT.AND P1, PT, R27, c[0x0][0x178], !P1 ;  /* 0x00005e001b007a0c */ /* 0x000fe40004f21270 */
[----:B------:R-:W-:Y:S01]  /*4bf10*/  ISETP.GE.AND P2, PT, R18, c[0x0][0x17c], PT ;  /* 0x00005f0012007a0c */ /* 0x000fe20003f46270 */
[----:B------:R-:W-:Y:S01]  /*4bf20*/  IMAD.WIDE R18, R21, 0x2, R2 ;  /* 0x0000000215127825 */ /* 0x000fe200078e0202 */
[----:B------:R-:W-:-:S03]  /*4bf30*/  IADD3 R20, R11, 0x40, RZ ;  /* 0x000000400b147810 */ /* 0x000fc60007ffe0ff */
[----:B0-----:R-:W-:Y:S01]  /*4bf40*/  IMAD.WIDE R4, R21, 0x2, R24 ;  /* 0x0000000215047825 */ /* 0x001fe200078e0218 */
[----:B------:R-:W-:Y:S02]  /*4bf50*/  ISETP.GE.AND P3, PT, R20, c[0x0][0x17c], PT ;  /* 0x00005f0014007a0c */ /* 0x000fe40003f66270 */
[----:B------:R-:W-:Y:S02]  /*4bf60*/  IADD3 R20, R11, 0x42, RZ ;  /* 0x000000420b147810 */ /* 0x000fe40007ffe0ff */
[----:B------:R-:W-:Y:S02]  /*4bf70*/  IADD3 R0, R21, c[0x0][0x198], RZ ;  /* 0x0000660015007a10 */ /* 0x000fe40007ffe0ff */
[----:B------:R-:W-:-:S03]  /*4bf80*/  ISETP.GE.AND P6, PT, R20, c[0x0][0x17c], PT ;  /* 0x00005f0014007a0c */ /* 0x000fc60003fc6270 */
[----:B-1----:R-:W-:Y:S01]  /*4bf90*/  IMAD.WIDE R16, R0, 0x2, R24 ;  /* 0x0000000200107825 */ /* 0x002fe200078e0218 */
[----:B--2---:R0:W-:Y:S01]  /*4bfa0*/  @P0 STG.E.U16 [R18.64], R29 ;  /* 0x0000001d12000986 */ /* 0x0041e2000c101506 */
[C---:B------:R-:W-:Y:S02]  /*4bfb0*/  ISETP.LT.AND P0, PT, R10.reuse, c[0x0][0x178], !P5 ;  /* 0x00005e000a007a0c */ /* 0x040fe40006f01270 */
[----:B------:R-:W-:Y:S02]  /*4bfc0*/  PRMT R6, R29, 0x7632, R6 ;  /* 0x000076321d067816 */ /* 0x000fe40000000006 */
[----:B------:R-:W-:Y:S01]  /*4bfd0*/  ISETP.LT.AND P5, PT, R27, c[0x0][0x178], !P5 ;  /* 0x00005e001b007a0c */ /* 0x000fe20006fa1270 */
[----:B------:R1:W-:Y:S01]  /*4bfe0*/  @P1 STG.E.U16 [R4.64], R7 ;  /* 0x0000000704001986 */ /* 0x0003e2000c101506 */
[----:B------:R-:W-:-:S03]  /*4bff0*/  ISETP.LT.AND P1, PT, R10, c[0x0][0x178], !P3 ;  /* 0x00005e000a007a0c */ /* 0x000fc60005f21270 */
[----:B0-----:R-:W2:Y:S01]  /*4c000*/  LDL.LU R29, [R1+0xc0] ;  /* 0x0000c000011d7983 */ /* 0x001ea20000300800 */
[----:B------:R-:W-:-:S03]  /*4c010*/  ISETP.LT.AND P3, PT, R27, c[0x0][0x178], !P3 ;  /* 0x00005e001b007a0c */ /* 0x000fc60005f61270 */
[----:B------:R-:W5:Y:S01]  /*4c020*/  LDL.LU R20, [R1+0x70] ;  /* 0x0000700001147983 */ /* 0x000f620000300800 */
[C---:B-1----:R-:W-:Y:S01]  /*4c030*/  IMAD.WIDE R4, R0.reuse, 0x2, R2 ;  /* 0x0000000200047825 */ /* 0x042fe200078e0202 */
[----:B------:R-:W-:Y:S02]  /*4c040*/  IADD3 R0, R0, c[0x0][0x198], RZ ;  /* 0x0000660000007a10 */ /* 0x000fe40007ffe0ff */
[----:B------:R-:W-:Y:S02]  /*4c050*/  PRMT R18, R7, 0x7632, R18 ;  /* 0x0000763207127816 */ /* 0x000fe40000000012 */
[----:B------:R-:W-:Y:S01]  /*4c060*/  IADD3 R7, R11, 0x44, RZ ;  /* 0x000000440b077810 */ /* 0x000fe20007ffe0ff */
[----:B------:R0:W-:Y:S03]  /*4c070*/  @P0 STG.E.U16 [R4.64], R6 ;  /* 0x0000000604000986 */ /* 0x0001e6000c101506 */
[----:B------:R-:W-:Y:S01]  /*4c080*/  ISETP.GE.AND P0, PT, R7, c[0x0][0x17c], PT ;  /* 0x00005f0007007a0c */ /* 0x000fe20003f06270 */
[----:B------:R1:W-:Y:S01]  /*4c090*/  @P5 STG.E.U16 [R16.64], R18 ;  /* 0x0000001210005986 */ /* 0x0003e2000c101506 */
[----:B0-----:R-:W-:Y:S01]  /*4c0a0*/  IMAD.WIDE R4, R0, 0x2, R2 ;  /* 0x0000000200047825 */ /* 0x001fe200078e0202 */
[----:B-1----:R-:W-:-:S03]  /*4c0b0*/  IADD3 R16, R11, 0x45, RZ ;  /* 0x000000450b107810 */ /* 0x002fc60007ffe0ff */
[----:B------:R-:W-:Y:S01]  /*4c0c0*/  IMAD.WIDE R6, R0, 0x2, R24 ;  /* 0x0000000200067825 */ /* 0x000fe200078e0218 */
[----:B----4-:R0:W-:Y:S01]  /*4c0d0*/  @P1 STG.E.U16 [R4.64], R22 ;  /* 0x0000001604001986 */ /* 0x0101e2000c101506 */
[----:B------:R-:W-:Y:S02]  /*4c0e0*/  ISETP.GE.AND P1, PT, R16, c[0x0][0x17c], PT ;  /* 0x00005f0010007a0c */ /* 0x000fe40003f26270 */
[----:B------:R-:W-:Y:S01]  /*4c0f0*/  PRMT R17, R22, 0x7632, R17 ;  /* 0x0000763216117816 */ /* 0x000fe20000000011 */
[----:B---3--:R1:W-:Y:S01]  /*4c100*/  @P3 STG.E.U16 [R6.64], R23 ;  /* 0x0000001706003986 */ /* 0x0083e2000c101506 */
[----:B------:R-:W-:-:S03]  /*4c110*/  PRMT R16, R23, 0x7632, R16 ;  /* 0x0000763217107816 */ /* 0x000fc60000000010 */
[----:B0-----:R-:W3:Y:S04]  /*4c120*/  LDL.LU R22, [R1+0xd0] ;  /* 0x0000d00001167983 */ /* 0x001ee80000300800 */
[----:B-1----:R-:W4:Y:S01]  /*4c130*/  LDL.LU R23, [R1+0xb0] ;  /* 0x0000b00001177983 */ /* 0x002f220000300800 */
[----:B------:R-:W-:Y:S02]  /*4c140*/  ISETP.LT.AND P5, PT, R10, c[0x0][0x178], !P2 ;  /* 0x00005e000a007a0c */ /* 0x000fe400057a1270 */
[----:B------:R-:W-:Y:S02]  /*4c150*/  ISETP.LT.AND P2, PT, R27, c[0x0][0x178], !P2 ;  /* 0x00005e001b007a0c */ /* 0x000fe40005741270 */
[----:B------:R-:W-:Y:S02]  /*4c160*/  IADD3 R0, R0, c[0x0][0x198], RZ ;  /* 0x0000660000007a10 */ /* 0x000fe40007ffe0ff */
[----:B------:R-:W-:-:S03]  /*4c170*/  ISETP.LT.AND P3, PT, R10, c[0x0][0x178], !P6 ;  /* 0x00005e000a007a0c */ /* 0x000fc60007761270 */
[----:B------:R-:W-:-:S04]  /*4c180*/  IMAD.WIDE R4, R0, 0x2, R2 ;  /* 0x0000000200047825 */ /* 0x000fc800078e0202 */
[C---:B------:R-:W-:Y:S01]  /*4c190*/  IMAD.WIDE R6, R0.reuse, 0x2, R24 ;  /* 0x0000000200067825 */ /* 0x040fe200078e0218 */
[----:B------:R-:W-:Y:S01]  /*4c1a0*/  IADD3 R0, R0, c[0x0][0x198], RZ ;  /* 0x0000660000007a10 */ /* 0x000fe20007ffe0ff */
[----:B------:R0:W-:Y:S01]  /*4c1b0*/  @P5 STG.E.U16 [R4.64], R17 ;  /* 0x0000001104005986 */ /* 0x0001e2000c101506 */
[----:B------:R-:W-:-:S03]  /*4c1c0*/  ISETP.LT.AND P6, PT, R27, c[0x0][0x178], !P6 ;  /* 0x00005e001b007a0c */ /* 0x000fc600077c1270 */
[----:B------:R1:W-:Y:S01]  /*4c1d0*/  @P2 STG.E.U16 [R6.64], R16 ;  /* 0x0000001006002986 */ /* 0x0003e2000c101506 */
[----:B------:R-:W-:Y:S01]  /*4c1e0*/  ISETP.LT.AND P2, PT, R10, c[0x0][0x178], !P4 ;  /* 0x00005e000a007a0c */ /* 0x000fe20006741270 */
[C---:B0-----:R-:W-:Y:S01]  /*4c1f0*/  IMAD.WIDE R4, R0.reuse, 0x2, R2 ;  /* 0x0000000200047825 */ /* 0x041fe200078e0202 */
[----:B-1----:R-:W-:Y:S02]  /*4c200*/  IADD3 R6, R11, 0x47, RZ ;  /* 0x000000470b067810 */ /* 0x002fe40007ffe0ff */
[----:B------:R-:W-:Y:S02]  /*4c210*/  IADD3 R16, R0, c[0x0][0x198], RZ ;  /* 0x0000660000107a10 */ /* 0x000fe40007ffe0ff */
[----:B------:R-:W-:Y:S02]  /*4c220*/  ISETP.LT.AND P4, PT, R27, c[0x0][0x178], !P4 ;  /* 0x00005e001b007a0c */ /* 0x000fe40006781270 */
[----:B------:R-:W-:-:S04]  /*4c230*/  IADD3 R17, R11, 0x46, RZ ;  /* 0x000000460b117810 */ /* 0x000fc80007ffe0ff */
[----:B------:R-:W-:Y:S01]  /*4c240*/  ISETP.GE.AND P5, PT, R17, c[0x0][0x17c], PT ;  /* 0x00005f0011007a0c */ /* 0x000fe20003fa6270 */
[----:B--2---:R0:W-:Y:S01]  /*4c250*/  @P3 STG.E.U16 [R4.64], R29 ;  /* 0x0000001d04003986 */ /* 0x0041e2000c101506 */
[----:B------:R-:W-:Y:S01]  /*4c260*/  ISETP.GE.AND P3, PT, R6, c[0x0][0x17c], PT ;  /* 0x00005f0006007a0c */ /* 0x000fe20003f66270 */
[----:B------:R-:W-:-:S04]  /*4c270*/  IMAD.WIDE R6, R16, 0x2, R2 ;  /* 0x0000000210067825 */ /* 0x000fc800078e0202 */
[----:B0-----:R-:W-:Y:S01]  /*4c280*/  IMAD.WIDE R4, R0, 0x2, R24 ;  /* 0x0000000200047825 */ /* 0x001fe200078e0218 */
[----:B------:R-:W-:Y:S02]  /*4c290*/  PRMT R0, R29, 0x7632, R0 ;  /* 0x000076321d007816 */ /* 0x000fe40000000000 */
[----:B-----5:R-:W-:Y:S01]  /*4c2a0*/  PRMT R18, R20, 0x7632, R18 ;  /* 0x0000763214127816 */ /* 0x020fe20000000012 */
[----:B------:R-:W2:Y:S04]  /*4c2b0*/  LDL.LU R29, [R1+0xa0] ;  /* 0x0000a000011d7983 */ /* 0x000ea80000300800 */
[----:B------:R0:W-:Y:S01]  /*4c2c0*/  @P6 STG.E.U16 [R4.64], R20 ;  /* 0x0000001404006986 */ /* 0x0001e2000c101506 */
[----:B------:R-:W-:Y:S02]  /*4c2d0*/  ISETP.LT.AND P6, PT, R10, c[0x0][0x178], !P0 ;  /* 0x00005e000a007a0c */ /* 0x000fe400047c1270 */
[----:B------:R-:W-:Y:S01]  /*4c2e0*/  ISETP.LT.AND P0, PT, R27, c[0x0][0x178], !P0 ;  /* 0x00005e001b007a0c */ /* 0x000fe20004701270 */
[----:B------:R1:W-:Y:S01]  /*4c2f0*/  @P2 STG.E.U16 [R6.64], R0 ;  /* 0x0000000006002986 */ /* 0x0003e2000c101506 */
[C---:B0-----:R-:W-:Y:S01]  /*4c300*/  IMAD.WIDE R4, R16.reuse, 0x2, R24 ;  /* 0x0000000210047825 */ /* 0x041fe200078e0218 */
[----:B-1----:R-:W-:-:S04]  /*4c310*/  IADD3 R0, R16, c[0x0][0x198], RZ ;  /* 0x0000660010007a10 */ /* 0x002fc80007ffe0ff */
[----:B------:R-:W-:Y:S01]  /*4c320*/  @P4 STG.E.U16 [R4.64], R18 ;  /* 0x0000001204004986 */ /* 0x000fe2000c101506 */
[----:B------:R-:W-:-:S04]  /*4c330*/  IMAD.WIDE R6, R0, 0x2, R2 ;  /* 0x0000000200067825 */ /* 0x000fc800078e0202 */
[----:B------:R-:W-:Y:S01]  /*4c340*/  IMAD.WIDE R16, R0, 0x2, R24 ;  /* 0x0000000200107825 */ /* 0x000fe200078e0218 */
[----:B---3--:R0:W-:Y:S04]  /*4c350*/  @P6 STG.E.U16 [R6.64], R22 ;  /* 0x0000001606006986 */ /* 0x0081e8000c101506 */
[----:B----4-:R1:W-:Y:S01]  /*4c360*/  @P0 STG.E.U16 [R16.64], R23 ;  /* 0x0000001710000986 */ /* 0x0103e2000c101506 */
[----:B------:R-:W-:Y:S02]  /*4c370*/  ISETP.LT.AND P0, PT, R10, c[0x0][0x178], !P1 ;  /* 0x00005e000a007a0c */ /* 0x000fe40004f01270 */
[----:B0-----:R-:W-:Y:S02]  /*4c380*/  IADD3 R6, R0, c[0x0][0x198], RZ ;  /* 0x0000660000067a10 */ /* 0x001fe40007ffe0ff */
[----:B------:R-:W-:-:S03]  /*4c390*/  PRMT R0, R22, 0x7632, R0 ;  /* 0x0000763216007816 */ /* 0x000fc60000000000 */
[----:B------:R-:W-:Y:S01]  /*4c3a0*/  IMAD.WIDE R4, R6, 0x2, R2 ;  /* 0x0000000206047825 */ /* 0x000fe200078e0202 */
[----:B------:R-:W-:Y:S02]  /*4c3b0*/  PRMT R21, R23, 0x7632, R21 ;  /* 0x0000763217157816 */ /* 0x000fe40000000015 */
[----:B-1----:R-:W3:Y:S04]  /*4c3c0*/  LDL.LU R23, [R1+0xf0] ;  /* 0x0000f00001177983 */ /* 0x002ee80000300800 */
[----:B------:R0:W-:Y:S04]  /*4c3d0*/  @P0 STG.E.U16 [R4.64], R0 ;  /* 0x0000000004000986 */ /* 0x0001e8000c101506 */
[----:B0-----:R-:W4:Y:S01]  /*4c3e0*/  LDL.LU R5, [R1+0x100] ;  /* 0x0001000001057983 */ /* 0x001f220000300800 */
[----:B------:R-:W-:-:S02]  /*4c3f0*/  IADD3 R20, R11, 0x49, RZ ;  /* 0x000000490b147810 */ /* 0x000fc40007ffe0ff */
[C---:B------:R-:W-:Y:S02]  /*4c400*/  ISETP.LT.AND P1, PT, R27.reuse, c[0x0][0x178], !P1 ;  /* 0x00005e001b007a0c */ /* 0x040fe40004f21270 */
[----:B------:R-:W-:Y:S02]  /*4c410*/  ISETP.LT.AND P6, PT, R10, c[0x0][0x178], !P5 ;  /* 0x00005e000a007a0c */ /* 0x000fe40006fc1270 */
[----:B------:R-:W-:Y:S02]  /*4c420*/  ISETP.GE.AND P4, PT, R20, c[0x0][0x17c], PT ;  /* 0x00005f0014007a0c */ /* 0x000fe40003f86270 */
[C---:B------:R-:W-:Y:S01]  /*4c430*/  IADD3 R20, R6.reuse, c[0x0][0x198], RZ ;  /* 0x0000660006147a10 */ /* 0x040fe20007ffe0ff */
[----:B------:R-:W-:Y:S01]  /*4c440*/  IMAD.WIDE R6, R6, 0x2, R24 ;  /* 0x0000000206067825 */ /* 0x000fe200078e0218 */
[----:B------:R-:W-:-:S03]  /*4c450*/  ISETP.LT.AND P5, PT, R27, c[0x0][0x178], !P5 ;  /* 0x00005e001b007a0c */ /* 0x000fc60006fa1270 */
[C---:B------:R-:W-:Y:S01]  /*4c460*/  IMAD.WIDE R16, R20.reuse, 0x2, R2 ;  /* 0x0000000214107825 */ /* 0x040fe200078e0202 */
[----:B------:R-:W-:Y:S01]  /*4c470*/  IADD3 R19, R11, 0x48, RZ ;  /* 0x000000480b137810 */ /* 0x000fe20007ffe0ff */
[----:B------:R0:W-:Y:S03]  /*4c480*/  @P1 STG.E.U16 [R6.64], R21 ;  /* 0x0000001506001986 */ /* 0x0001e6000c101506 */
[----:B------:R-:W-:Y:S01]  /*4c490*/  ISETP.GE.AND P2, PT, R19, c[0x0][0x17c], PT ;  /* 0x00005f0013007a0c */ /* 0x000fe20003f46270 */
[C---:B------:R-:W-:Y:S01]  /*4c4a0*/  IMAD.WIDE R18, R20.reuse, 0x2, R24 ;  /* 0x0000000214127825 */ /* 0x040fe200078e0218 */
[----:B------:R-:W-:Y:S02]  /*4c4b0*/  IADD3 R22, R11, 0x4a, RZ ;  /* 0x0000004a0b167810 */ /* 0x000fe40007ffe0ff */
[----:B0-----:R-:W-:Y:S02]  /*4c4c0*/  IADD3 R6, R20, c[0x0][0x198], RZ ;  /* 0x0000660014067a10 */ /* 0x001fe40007ffe0ff */
[----:B------:R-:W-:-:S02]  /*4c4d0*/  ISETP.GE.AND P0, PT, R22, c[0x0][0x17c], PT ;  /* 0x00005f0016007a0c */ /* 0x000fc40003f06270 */
[----:B------:R-:W5:Y:S01]  /*4c4e0*/  LDL.LU R22, [R1+0x240] ;  /* 0x0002400001167983 */ /* 0x000f620000300800 */
[----:B--2---:R-:W-:-:S03]  /*4c4f0*/  PRMT R0, R29, 0x7632, R0 ;  /* 0x000076321d007816 */ /* 0x004fc60000000000 */
[----:B----4-:R-:W-:Y:S01]  /*4c500*/  @P6 STG.E.U16 [R16.64], R5 ;  /* 0x0000000510006986 */ /* 0x010fe2000c101506 */
[----:B------:R-:W-:-:S03]  /*4c510*/  ISETP.LT.AND P6, PT, R10, c[0x0][0x178], !P3 ;  /* 0x00005e000a007a0c */ /* 0x000fc60005fc1270 */
[----:B------:R0:W-:Y:S02]  /*4c520*/  @P5 STG.E.U16 [R18.64], R29 ;  /* 0x0000001d12005986 */ /* 0x0001e4000c101506 */
[----:B0-----:R-:W-:Y:S01]  /*4c530*/  PRMT R18, R5, 0x7632, R18 ;  /* 0x0000763205127816 */ /* 0x001fe20000000012 */
[----:B------:R-:W-:Y:S01]  /*4c540*/  IMAD.WIDE R4, R6, 0x2, R2 ;  /* 0x0000000206047825 */ /* 0x000fe200078e0202 */
[----:B------:R-:W2:Y:S06]  /*4c550*/  LDL.LU R29, [R1+0xe0] ;  /* 0x0000e000011d7983 */ /* 0x000eac0000300800 */
[----:B------:R0:W-:Y:S04]  /*4c560*/  @P6 STG.E.U16 [R4.64], R18 ;  /* 0x0000001204006986 */ /* 0x0001e8000c101506 */
[----:B0-----:R-:W4:Y:S01]  /*4c570*/  LDL.LU R18, [R1+0x110] ;  /* 0x0001100001127983 */ /* 0x001f220000300800 */
[----:B------:R-:W-:-:S02]  /*4c580*/  ISETP.LT.AND P3, PT, R27, c[0x0][0x178], !P3 ;  /* 0x00005e001b007a0c */ /* 0x000fc40005f61270 */
[----:B------:R-:W-:Y:S02]  /*4c590*/  ISETP.LT.AND P5, PT, R10, c[0x0][0x178], !P2 ;  /* 0x00005e000a007a0c */ /* 0x000fe400057a1270 */
[----:B------:R-:W-:Y:S02]  /*4c5a0*/  ISETP.LT.AND P2, PT, R27, c[0x0][0x178], !P2 ;  /* 0x00005e001b007a0c */ /* 0x000fe40005741270 */
[----:B------:R-:W-:Y:S02]  /*4c5b0*/  IADD3 R16, R11, 0x4b, RZ ;  /* 0x0000004b0b107810 */ /* 0x000fe40007ffe0ff */
[C---:B------:R-:W-:Y:S01]  /*4c5c0*/  IADD3 R20, R6.reuse, c[0x0][0x198], RZ ;  /* 0x0000660006147a10 */ /* 0x040fe20007ffe0ff */
[----:B------:R-:W-:Y:S01]  /*4c5d0*/  IMAD.WIDE R6, R6, 0x2, R24 ;  /* 0x0000000206067825 */ /* 0x000fe200078e0218 */
[----:B------:R-:W-:-:S03]  /*4c5e0*/  ISETP.GE.AND P1, PT, R16, c[0x0][0x17c], PT ;  /* 0x00005f0010007a0c */ /* 0x000fc60003f26270 */
[C---:B------:R-:W-:Y:S01]  /*4c5f0*/  IMAD.WIDE R16, R20.reuse, 0x2, R2 ;  /* 0x0000000214107825 */ /* 0x040fe200078e0202 */
[----:B------:R0:W-:Y:S03]  /*4c600*/  @P3 STG.E.U16 [R6.64], R0 ;  /* 0x0000000006003986 */ /* 0x0001e6000c101506 */
[----:B------:R-:W-:Y:S01]  /*4c610*/  IMAD.WIDE R4, R20, 0x2, R24 ;  /* 0x0000000214047825 */ /* 0x000fe200078e0218 */
[----:B------:R-:W-:Y:S02]  /*4c620*/  ISETP.LT.AND P3, PT, R10, c[0x0][0x178], !P4 ;  /* 0x00005e000a007a0c */ /* 0x000fe40006761270 */
[----:B------:R-:W-:Y:S02]  /*4c630*/  ISETP.LT.AND P4, PT, R27, c[0x0][0x178], !P4 ;  /* 0x00005e001b007a0c */ /* 0x000fe40006781270 */
[C---:B0-----:R-:W-:Y:S02]  /*4c640*/  IADD3 R0, R11.reuse, 0x4d, RZ ;  /* 0x0000004d0b007810 */ /* 0x041fe40007ffe0ff */
[----:B------:R-:W-:-:S04]  /*4c650*/  IADD3 R19, R11, 0x4c, RZ ;  /* 0x0000004c0b137810 */ /* 0x000fc80007ffe0ff */
[----:B------:R-:W-:Y:S01]  /*4c660*/  ISETP.GE.AND P6, PT, R19, c[0x0][0x17c], PT ;  /* 0x00005f0013007a0c */ /* 0x000fe20003fc6270 */
[----:B----4-:R0:W-:Y:S01]  /*4c670*/  @P5 STG.E.U16 [R16.64], R18 ;  /* 0x0000001210005986 */ /* 0x0101e2000c101506 */
[----:B------:R-:W-:Y:S02]  /*4c680*/  ISETP.GE.AND P5, PT, R0, c[0x0][0x17c], PT ;  /* 0x00005f0000007a0c */ /* 0x000fe40003fa6270 */
[----:B------:R-:W-:Y:S01]  /*4c690*/  IADD3 R0, R20, c[0x0][0x198], RZ ;  /* 0x0000660014007a10 */ /* 0x000fe20007ffe0ff */
[----:B---3--:R1:W-:Y:S01]  /*4c6a0*/  @P2 STG.E.U16 [R4.64], R23 ;  /* 0x0000001704002986 */ /* 0x0083e2000c101506 */
[----:B------:R-:W-:Y:S02]  /*4c6b0*/  ISETP.LT.AND P2, PT, R10, c[0x0][0x178], !P0 ;  /* 0x00005e000a007a0c */ /* 0x000fe40004741270 */
[----:B0-----:R-:W-:Y:S02]  /*4c6c0*/  PRMT R17, R23, 0x7632, R17 ;  /* 0x0000763217117816 */ /* 0x001fe40000000011 */
[----:B-1----:R-:W3:Y:S01]  /*4c6d0*/  LDL.LU R23, [R1+0x250] ;  /* 0x0002500001177983 */ /* 0x002ee20000300800 */
[----:B------:R-:W-:Y:S01]  /*4c6e0*/  PRMT R16, R18, 0x7632, R16 ;  /* 0x0000763212107816 */ /* 0x000fe20000000010 */
[C---:B------:R-:W-:Y:S01]  /*4c6f0*/  IMAD.WIDE R6, R0.reuse, 0x2, R2 ;  /* 0x0000000200067825 */ /* 0x040fe200078e0202 */
[----:B------:R-:W-:Y:S01]  /*4c700*/  ISETP.LT.AND P0, PT, R27, c[0x0][0x178], !P0 ;  /* 0x00005e001b007a0c */ /* 0x000fe20004701270 */
[----:B------:R-:W4:Y:S02]  /*4c710*/  LDL.LU R19, [R1+0x130] ;  /* 0x0001300001137983 */ /* 0x000f240000300800 */
[C-C-:B------:R-:W-:Y:S01]  /*4c720*/  IMAD.WIDE R4, R0.reuse, 0x2, R24.reuse ;  /* 0x0000000200047825 */ /* 0x140fe200078e0218 */
[----:B------:R-:W-:Y:S01]  /*4c730*/  IADD3 R0, R0, c[0x0][0x198], RZ ;  /* 0x0000660000007a10 */ /* 0x000fe20007ffe0ff */
[----:B------:R0:W-:Y:S04]  /*4c740*/  @P3 STG.E.U16 [R6.64], R16 ;  /* 0x0000001006003986 */ /* 0x0001e8000c101506 */
[----:B------:R1:W-:Y:S01]  /*4c750*/  @P4 STG.E.U16 [R4.64], R17 ;  /* 0x0000001104004986 */ /* 0x0003e2000c101506 */
[----:B0-----:R-:W-:Y:S01]  /*4c760*/  IADD3 R16, R11, 0x4f, RZ ;  /* 0x0000004f0b107810 */ /* 0x001fe20007ffe0ff */
[----:B------:R-:W-:-:S04]  /*4c770*/  IMAD.WIDE R6, R0, 0x2, R24 ;  /* 0x0000000200067825 */ /* 0x000fc800078e0218 */
[----:B-1----:R-:W-:Y:S01]  /*4c780*/  IMAD.WIDE R4, R0, 0x2, R2 ;  /* 0x0000000200047825 */ /* 0x002fe200078e0202 */
[----:B--2---:R-:W-:-:S04]  /*4c790*/  PRMT R17, R29, 0x7632, R17 ;  /* 0x000076321d117816 */ /* 0x004fc80000000011 */
[----:B-----5:R0:W-:Y:S01]  /*4c7a0*/  @P2 STG.E.U16 [R4.64], R22 ;  /* 0x0000001604002986 */ /* 0x0201e2000c101506 */
[----:B------:R-:W-:Y:S02]  /*4c7b0*/  ISETP.GE.AND P2, PT, R16, c[0x0][0x17c], PT ;  /* 0x00005f0010007a0c */ /* 0x000fe40003f46270 */
[----:B------:R-:W-:Y:S01]  /*4c7c0*/  PRMT R16, R22, 0x7632, R16 ;  /* 0x0000763216107816 */ /* 0x000fe20000000010 */
[----:B------:R1:W-:Y:S04]  /*4c7d0*/  @P0 STG.E.U16 [R6.64], R29 ;  /* 0x0000001d06000986 */ /* 0x0003e8000c101506 */
[----:B0-----:R-:W2:Y:S04]  /*4c7e0*/  LDL.LU R22, [R1+0x260] ;  /* 0x0002600001167983 */ /* 0x001ea80000300800 */
[----:B-1----:R-:W5:Y:S01]  /*4c7f0*/  LDL.LU R29, [R1+0x120] ;  /* 0x00012000011d7983 */ /* 0x002f620000300800 */
[----:B------:R-:W-:-:S02]  /*4c800*/  ISETP.LT.AND P4, PT, R10, c[0x0][0x178], !P1 ;  /* 0x00005e000a007a0c */ /* 0x000fc40004f81270 */
        /* <DEDUP_REMOVED lines=9> */
[----:B------:R-:W-:Y:S02]  /*4c8a0*/  ISETP.LT.AND P1, PT, R10, c[0x0][0x178], !P5 ;  /* 0x00005e000a007a0c */ /* 0x000fe40006f21270 */
[C---:B------:R-:W-:Y:S02]  /*4c8b0*/  IADD3 R18, R11.reuse, 0x4e, RZ ;  /* 0x0000004e0b127810 */ /* 0x040fe40007ffe0ff */
[----:B0-----:R-:W-:Y:S01]  /*4c8c0*/  IADD3 R16, R11, 0x50, RZ ;  /* 0x000000500b107810 */ /* 0x001fe20007ffe0ff */
[----:B------:R-:W-:-:S03]  /*4c8d0*/  IMAD.WIDE R4, R0, 0x2, R2 ;  /* 0x0000000200047825 */ /* 0x000fc600078e0202 */
[----:B------:R-:W-:Y:S02]  /*4c8e0*/  ISETP.GE.AND P4, PT, R16, c[0x0][0x17c], PT ;  /* 0x00005f0010007a0c */ /* 0x000fe40003f86270 */
[----:B-1----:R-:W-:Y:S02]  /*4c8f0*/  IADD3 R6, R11, 0x51, RZ ;  /* 0x000000510b067810 */ /* 0x002fe40007ffe0ff */
[----:B------:R-:W-:Y:S02]  /*4c900*/  IADD3 R16, R0, c[0x0][0x198], RZ ;  /* 0x0000660000107a10 */ /* 0x000fe40007ffe0ff */
[----:B------:R-:W-:Y:S02]  /*4c910*/  ISETP.GE.AND P3, PT, R18, c[0x0][0x17c], PT ;  /* 0x00005f0012007a0c */ /* 0x000fe40003f66270 */
[----:B------:R-:W-:Y:S01]  /*4c920*/  ISETP.LT.AND P5, PT, R27, c[0x0][0x178], !P5 ;  /* 0x00005e001b007a0c */ /* 0x000fe20006fa1270 */
[----:B---3--:R0:W-:Y:S01]  /*4c930*/  @P0 STG.E.U16 [R4.64], R23 ;  /* 0x0000001704000986 */ /* 0x0081e2000c101506 */
[----:B------:R-:W-:Y:S01]  /*4c940*/  ISETP.GE.AND P0, PT, R6, c[0x0][0x17c], PT ;  /* 0x00005f0006007a0c */ /* 0x000fe20003f06270 */
[----:B------:R-:W-:-:S04]  /*4c950*/  IMAD.WIDE R6, R16, 0x2, R2 ;  /* 0x0000000210067825 */ /* 0x000fc800078e0202 */
[----:B0-----:R-:W-:Y:S01]  /*4c960*/  IMAD.WIDE R4, R0, 0x2, R24 ;  /* 0x0000000200047825 */ /* 0x001fe200078e0218 */
[----:B------:R-:W-:Y:S02]  /*4c970*/  PRMT R0, R23, 0x7632, R0 ;  /* 0x0000763217007816 */ /* 0x000fe40000000000 */
[----:B----4-:R-:W-:Y:S01]  /*4c980*/  PRMT R18, R19, 0x7632, R18 ;  /* 0x0000763213127816 */ /* 0x010fe20000000012 */
[----:B------:R-:W3:Y:S04]  /*4c990*/  LDL.LU R23, [R1+0x84] ;  /* 0x0000840001177983 */ /* 0x000ee80000300800 */
        /* <DEDUP_REMOVED lines=9> */
[----:B--2---:R0:W-:Y:S04]  /*4ca30*/  @P6 STG.E.U16 [R6.64], R22 ;  /* 0x0000001606006986 */ /* 0x0041e8000c101506 */
[----:B-----5:R1:W-:Y:S01]  /*4ca40*/  @P3 STG.E.U16 [R16.64], R29 ;  /* 0x0000001d10003986 */ /* 0x0203e2000c101506 */
[----:B------:R-:W-:Y:S02]  /*4ca50*/  ISETP.LT.AND P3, PT, R10, c[0x0][0x178], !P2 ;  /* 0x00005e000a007a0c */ /* 0x000fe40005761270 */
[----:B0-----:R-:W-:Y:S02]  /*4ca60*/  IADD3 R6, R0, c[0x0][0x198], RZ ;  /* 0x0000660000067a10 */ /* 0x001fe40007ffe0ff */
[----:B------:R-:W-:-:S03]  /*4ca70*/  PRMT R0, R22, 0x7632, R0 ;  /* 0x0000763216007816 */ /* 0x000fc60000000000 */
[----:B------:R-:W-:Y:S01]  /*4ca80*/  IMAD.WIDE R4, R6, 0x2, R2 ;  /* 0x0000000206047825 */ /* 0x000fe200078e0202 */
[----:B------:R-:W-:Y:S02]  /*4ca90*/  PRMT R21, R29, 0x7632, R21 ;  /* 0x000076321d157816 */ /* 0x000fe40000000015 */
[----:B-1----:R-:W2:Y:S04]  /*4caa0*/  LDL.LU R29, [R1+0x74] ;  /* 0x00007400011d7983 */ /* 0x002ea80000300800 */
        /* <DEDUP_REMOVED lines=18> */
[----:B---3--:R-:W-:-:S03]  /*4cbd0*/  PRMT R0, R23, 0x7632, R0 ;  /* 0x0000763217007816 */ /* 0x008fc60000000000 */
[----:B----4-:R-:W-:Y:S01]  /*4cbe0*/  @P6 STG.E.U16 [R16.64], R5 ;  /* 0x0000000510006986 */ /* 0x010fe2000c101506 */
[----:B------:R-:W-:-:S03]  /*4cbf0*/  ISETP.LT.AND P6, PT, R10, c[0x0][0x178], !P0 ;  /* 0x00005e000a007a0c */ /* 0x000fc600047c1270 */
[----:B------:R0:W-:Y:S02]  /*4cc00*/  @P4 STG.E.U16 [R18.64], R23 ;  /* 0x0000001712004986 */ /* 0x0001e4000c101506 */
[----:B0-----:R-:W-:Y:S01]  /*4cc10*/  PRMT R18, R5, 0x7632, R18 ;  /* 0x0000763205127816 */ /* 0x001fe20000000012 */
[----:B------:R-:W-:Y:S01]  /*4cc20*/  IMAD.WIDE R4, R6, 0x2, R2 ;  /* 0x0000000206047825 */ /* 0x000fe200078e0202 */
[----:B------:R-:W3:Y:S06]  /*4cc30*/  LDL.LU R23, [R1+0xb4] ;  /* 0x0000b40001177983 */ /* 0x000eec0000300800 */
        /* <DEDUP_REMOVED lines=20> */
[----:B--2---:R1:W-:Y:S01]  /*4cd80*/  @P1 STG.E.U16 [R4.64], R29 ;  /* 0x0000001d04001986 */ /* 0x0043e2000c101506 */
[----:B------:R-:W-:Y:S02]  /*4cd90*/  ISETP.LT.AND P1, PT, R10, c[0x0][0x178], !P3 ;  /* 0x00005e000a007a0c */ /* 0x000fe40005f21270 */
[----:B0-----:R-:W-:Y:S02]  /*4cda0*/  PRMT R17, R29, 0x7632, R17 ;  /* 0x000076321d117816 */ /* 0x001fe40000000011 */
[----:B-1----:R-:W2:Y:S01]  /*4cdb0*/  LDL.LU R29, [R1+0x104] ;  /* 0x00010400011d7983 */ /* 0x002ea20000300800 */
        /* <DEDUP_REMOVED lines=11> */
[----:B---3--:R-:W-:-:S04]  /*4ce70*/  PRMT R17, R23, 0x7632, R17 ;  /* 0x0000763217117816 */ /* 0x008fc80000000011 */
[----:B-----5:R0:W-:Y:S01]  /*4ce80*/  @P1 STG.E.U16 [R4.64], R22 ;  /* 0x0000001604001986 */ /* 0x0201e2000c101506 */
[----:B------:R-:W-:Y:S02]  /*4ce90*/  ISETP.GE.AND P1, PT, R16, c[0x0][0x17c], PT ;  /* 0x00005f0010007a0c */ /* 0x000fe40003f26270 */
[----:B------:R-:W-:Y:S01]  /*4cea0*/  PRMT R16, R22, 0x7632, R16 ;  /* 0x0000763216107816 */ /* 0x000fe20000000010 */
[----:B------:R1:W-:Y:S04]  /*4ceb0*/  @P3 STG.E.U16 [R6.64], R23 ;  /* 0x0000001706003986 */ /* 0x0003e8000c101506 */
[----:B0-----:R-:W3:Y:S04]  /*4cec0*/  LDL.LU R22, [R1+0x114] ;  /* 0x0001140001167983 */ /* 0x001ee80000300800 */
        /* <DEDUP_REMOVED lines=20> */
[----:B--2---:R0:W-:Y:S01]  /*4d010*/  @P3 STG.E.U16 [R4.64], R29 ;  /* 0x0000001d04003986 */ /* 0x0041e2000c101506 */
[----:B------:R-:W-:Y:S01]  /*4d020*/  ISETP.GE.AND P3, PT, R6, c[0x0][0x17c], PT ;  /* 0x00005f0006007a0c */ /* 0x000fe20003f66270 */
[----:B------:R-:W-:-:S04]  /*4d030*/  IMAD.WIDE R6, R16, 0x2, R2 ;  /* 0x0000000210067825 */ /* 0x000fc800078e0202 */
[----:B0-----:R-:W-:Y:S01]  /*4d040*/  IMAD.WIDE R4, R0, 0x2, R24 ;  /* 0x0000000200047825 */ /* 0x001fe200078e0218 */
[----:B------:R-:W-:Y:S02]  /*4d050*/  PRMT R0, R29, 0x7632, R0 ;  /* 0x000076321d007816 */ /* 0x000fe40000000000 */
[----:B----4-:R-:W-:Y:S01]  /*4d060*/  PRMT R18, R19, 0x7632, R18 ;  /* 0x0000763213127816 */ /* 0x010fe20000000012 */
        /* <DEDUP_REMOVED lines=11> */
[----:B-----5:R1:W-:Y:S01]  /*4d120*/  @P0 STG.E.U16 [R16.64], R23 ;  /* 0x0000001710000986 */ /* 0x0203e2000c101506 */
        /* <DEDUP_REMOVED lines=23> */
[----:B------:R-:W5:Y:S04]  /*4d2a0*/  LDL.LU R22, [R1+0x264] ;  /* 0x0002640001167983 */ /* 0x000f680000300800 */
[----:B----4-:R0:W-:Y:S01]  /*4d2b0*/  @P6 STG.E.U16 [R16.64], R5 ;  /* 0x0000000510006986 */ /* 0x0101e2000c101506 */
[----:B------:R-:W-:Y:S02]  /*4d2c0*/  ISETP.LT.AND P6, PT, R10, c[0x0][0x178], !P3 ;  /* 0x00005e000a007a0c */ /* 0x000fe40005fc1270 */
[----:B------:R-:W-:Y:S01]  /*4d2d0*/  PRMT R0, R5, 0x7632, R0 ;  /* 0x0000763205007816 */ /* 0x000fe20000000000 */
[----:B--2---:R1:W-:Y:S01]  /*4d2e0*/  @P5 STG.E.U16 [R18.64], R29 ;  /* 0x0000001d12005986 */ /* 0x0043e2000c101506 */
[----:B0-----:R-:W-:Y:S01]  /*4d2f0*/  IMAD.WIDE R4, R6, 0x2, R2 ;  /* 0x0000000206047825 */ /* 0x001fe200078e0202 */
[----:B-1----:R-:W-:-:S08]  /*4d300*/  IADD3 R19, R11, 0x60, RZ ;  /* 0x000000600b137810 */ /* 0x002fd00007ffe0ff */
[----:B------:R0:W-:Y:S01]  /*4d310*/  @P6 STG.E.U16 [R4.64], R0 ;  /* 0x0000000004006986 */ /* 0x0001e2000c101506 */
[----:B------:R-:W-:Y:S02]  /*4d320*/  PRMT R18, R29, 0x7632, R18 ;  /* 0x000076321d127816 */ /* 0x000fe40000000012 */
[----:B------:R-:W-:Y:S01]  /*4d330*/  ISETP.GE.AND P6, PT, R19, c[0x0][0x17c], PT ;  /* 0x00005f0013007a0c */ /* 0x000fe20003fc6270 */
[----:B------:R-:W2:Y:S04]  /*4d340*/  LDL.LU R29, [R1+0x124] ;  /* 0x00012400011d7983 */ /* 0x000ea80000300800 */
[----:B------:R-:W4:Y:S01]  /*4d350*/  LDL.LU R19, [R1+0x254] ;  /* 0x0002540001137983 */ /* 0x000f220000300800 */
[----:B------:R-:W-:Y:S02]  /*4d360*/  ISETP.LT.AND P3, PT, R27, c[0x0][0x178], !P3 ;  /* 0x00005e001b007a0c */ /* 0x000fe40005f61270 */
[----:B------:R-:W-:-:S02]  /*4d370*/  ISETP.LT.AND P5, PT, R10, c[0x0][0x178], !P2 ;  /* 0x00005e000a007a0c */ /* 0x000fc400057a1270 */
[----:B------:R-:W-:Y:S02]  /*4d380*/  ISETP.LT.AND P2, PT, R27, c[0x0][0x178], !P2 ;  /* 0x00005e001b007a0c */ /* 0x000fe40005741270 */
[----:B------:R-:W-:Y:S02]  /*4d390*/  IADD3 R16, R11, 0x5f, RZ ;  /* 0x0000005f0b107810 */ /* 0x000fe40007ffe0ff */
[C---:B------:R-:W-:Y:S01]  /*4d3a0*/  IADD3 R20, R6.reuse, c[0x0][0x198], RZ ;  /* 0x0000660006147a10 */ /* 0x040fe20007ffe0ff */
[----:B------:R-:W-:Y:S01]  /*4d3b0*/  IMAD.WIDE R6, R6, 0x2, R24 ;  /* 0x0000000206067825 */ /* 0x000fe200078e0218 */
[----:B------:R-:W-:-:S03]  /*4d3c0*/  ISETP.GE.AND P1, PT, R16, c[0x0][0x17c], PT ;  /* 0x00005f0010007a0c */ /* 0x000fc60003f26270 */
[C---:B------:R-:W-:Y:S01]  /*4d3d0*/  IMAD.WIDE R16, R20.reuse, 0x2, R2 ;  /* 0x0000000214107825 */ /* 0x040fe200078e0202 */
[----:B0-----:R-:W-:Y:S01]  /*4d3e0*/  IADD3 R0, R11, 0x61, RZ ;  /* 0x000000610b007810 */ /* 0x001fe20007ffe0ff */
[----:B------:R-:W-:Y:S02]  /*4d3f0*/  @P3 STG.E.U16 [R6.64], R18 ;  /* 0x0000001206003986 */ /* 0x000fe4000c101506 */
[----:B------:R-:W-:Y:S01]  /*4d400*/  IMAD.WIDE R4, R20, 0x2, R24 ;  /* 0x0000000214047825 */ /* 0x000fe200078e0218 */
[----:B------:R-:W-:Y:S02]  /*4d410*/  ISETP.LT.AND P3, PT, R10, c[0x0][0x178], !P4 ;  /* 0x00005e000a007a0c */ /* 0x000fe40006761270 */
[----:B------:R-:W-:Y:S01]  /*4d420*/  ISETP.LT.AND P4, PT, R27, c[0x0][0x178], !P4 ;  /* 0x00005e001b007a0c */ /* 0x000fe20006781270 */
[----:B----4-:R0:W-:Y:S01]  /*4d430*/  @P5 STG.E.U16 [R16.64], R19 ;  /* 0x0000001310005986 */ /* 0x0101e2000c101506 */
[----:B------:R-:W-:Y:S02]  /*4d440*/  ISETP.GE.AND P5, PT, R0, c[0x0][0x17c], PT ;  /* 0x00005f0000007a0c */ /* 0x000fe40003fa6270 */
[----:B------:R-:W-:Y:S01]  /*4d450*/  IADD3 R0, R20, c[0x0][0x198], RZ ;  /* 0x0000660014007a10 */ /* 0x000fe20007ffe0ff */
[----:B---3--:R1:W-:Y:S01]  /*4d460*/  @P2 STG.E.U16 [R4.64], R23 ;  /* 0x0000001704002986 */ /* 0x0083e2000c101506 */
[----:B------:R-:W-:-:S02]  /*4d470*/  ISETP.LT.AND P2, PT, R10, c[0x0][0x178], !P0 ;  /* 0x00005e000a007a0c */ /* 0x000fc40004741270 */
        /* <DEDUP_REMOVED lines=38> */
[----:B------:R-:W-:Y:S02]  /*4d6e0*/  ISETP.LT.AND P5, PT, R27, c[0x0][0x178], !P5 ;  /* 0x00005e001b007a0c */ /* 0x000fe40006fa1270 */
[----:B------:R-:W-:Y:S01]  /*4d6f0*/  IADD3 R20, R11, 0x67, RZ ;  /* 0x000000670b147810 */ /* 0x000fe20007ffe0ff */
        /* <DEDUP_REMOVED lines=19> */
[----:B------:R-:W-:Y:S02]  /*4d830*/  ISETP.GE.AND P5, PT, R20, c[0x0][0x17c], PT ;  /* 0x00005f0014007a0c */ /* 0x000fe40003fa6270 */
[----:B0-----:R-:W-:-:S02]  /*4d840*/  IADD3 R6, R0, c[0x0][0x198], RZ ;  /* 0x0000660000067a10 */ /* 0x001fc40007ffe0ff */
[----:B------:R-:W-:-:S03]  /*4d850*/  PRMT R20, R22, 0x7632, R20 ;  /* 0x0000763216147816 */ /* 0x000fc60000000014 */
[----:B------:R-:W-:Y:S01]  /*4d860*/  IMAD.WIDE R4, R6, 0x2, R2 ;  /* 0x0000000206047825 */ /* 0x000fe200078e0202 */
[----:B------:R-:W-:Y:S02]  /*4d870*/  PRMT R21, R29, 0x7632, R21 ;  /* 0x000076321d157816 */ /* 0x000fe40000000015 */
[----:B-1----:R-:W2:Y:S04]  /*4d880*/  LDL.LU R29, [R1+0xa8] ;  /* 0x0000a800011d7983 */ /* 0x002ea80000300800 */
[----:B------:R0:W-:Y:S04]  /*4d890*/  @P3 STG.E.U16 [R4.64], R20 ;  /* 0x0000001404003986 */ /* 0x0001e8000c101506 */
[----:B0-----:R-:W4:Y:S01]  /*4d8a0*/  LDL.LU R5, [R1+0xd8] ;  /* 0x0000d80001057983 */ /* 0x001f220000300800 */
[----:B------:R-:W-:-:S02]  /*4d8b0*/  ISETP.LT.AND P2, PT, R27, c[0x0][0x178], !P2 ;  /* 0x00005e001b007a0c */ /* 0x000fc40005741270 */
[----:B------:R-:W-:Y:S02]  /*4d8c0*/  ISETP.LT.AND P6, PT, R10, c[0x0][0x178], !P4 ;  /* 0x00005e000a007a0c */ /* 0x000fe400067c1270 */
[C---:B------:R-:W-:Y:S01]  /*4d8d0*/  IADD3 R0, R6.reuse, c[0x0][0x198], RZ ;  /* 0x0000660006007a10 */ /* 0x040fe20007ffe0ff */
[----:B------:R-:W-:Y:S01]  /*4d8e0*/  IMAD.WIDE R6, R6, 0x2, R24 ;  /* 0x0000000206067825 */ /* 0x000fe200078e0218 */
[----:B------:R-:W-:-:S03]  /*4d8f0*/  ISETP.LT.AND P4, PT, R27, c[0x0][0x178], !P4 ;  /* 0x00005e001b007a0c */ /* 0x000fc60006781270 */
[----:B------:R-:W-:Y:S01]  /*4d900*/  IMAD.WIDE R16, R0, 0x2, R2 ;  /* 0x0000000200107825 */ /* 0x000fe200078e0202 */
[----:B------:R-:W-:-:S03]  /*4d910*/  IADD3 R19, R11, 0x66, RZ ;  /* 0x000000660b137810 */ /* 0x000fc60007ffe0ff */
[----:B------:R0:W-:Y:S01]  /*4d920*/  @P2 STG.E.U16 [R6.64], R21 ;  /* 0x0000001506002986 */ /* 0x0001e2000c101506 */
[----:B------:R-:W-:Y:S01]  /*4d930*/  ISETP.GE.AND P1, PT, R19, c[0x0][0x17c], PT ;  /* 0x00005f0013007a0c */ /* 0x000fe20003f26270 */
[C---:B------:R-:W-:Y:S01]  /*4d940*/  IMAD.WIDE R18, R0.reuse, 0x2, R24 ;  /* 0x0000000200127825 */ /* 0x040fe200078e0218 */
[----:B------:R-:W-:Y:S02]  /*4d950*/  IADD3 R22, R11, 0x68, RZ ;  /* 0x000000680b167810 */ /* 0x000fe40007ffe0ff */
[----:B0-----:R-:W-:Y:S02]  /*4d960*/  IADD3 R6, R0, c[0x0][0x198], RZ ;  /* 0x0000660000067a10 */ /* 0x001fe40007ffe0ff */
[----:B------:R-:W-:Y:S02]  /*4d970*/  ISETP.GE.AND P3, PT, R22, c[0x0][0x17c], PT ;  /* 0x00005f0016007a0c */ /* 0x000fe40003f66270 */
[----:B------:R-:W5:Y:S04]  /*4d980*/  LDL.LU R22, [R1+0x118] ;  /* 0x0001180001167983 */ /* 0x000f680000300800 */
[----:B----4-:R-:W-:Y:S01]  /*4d990*/  @P6 STG.E.U16 [R16.64], R5 ;  /* 0x0000000510006986 */ /* 0x010fe2000c101506 */
[----:B------:R-:W-:-:S03]  /*4d9a0*/  ISETP.LT.AND P6, PT, R10, c[0x0][0x178], !P0 ;  /* 0x00005e000a007a0c */ /* 0x000fc600047c1270 */
[----:B---3--:R0:W-:Y:S02]  /*4d9b0*/  @P4 STG.E.U16 [R18.64], R23 ;  /* 0x0000001712004986 */ /* 0x0081e4000c101506 */
[----:B0-----:R-:W-:Y:S01]  /*4d9c0*/  PRMT R18, R5, 0x7632, R18 ;  /* 0x0000763205127816 */ /* 0x001fe20000000012 */
[----:B------:R-:W-:Y:S01]  /*4d9d0*/  IMAD.WIDE R4, R6, 0x2, R2 ;  /* 0x0000000206047825 */ /* 0x000fe200078e0202 */
[----:B------:R-:W-:Y:S02]  /*4d9e0*/  PRMT R19, R23, 0x7632, R19 ;  /* 0x0000763217137816 */ /* 0x000fe40000000013 */
[----:B------:R-:W3:Y:S04]  /*4d9f0*/  LDL.LU R23, [R1+0xf8] ;  /* 0x0000f80001177983 */ /* 0x000ee80000300800 */
        /* <DEDUP_REMOVED lines=13> */
[----:B------:R-:W-:Y:S02]  /*4dad0*/  IADD3 R20, R11, 0x6a, RZ ;  /* 0x0000006a0b147810 */ /* 0x000fe40007ffe0ff */
[----:B------:R-:W-:Y:S02]  /*4dae0*/  ISETP.LT.AND P5, PT, R27, c[0x0][0x178], !P5 ;  /* 0x00005e001b007a0c */ /* 0x000fe40006fa1270 */
[----:B------:R-:W-:-:S02]  /*4daf0*/  IADD3 R0, R0, c[0x0][0x198], RZ ;  /* 0x0000660000007a10 */ /* 0x000fc40007ffe0ff */
[----:B0-----:R-:W-:Y:S02]  /*4db00*/  IADD3 R6, R11, 0x6b, RZ ;  /* 0x0000006b0b067810 */ /* 0x001fe40007ffe0ff */
[----:B------:R-:W-:Y:S01]  /*4db10*/  ISETP.GE.AND P6, PT, R20, c[0x0][0x17c], PT ;  /* 0x00005f0014007a0c */ /* 0x000fe20003fc6270 */
[----:B----4-:R0:W-:Y:S04]  /*4db20*/  @P2 STG.E.U16 [R16.64], R18 ;  /* 0x0000001210002986 */ /* 0x0101e8000c101506 */
[----:B--2---:R1:W-:Y:S01]  /*4db30*/  @P1 STG.E.U16 [R4.64], R29 ;  /* 0x0000001d04001986 */ /* 0x0043e2000c101506 */
[----:B------:R-:W-:Y:S02]  /*4db40*/  ISETP.LT.AND P1, PT, R10, c[0x0][0x178], !P3 ;  /* 0x00005e000a007a0c */ /* 0x000fe40005f21270 */
[----:B0-----:R-:W-:-:S02]  /*4db50*/  PRMT R17, R29, 0x7632, R17 ;  /* 0x000076321d117816 */ /* 0x001fc40000000011 */
[----:B-1----:R-:W2:Y:S01]  /*4db60*/  LDL.LU R29, [R1+0x248] ;  /* 0x00024800011d7983 */ /* 0x002ea20000300800 */
[----:B------:R-:W-:Y:S01]  /*4db70*/  ISETP.GE.AND P2, PT, R6, c[0x0][0x17c], PT ;  /* 0x00005f0006007a0c */ /* 0x000fe20003f46270 */
[----:B------:R-:W-:Y:S01]  /*4db80*/  IMAD.WIDE R4, R0, 0x2, R2 ;  /* 0x0000000200047825 */ /* 0x000fe200078e0202 */
[----:B------:R-:W-:Y:S01]  /*4db90*/  PRMT R16, R18, 0x7632, R16 ;  /* 0x0000763212107816 */ /* 0x000fe20000000010 */
[----:B------:R-:W4:Y:S01]  /*4dba0*/  LDL.LU R20, [R1+0xe8] ;  /* 0x0000e80001147983 */ /* 0x000f220000300800 */
[----:B------:R-:W-:Y:S01]  /*4dbb0*/  ISETP.LT.AND P3, PT, R27, c[0x0][0x178], !P3 ;  /* 0x00005e001b007a0c */ /* 0x000fe20005f61270 */
[C---:B------:R-:W-:Y:S01]  /*4dbc0*/  IMAD.WIDE R6, R0.reuse, 0x2, R24 ;  /* 0x0000000200067825 */ /* 0x040fe200078e0218 */
[----:B------:R-:W-:Y:S01]  /*4dbd0*/  IADD3 R0, R0, c[0x0][0x198], RZ ;  /* 0x0000660000007a10 */ /* 0x000fe20007ffe0ff */
[----:B------:R0:W-:Y:S04]  /*4dbe0*/  @P0 STG.E.U16 [R4.64], R16 ;  /* 0x0000001004000986 */ /* 0x0001e8000c101506 */
[----:B------:R1:W-:Y:S01]  /*4dbf0*/  @P5 STG.E.U16 [R6.64], R17 ;  /* 0x0000001106005986 */ /* 0x0003e2000c101506 */
[----:B0-----:R-:W-:Y:S01]  /*4dc00*/  IMAD.WIDE R4, R0, 0x2, R2 ;  /* 0x0000000200047825 */ /* 0x001fe200078e0202 */
[----:B------:R-:W-:-:S03]  /*4dc10*/  IADD3 R16, R11, 0x6d, RZ ;  /* 0x0000006d0b107810 */ /* 0x000fc60007ffe0ff */
[----:B-1----:R-:W-:Y:S01]  /*4dc20*/  IMAD.WIDE R6, R0, 0x2, R24 ;  /* 0x0000000200067825 */ /* 0x002fe200078e0218 */
[----:B-----5:R0:W-:Y:S01]  /*4dc30*/  @P1 STG.E.U16 [R4.64], R22 ;  /* 0x0000001604001986 */ /* 0x0201e2000c101506 */
[----:B------:R-:W-:Y:S02]  /*4dc40*/  ISETP.GE.AND P1, PT, R16, c[0x0][0x17c], PT ;  /* 0x00005f0010007a0c */ /* 0x000fe40003f26270 */
[----:B------:R-:W-:Y:S01]  /*4dc50*/  PRMT R16, R22, 0x7632, R16 ;  /* 0x0000763216107816 */ /* 0x000fe20000000010 */
[----:B---3--:R1:W-:Y:S01]  /*4dc60*/  @P3 STG.E.U16 [R6.64], R23 ;  /* 0x0000001706003986 */ /* 0x0083e2000c101506 */
[----:B------:R-:W-:-:S03]  /*4dc70*/  PRMT R17, R23, 0x7632, R17 ;  /* 0x0000763217117816 */ /* 0x000fc60000000011 */
[----:B0-----:R-:W3:Y:S04]  /*4dc80*/  LDL.LU R22, [R1+0x258] ;  /* 0x0002580001167983 */ /* 0x001ee80000300800 */
[----:B-1----:R-:W5:Y:S01]  /*4dc90*/  LDL.LU R23, [R1+0x138] ;  /* 0x0001380001177983 */ /* 0x002f620000300800 */
[----:B------:R-:W-:Y:S02]  /*4dca0*/  ISETP.LT.AND P5, PT, R10, c[0x0][0x178], !P4 ;  /* 0x00005e000a007a0c */ /* 0x000fe400067a1270 */
[----:B------:R-:W-:Y:S02]  /*4dcb0*/  IADD3 R0, R0, c[0x0][0x198], RZ ;  /* 0x0000660000007a10 */ /* 0x000fe40007ffe0ff */
[----:B------:R-:W-:Y:S02]  /*4dcc0*/  ISETP.LT.AND P4, PT, R27, c[0x0][0x178], !P4 ;  /* 0x00005e001b007a0c */ /* 0x000fe40006781270 */
[----:B------:R-:W-:Y:S01]  /*4dcd0*/  ISETP.LT.AND P3, PT, R10, c[0x0][0x178], !P6 ;  /* 0x00005e000a007a0c */ /* 0x000fe20007761270 */
[----:B------:R-:W-:-:S04]  /*4dce0*/  IMAD.WIDE R4, R0, 0x2, R2 ;  /* 0x0000000200047825 */ /* 0x000fc800078e0202 */
[C---:B------:R-:W-:Y:S01]  /*4dcf0*/  IMAD.WIDE R6, R0.reuse, 0x2, R24 ;  /* 0x0000000200067825 */ /* 0x040fe200078e0218 */
[----:B------:R-:W-:Y:S01]  /*4dd00*/  IADD3 R0, R0, c[0x0][0x198], RZ ;  /* 0x0000660000007a10 */ /* 0x000fe20007ffe0ff */
[----:B------:R0:W-:Y:S01]  /*4dd10*/  @P5 STG.E.U16 [R4.64], R16 ;  /* 0x0000001004005986 */ /* 0x0001e2000c101506 */
[----:B------:R-:W-:Y:S02]  /*4dd20*/  ISETP.LT.AND P6, PT, R27, c[0x0][0x178], !P6 ;  /* 0x00005e001b007a0c */ /* 0x000fe400077c1270 */
[----:B------:R-:W-:Y:S01]  /*4dd30*/  ISETP.LT.AND P5, PT, R10, c[0x0][0x178], !P2 ;  /* 0x00005e000a007a0c */ /* 0x000fe200057a1270 */
[----:B------:R1:W-:Y:S01]  /*4dd40*/  @P4 STG.E.U16 [R6.64], R17 ;  /* 0x0000001106004986 */ /* 0x0003e2000c101506 */
        /* <DEDUP_REMOVED lines=37> */
[----:B------:R-:W-:Y:S02]  /*4dfa0*/  ISETP.LT.AND P4, PT, R27, c[0x0][0x178], !P4 ;  /* 0x00005e001b007a0c */ /* 0x000fe40006781270 */
[----:B------:R-:W-:Y:S02]  /*4dfb0*/  ISETP.GE.AND P2, PT, R20, c[0x0][0x17c], PT ;  /* 0x00005f0014007a0c */ /* 0x000fe40003f46270 */
[C---:B------:R-:W-:Y:S02]  /*4dfc0*/  IADD3 R20, R6.reuse, c[0x0][0x198], RZ ;  /* 0x0000660006147a10 */ /* 0x040fe40007ffe0ff */
[----:B------:R-:W-:Y:S01]  /*4dfd0*/  IADD3 R18, R11, 0x70, RZ ;  /* 0x000000700b127810 */ /* 0x000fe20007ffe0ff */
[----:B------:R-:W-:-:S03]  /*4dfe0*/  IMAD.WIDE R6, R6, 0x2, R24 ;  /* 0x0000000206067825 */ /* 0x000fc600078e0218 */
[----:B------:R-:W-:Y:S01]  /*4dff0*/  ISETP.GE.AND P5, PT, R18, c[0x0][0x17c], PT ;  /* 0x00005f0012007a0c */ /* 0x000fe20003fa6270 */
[C---:B------:R-:W-:Y:S01]  /*4e000*/  IMAD.WIDE R16, R20.reuse, 0x2, R2 ;  /* 0x0000000214107825 */ /* 0x040fe200078e0202 */
[----:B------:R0:W-:Y:S03]  /*4e010*/  @P1 STG.E.U16 [R6.64], R21 ;  /* 0x0000001506001986 */ /* 0x0001e6000c101506 */
[C---:B------:R-:W-:Y:S01]  /*4e020*/  IMAD.WIDE R18, R20.reuse, 0x2, R24 ;  /* 0x0000000214127825 */ /* 0x040fe200078e0218 */
[----:B0-----:R-:W5:Y:S01]  /*4e030*/  LDL.LU R21, [R1+0x9c] ;  /* 0x00009c0001157983 */ /* 0x001f620000300800 */
[----:B------:R-:W-:Y:S02]  /*4e040*/  IADD3 R6, R20, c[0x0][0x198], RZ ;  /* 0x0000660014067a10 */ /* 0x000fe40007ffe0ff */
[----:B------:R-:W-:Y:S01]  /*4e050*/  IADD3 R20, R11, 0x74, RZ ;  /* 0x000000740b147810 */ /* 0x000fe20007ffe0ff */
[----:B----4-:R0:W-:Y:S04]  /*4e060*/  @P6 STG.E.U16 [R16.64], R5 ;  /* 0x0000000510006986 */ /* 0x0101e8000c101506 */
[----:B--2---:R1:W-:Y:S01]  /*4e070*/  @P4 STG.E.U16 [R18.64], R29 ;  /* 0x0000001d12004986 */ /* 0x0043e2000c101506 */
[----:B------:R-:W-:-:S02]  /*4e080*/  ISETP.LT.AND P4, PT, R10, c[0x0][0x178], !P3 ;  /* 0x00005e000a007a0c */ /* 0x000fc40005f81270 */
[----:B------:R-:W-:Y:S01]  /*4e090*/  PRMT R0, R5, 0x7632, R0 ;  /* 0x0000763205007816 */ /* 0x000fe20000000000 */
[----:B0-----:R-:W-:Y:S01]  /*4e0a0*/  IMAD.WIDE R4, R6, 0x2, R2 ;  /* 0x0000000206047825 */ /* 0x001fe200078e0202 */
[----:B-1----:R-:W-:-:S09]  /*4e0b0*/  PRMT R18, R29, 0x7632, R18 ;  /* 0x000076321d127816 */ /* 0x002fd20000000012 */
[----:B------:R0:W-:Y:S01]  /*4e0c0*/  @P4 STG.E.U16 [R4.64], R0 ;  /* 0x0000000004004986 */ /* 0x0001e2000c101506 */
[----:B------:R-:W-:-:S03]  /*4e0d0*/  ISETP.GE.AND P4, PT, R20, c[0x0][0x17c], PT ;  /* 0x00005f0014007a0c */ /* 0x000fc60003f86270 */
[----:B------:R-:W2:Y:S04]  /*4e0e0*/  LDL.LU R29, [R1+0x7c] ;  /* 0x00007c00011d7983 */ /* 0x000ea80000300800 */
[----:B------:R-:W4:Y:S01]  /*4e0f0*/  LDL.LU R20, [R1+0xcc] ;  /* 0x0000cc0001147983 */ /* 0x000f220000300800 */
[C---:B------:R-:W-:Y:S02]  /*4e100*/  ISETP.LT.AND P3, PT, R27.reuse, c[0x0][0x178], !P3 ;  /* 0x00005e001b007a0c */ /* 0x040fe40005f61270 */
[----:B------:R-:W-:Y:S02]  /*4e110*/  ISETP.LT.AND P6, PT, R10, c[0x0][0x178], !P5 ;  /* 0x00005e000a007a0c */ /* 0x000fe40006fc1270 */
[C---:B------:R-:W-:Y:S01]  /*4e120*/  IADD3 R19, R6.reuse, c[0x0][0x198], RZ ;  /* 0x0000660006137a10 */ /* 0x040fe20007ffe0ff */
[----:B------:R-:W-:Y:S01]  /*4e130*/  IMAD.WIDE R6, R6, 0x2, R24 ;  /* 0x0000000206067825 */ /* 0x000fe200078e0218 */
[----:B------:R-:W-:-:S02]  /*4e140*/  ISETP.LT.AND P5, PT, R27, c[0x0][0x178], !P5 ;  /* 0x00005e001b007a0c */ /* 0x000fc40006fa1270 */
[C---:B------:R-:W-:Y:S02]  /*4e150*/  IADD3 R16, R11.reuse, 0x73, RZ ;  /* 0x000000730b107810 */ /* 0x040fe40007ffe0ff */
[----:B------:R-:W-:Y:S02]  /*4e160*/  IADD3 R22, R11, 0x72, RZ ;  /* 0x000000720b167810 */ /* 0x000fe40007ffe0ff */
[----:B------:R-:W-:Y:S01]  /*4e170*/  ISETP.GE.AND P1, PT, R16, c[0x0][0x17c], PT ;  /* 0x00005f0010007a0c */ /* 0x000fe20003f26270 */
[----:B------:R1:W-:Y:S01]  /*4e180*/  @P3 STG.E.U16 [R6.64], R18 ;  /* 0x0000001206003986 */ /* 0x0003e2000c101506 */
[----:B------:R-:W-:Y:S01]  /*4e190*/  IMAD.WIDE R16, R19, 0x2, R2 ;  /* 0x0000000213107825 */ /* 0x000fe200078e0202 */
[----:B------:R-:W-:Y:S02]  /*4e1a0*/  ISETP.LT.AND P3, PT, R10, c[0x0][0x178], !P2 ;  /* 0x00005e000a007a0c */ /* 0x000fe40005761270 */
[----:B------:R-:W-:Y:S01]  /*4e1b0*/  ISETP.LT.AND P2, PT, R27, c[0x0][0x178], !P2 ;  /* 0x00005e001b007a0c */ /* 0x000fe20005741270 */
[C---:B0-----:R-:W-:Y:S01]  /*4e1c0*/  IMAD.WIDE R4, R19.reuse, 0x2, R24 ;  /* 0x0000000213047825 */ /* 0x041fe200078e0218 */
[----:B------:R-:W-:Y:S01]  /*4e1d0*/  ISETP.GE.AND P0, PT, R22, c[0x0][0x17c], PT ;  /* 0x00005f0016007a0c */ /* 0x000fe20003f06270 */
[----:B-----5:R0:W-:Y:S01]  /*4e1e0*/  @P6 STG.E.U16 [R16.64], R21 ;  /* 0x0000001510006986 */ /* 0x0201e2000c101506 */
[----:B-1----:R-:W-:-:S03]  /*4e1f0*/  IADD3 R6, R19, c[0x0][0x198], RZ ;  /* 0x0000660013067a10 */ /* 0x002fc60007ffe0ff */
[----:B---3--:R1:W-:Y:S01]  /*4e200*/  @P5 STG.E.U16 [R4.64], R23 ;  /* 0x0000001704005986 */ /* 0x0083e2000c101506 */
[----:B------:R-:W-:Y:S02]  /*4e210*/  ISETP.LT.AND P6, PT, R10, c[0x0][0x178], !P0 ;  /* 0x00005e000a007a0c */ /* 0x000fe400047c1270 */
[----:B------:R-:W-:Y:S02]  /*4e220*/  ISETP.LT.AND P0, PT, R27, c[0x0][0x178], !P0 ;  /* 0x00005e001b007a0c */ /* 0x000fe40004701270 */
[----:B------:R-:W-:Y:S02]  /*4e230*/  PRMT R0, R21, 0x7632, R0 ;  /* 0x0000763215007816 */ /* 0x000fe40000000000 */
[C---:B0-----:R-:W-:Y:S01]  /*4e240*/  IADD3 R17, R6.reuse, c[0x0][0x198], RZ ;  /* 0x0000660006117a10 */ /* 0x041fe20007ffe0ff */
[----:B------:R-:W3:Y:S01]  /*4e250*/  LDL.LU R21, [R1+0xdc] ;  /* 0x0000dc0001157983 */ /* 0x000ee20000300800 */
[----:B------:R-:W-:Y:S01]  /*4e260*/  PRMT R16, R23, 0x7632, R16 ;  /* 0x0000763217107816 */ /* 0x000fe20000000010 */
[----:B-1----:R-:W-:-:S02]  /*4e270*/  IMAD.WIDE R4, R6, 0x2, R2 ;  /* 0x0000000206047825 */ /* 0x002fc400078e0202 */
[----:B------:R-:W5:Y:S02]  /*4e280*/  LDL.LU R23, [R1+0xbc] ;  /* 0x0000bc0001177983 */ /* 0x000f640000300800 */
[----:B------:R-:W-:Y:S02]  /*4e290*/  IMAD.WIDE R6, R6, 0x2, R24 ;  /* 0x0000000206067825 */ /* 0x000fe400078e0218 */
[----:B------:R0:W-:Y:S04]  /*4e2a0*/  @P3 STG.E.U16 [R4.64], R0 ;  /* 0x0000000004003986 */ /* 0x0001e8000c101506 */
[----:B------:R1:W-:Y:S01]  /*4e2b0*/  @P2 STG.E.U16 [R6.64], R16 ;  /* 0x0000001006002986 */ /* 0x0003e2000c101506 */
[----:B------:R-:W-:Y:S01]  /*4e2c0*/  ISETP.LT.AND P2, PT, R10, c[0x0][0x178], !P1 ;  /* 0x00005e000a007a0c */ /* 0x000fe20004f41270 */
[----:B0-----:R-:W-:-:S04]  /*4e2d0*/  IMAD.WIDE R4, R17, 0x2, R2 ;  /* 0x0000000211047825 */ /* 0x001fc800078e0202 */
[----:B-1----:R-:W-:Y:S01]  /*4e2e0*/  IMAD.WIDE R6, R17, 0x2, R24 ;  /* 0x0000000211067825 */ /* 0x002fe200078e0218 */
[----:B------:R-:W-:-:S04]  /*4e2f0*/  IADD3 R18, R11, 0x76, RZ ;  /* 0x000000760b127810 */ /* 0x000fc80007ffe0ff */
[----:B------:R-:W-:Y:S01]  /*4e300*/  ISETP.GE.AND P3, PT, R18, c[0x0][0x17c], PT ;  /* 0x00005f0012007a0c */ /* 0x000fe20003f66270 */
[----:B----4-:R-:W-:Y:S04]  /*4e310*/  @P6 STG.E.U16 [R4.64], R20 ;  /* 0x0000001404006986 */ /* 0x010fe8000c101506 */
[----:B--2---:R0:W-:Y:S01]  /*4e320*/  @P0 STG.E.U16 [R6.64], R29 ;  /* 0x0000001d06000986 */ /* 0x0041e2000c101506 */
[----:B------:R-:W-:Y:S02]  /*4e330*/  PRMT R0, R20, 0x7632, R0 ;  /* 0x0000763214007816 */ /* 0x000fe40000000000 */
[----:B0-----:R-:W-:Y:S02]  /*4e340*/  IADD3 R6, R17, c[0x0][0x198], RZ ;  /* 0x0000660011067a10 */ /* 0x001fe40007ffe0ff */
[----:B------:R-:W-:-:S03]  /*4e350*/  IADD3 R20, R11, 0x78, RZ ;  /* 0x000000780b147810 */ /* 0x000fc60007ffe0ff */
[----:B------:R-:W-:Y:S01]  /*4e360*/  IMAD.WIDE R4, R6, 0x2, R2 ;  /* 0x0000000206047825 */ /* 0x000fe200078e0202 */
[----:B------:R-:W-:Y:S02]  /*4e370*/  PRMT R18, R29, 0x7632, R18 ;  /* 0x000076321d127816 */ /* 0x000fe40000000012 */
[----:B------:R-:W2:Y:S04]  /*4e380*/  LDL.LU R29, [R1+0xac] ;  /* 0x0000ac00011d7983 */ /* 0x000ea80000300800 */
[----:B------:R0:W-:Y:S01]  /*4e390*/  @P2 STG.E.U16 [R4.64], R0 ;  /* 0x0000000004002986 */ /* 0x0001e2000c101506 */
[----:B------:R-:W-:-:S03]  /*4e3a0*/  ISETP.GE.AND P2, PT, R20, c[0x0][0x17c], PT ;  /* 0x00005f0014007a0c */ /* 0x000fc60003f46270 */
[----:B------:R-:W4:Y:S01]  /*4e3b0*/  LDL.LU R20, [R1+0x10c] ;  /* 0x00010c0001147983 */ /* 0x000f220000300800 */
[----:B------:R-:W-:Y:S02]  /*4e3c0*/  ISETP.LT.AND P1, PT, R27, c[0x0][0x178], !P1 ;  /* 0x00005e001b007a0c */ /* 0x000fe40004f21270 */
[----:B------:R-:W-:Y:S02]  /*4e3d0*/  IADD3 R19, R11, 0x75, RZ ;  /* 0x000000750b137810 */ /* 0x000fe40007ffe0ff */
[----:B------:R-:W-:Y:S02]  /*4e3e0*/  ISETP.LT.AND P6, PT, R10, c[0x0][0x178], !P4 ;  /* 0x00005e000a007a0c */ /* 0x000fe400067c1270 */
[----:B------:R-:W-:Y:S02]  /*4e3f0*/  ISETP.GE.AND P5, PT, R19, c[0x0][0x17c], PT ;  /* 0x00005f0013007a0c */ /* 0x000fe40003fa6270 */
[C---:B------:R-:W-:Y:S01]  /*4e400*/  IADD3 R19, R6.reuse, c[0x0][0x198], RZ ;  /* 0x0000660006137a10 */ /* 0x040fe20007ffe0ff */
[----:B------:R-:W-:Y:S01]  /*4e410*/  IMAD.WIDE R6, R6, 0x2, R24 ;  /* 0x0000000206067825 */ /* 0x000fe200078e0218 */
[----:B------:R-:W-:-:S02]  /*4e420*/  ISETP.LT.AND P4, PT, R27, c[0x0][0x178], !P4 ;  /* 0x00005e001b007a0c */ /* 0x000fc40006781270 */
[----:B------:R-:W-:Y:S02]  /*4e430*/  IADD3 R16, R11, 0x77, RZ ;  /* 0x000000770b107810 */ /* 0x000fe40007ffe0ff */
[----:B------:R1:W-:Y:S01]  /*4e440*/  @P1 STG.E.U16 [R6.64], R18 ;  /* 0x0000001206001986 */ /* 0x0003e2000c101506 */
[----:B------:R-:W-:Y:S02]  /*4e450*/  ISETP.LT.AND P1, PT, R10, c[0x0][0x178], !P5 ;  /* 0x00005e000a007a0c */ /* 0x000fe40006f21270 */
[----:B------:R-:W-:Y:S01]  /*4e460*/  ISETP.GE.AND P0, PT, R16, c[0x0][0x17c], PT ;  /* 0x00005f0010007a0c */ /* 0x000fe20003f06270 */
[----:B------:R-:W-:Y:S01]  /*4e470*/  IMAD.WIDE R16, R19, 0x2, R2 ;  /* 0x0000000213107825 */ /* 0x000fe200078e0202 */
[----:B------:R-:W-:-:S03]  /*4e480*/  ISETP.LT.AND P5, PT, R27, c[0x0][0x178], !P5 ;  /* 0x00005e001b007a0c */ /* 0x000fc60006fa1270 */
[C---:B0-----:R-:W-:Y:S01]  /*4e490*/  IMAD.WIDE R4, R19.reuse, 0x2, R24 ;  /* 0x0000000213047825 */ /* 0x041fe200078e0218 */
[----:B---3--:R0:W-:Y:S01]  /*4e4a0*/  @P6 STG.E.U16 [R16.64], R21 ;  /* 0x0000001510006986 */ /* 0x0081e2000c101506 */
[----:B-1----:R-:W-:-:S03]  /*4e4b0*/  IADD3 R6, R19, c[0x0][0x198], RZ ;  /* 0x0000660013067a10 */ /* 0x002fc60007ffe0ff */
[----:B-----5:R1:W-:Y:S01]  /*4e4c0*/  @P4 STG.E.U16 [R4.64], R23 ;  /* 0x0000001704004986 */ /* 0x0203e2000c101506 */
        /* <DEDUP_REMOVED lines=89> */
[----:B------:R-:W-:Y:S02]  /*4ea60*/  PRMT R0, R21, 0x7632, R0 ;  /* 0x0000763215007816 */ /* 0x000fe40000000000 */
[----:B------:R-:W-:Y:S02]  /*4ea70*/  ISETP.LT.AND P0, PT, R27, c[0x0][0x178], !P0 ;  /* 0x00005e001b007a0c */ /* 0x000fe40004701270 */
[C---:B0-----:R-:W-:Y:S01]  /*4ea80*/  IADD3 R17, R6.reuse, c[0x0][0x198], RZ ;  /* 0x0000660006117a10 */ /* 0x041fe20007ffe0ff */
[----:B------:R-:W3:Y:S01]  /*4ea90*/  LDL.LU R21, [R1+0x1e0] ;  /* 0x0001e00001157983 */ /* 0x000ee20000300800 */
[----:B-1----:R-:W-:Y:S01]  /*4eaa0*/  IMAD.WIDE R4, R6, 0x2, R2 ;  /* 0x0000000206047825 */ /* 0x002fe200078e0202 */
[----:B------:R-:W-:-:S02]  /*4eab0*/  PRMT R16, R23, 0x7632, R16 ;  /* 0x0000763217107816 */ /* 0x000fc40000000010 */
[----:B------:R-:W5:Y:S01]  /*4eac0*/  LDL.LU R23, [R1+0x1c0] ;  /* 0x0001c00001177983 */ /* 0x000f620000300800 */
[----:B------:R-:W-:-:S03]  /*4ead0*/  IMAD.WIDE R6, R6, 0x2, R24 ;  /* 0x0000000206067825 */ /* 0x000fc600078e0218 */
[----:B------:R0:W-:Y:S04]  /*4eae0*/  @P3 STG.E.U16 [R4.64], R0 ;  /* 0x0000000004003986 */ /* 0x0001e8000c101506 */
[----:B------:R1:W-:Y:S01]  /*4eaf0*/  @P2 STG.E.U16 [R6.64], R16 ;  /* 0x0000001006002986 */ /* 0x0003e2000c101506 */
[----:B0-----:R-:W-:-:S04]  /*4eb00*/  IMAD.WIDE R4, R17, 0x2, R2 ;  /* 0x0000000211047825 */ /* 0x001fc800078e0202 */
[----:B-1----:R-:W-:Y:S01]  /*4eb10*/  IMAD.WIDE R6, R17, 0x2, R24 ;  /* 0x0000000211067825 */ /* 0x002fe200078e0218 */
[C---:B------:R-:W-:Y:S02]  /*4eb20*/  IADD3 R19, R11.reuse, 0x81, RZ ;  /* 0x000000810b137810 */ /* 0x040fe40007ffe0ff */
[----:B------:R-:W-:Y:S02]  /*4eb30*/  IADD3 R18, R11, 0x82, RZ ;  /* 0x000000820b127810 */ /* 0x000fe40007ffe0ff */
[----:B------:R-:W-:Y:S02]  /*4eb40*/  ISETP.GE.AND P5, PT, R19, c[0x0][0x17c], PT ;  /* 0x00005f0013007a0c */ /* 0x000fe40003fa6270 */
[----:B------:R-:W-:Y:S02]  /*4eb50*/  IADD3 R19, R11, 0x84, RZ ;  /* 0x000000840b137810 */ /* 0x000fe40007ffe0ff */
[----:B------:R-:W-:Y:S01]  /*4eb60*/  ISETP.GE.AND P3, PT, R18, c[0x0][0x17c], PT ;  /* 0x00005f0012007a0c */ /* 0x000fe20003f66270 */
[----:B----4-:R-:W-:Y:S01]  /*4eb70*/  @P6 STG.E.U16 [R4.64], R20 ;  /* 0x0000001404006986 */ /* 0x010fe2000c101506 */
[----:B------:R-:W-:-:S03]  /*4eb80*/  ISETP.LT.AND P6, PT, R10, c[0x0][0x178], !P1 ;  /* 0x00005e000a007a0c */ /* 0x000fc60004fc1270 */
[----:B--2---:R0:W-:Y:S01]  /*4eb90*/  @P0 STG.E.U16 [R6.64], R29 ;  /* 0x0000001d06000986 */ /* 0x0041e2000c101506 */
[----:B------:R-:W-:Y:S02]  /*4eba0*/  PRMT R0, R20, 0x7632, R0 ;  /* 0x0000763214007816 */ /* 0x000fe40000000000 */
[----:B0-----:R-:W-:-:S05]  /*4ebb0*/  IADD3 R6, R17, c[0x0][0x198], RZ ;  /* 0x0000660011067a10 */ /* 0x001fca0007ffe0ff */
[----:B------:R-:W-:Y:S01]  /*4ebc0*/  IMAD.WIDE R4, R6, 0x2, R2 ;  /* 0x0000000206047825 */ /* 0x000fe200078e0202 */
[----:B------:R-:W-:Y:S02]  /*4ebd0*/  PRMT R18, R29, 0x7632, R18 ;  /* 0x000076321d127816 */ /* 0x000fe40000000012 */
[----:B------:R-:W2:Y:S04]  /*4ebe0*/  LDL.LU R29, [R1+0x1a0] ;  /* 0x0001a000011d7983 */ /* 0x000ea80000300800 */
[----:B------:R0:W-:Y:S01]  /*4ebf0*/  @P6 STG.E.U16 [R4.64], R0 ;  /* 0x0000000004006986 */ /* 0x0001e2000c101506 */
[----:B------:R-:W-:-:S03]  /*4ec00*/  ISETP.GE.AND P6, PT, R19, c[0x0][0x17c], PT ;  /* 0x00005f0013007a0c */ /* 0x000fc60003fc6270 */
[----:B------:R-:W4:Y:S01]  /*4ec10*/  LDL.LU R19, [R1+0x1f0] ;  /* 0x0001f00001137983 */ /* 0x000f220000300800 */
[----:B------:R-:W-:Y:S02]  /*4ec20*/  ISETP.LT.AND P1, PT, R27, c[0x0][0x178], !P1 ;  /* 0x00005e001b007a0c */ /* 0x000fe40004f21270 */
[----:B------:R-:W-:Y:S02]  /*4ec30*/  ISETP.LT.AND P2, PT, R10, c[0x0][0x178], !P4 ;  /* 0x00005e000a007a0c */ /* 0x000fe40006741270 */
[----:B------:R-:W-:Y:S02]  /*4ec40*/  IADD3 R16, R11, 0x83, RZ ;  /* 0x000000830b107810 */ /* 0x000fe40007ffe0ff */
[C---:B------:R-:W-:Y:S02]  /*4ec50*/  IADD3 R20, R6.reuse, c[0x0][0x198], RZ ;  /* 0x0000660006147a10 */ /* 0x040fe40007ffe0ff */
[----:B------:R-:W-:Y:S01]  /*4ec60*/  ISETP.LT.AND P4, PT, R27, c[0x0][0x178], !P4 ;  /* 0x00005e001b007a0c */ /* 0x000fe20006781270 */
[----:B------:R-:W-:Y:S01]  /*4ec70*/  IMAD.WIDE R6, R6, 0x2, R24 ;  /* 0x0000000206067825 */ /* 0x000fe200078e0218 */
[----:B------:R-:W-:-:S03]  /*4ec80*/  ISETP.GE.AND P0, PT, R16, c[0x0][0x17c], PT ;  /* 0x00005f0010007a0c */ /* 0x000fc60003f06270 */
[C---:B------:R-:W-:Y:S01]  /*4ec90*/  IMAD.WIDE R16, R20.reuse, 0x2, R2 ;  /* 0x0000000214107825 */ /* 0x040fe200078e0202 */
[----:B------:R-:W-:Y:S01]  /*4eca0*/  @P1 STG.E.U16 [R6.64], R18 ;  /* 0x0000001206001986 */ /* 0x000fe2000c101506 */
[----:B0-----:R-:W-:Y:S02]  /*4ecb0*/  IADD3 R0, R11, 0x85, RZ ;  /* 0x000000850b007810 */ /* 0x001fe40007ffe0ff */
[----:B------:R-:W-:Y:S01]  /*4ecc0*/  IMAD.WIDE R4, R20, 0x2, R24 ;  /* 0x0000000214047825 */ /* 0x000fe200078e0218 */
[----:B---3--:R0:W-:Y:S01]  /*4ecd0*/  @P2 STG.E.U16 [R16.64], R21 ;  /* 0x0000001510002986 */ /* 0x0081e2000c101506 */
[----:B------:R-:W-:Y:S02]  /*4ece0*/  ISETP.LT.AND P2, PT, R10, c[0x0][0x178], !P5 ;  /* 0x00005e000a007a0c */ /* 0x000fe40006f41270 */
[----:B------:R-:W-:Y:S01]  /*4ecf0*/  ISETP.LT.AND P5, PT, R27, c[0x0][0x178], !P5 ;  /* 0x00005e001b007a0c */ /* 0x000fe20006fa1270 */
[----:B-----5:R1:W-:Y:S01]  /*4ed00*/  @P4 STG.E.U16 [R4.64], R23 ;  /* 0x0000001704004986 */ /* 0x0203e2000c101506 */
[----:B------:R-:W-:-:S02]  /*4ed10*/  ISETP.GE.AND P1, PT, R0, c[0x0][0x17c], PT ;  /* 0x00005f0000007a0c */ /* 0x000fc40003f26270 */
[----:B------:R-:W-:Y:S02]  /*4ed20*/  IADD3 R0, R20, c[0x0][0x198], RZ ;  /* 0x0000660014007a10 */ /* 0x000fe40007ffe0ff */
[----:B0-----:R-:W-:Y:S02]  /*4ed30*/  PRMT R17, R23, 0x7632, R17 ;  /* 0x0000763217117816 */ /* 0x001fe40000000011 */
[----:B-1----:R-:W3:Y:S01]  /*4ed40*/  LDL.LU R23, [R1+0x280] ;  /* 0x0002800001177983 */ /* 0x002ee20000300800 */
[----:B------:R-:W-:Y:S01]  /*4ed50*/  ISETP.LT.AND P4, PT, R10, c[0x0][0x178], !P3 ;  /* 0x00005e000a007a0c */ /* 0x000fe20005f81270 */
[C---:B------:R-:W-:Y:S01]  /*4ed60*/  IMAD.WIDE R6, R0.reuse, 0x2, R2 ;  /* 0x0000000200067825 */ /* 0x040fe200078e0202 */
[----:B------:R-:W-:Y:S02]  /*4ed70*/  PRMT R16, R21, 0x7632, R16 ;  /* 0x0000763215107816 */ /* 0x000fe40000000010 */
[----:B------:R-:W5:Y:S01]  /*4ed80*/  LDL.LU R21, [R1+0x140] ;  /* 0x0001400001157983 */ /* 0x000f620000300800 */
[----:B------:R-:W-:Y:S01]  /*4ed90*/  IMAD.WIDE R4, R0, 0x2, R24 ;  /* 0x0000000200047825 */ /* 0x000fe200078e0218 */
[----:B------:R-:W-:-:S02]  /*4eda0*/  ISETP.LT.AND P3, PT, R27, c[0x0][0x178], !P3 ;  /* 0x00005e001b007a0c */ /* 0x000fc40005f61270 */
[----:B------:R-:W-:Y:S01]  /*4edb0*/  IADD3 R0, R0, c[0x0][0x198], RZ ;  /* 0x0000660000007a10 */ /* 0x000fe20007ffe0ff */
[----:B------:R0:W-:Y:S04]  /*4edc0*/  @P2 STG.E.U16 [R6.64], R16 ;  /* 0x0000001006002986 */ /* 0x0001e8000c101506 */
[----:B------:R1:W-:Y:S01]  /*4edd0*/  @P5 STG.E.U16 [R4.64], R17 ;  /* 0x0000001104005986 */ /* 0x0003e2000c101506 */
[----:B0-----:R-:W-:Y:S01]  /*4ede0*/  IADD3 R16, R11, 0x87, RZ ;  /* 0x000000870b107810 */ /* 0x001fe20007ffe0ff */
[----:B------:R-:W-:-:S04]  /*4edf0*/  IMAD.WIDE R6, R0, 0x2, R24 ;  /* 0x0000000200067825 */ /* 0x000fc800078e0218 */
[----:B-1----:R-:W-:-:S05]  /*4ee00*/  IMAD.WIDE R4, R0, 0x2, R2 ;  /* 0x0000000200047825 */ /* 0x002fca00078e0202 */
[----:B----4-:R-:W-:Y:S01]  /*4ee10*/  @P4 STG.E.U16 [R4.64], R19 ;  /* 0x0000001304004986 */ /* 0x010fe2000c101506 */
[----:B------:R-:W-:Y:S02]  /*4ee20*/  ISETP.GE.AND P4, PT, R16, c[0x0][0x17c], PT ;  /* 0x00005f0010007a0c */ /* 0x000fe40003f86270 */
[----:B--2---:R-:W-:Y:S01]  /*4ee30*/  PRMT R16, R29, 0x7632, R16 ;  /* 0x000076321d107816 */ /* 0x004fe20000000010 */
[----:B------:R0:W-:Y:S04]  /*4ee40*/  @P3 STG.E.U16 [R6.64], R29 ;  /* 0x0000001d06003986 */ /* 0x0001e8000c101506 */
[----:B0-----:R-:W2:Y:S01]  /*4ee50*/  LDL.LU R29, [R1+0x270] ;  /* 0x00027000011d7983 */ /* 0x001ea20000300800 */
[----:B------:R-:W-:Y:S02]  /*4ee60*/  ISETP.LT.AND P5, PT, R10, c[0x0][0x178], !P0 ;  /* 0x00005e000a007a0c */ /* 0x000fe400047a1270 */
[----:B------:R-:W-:-:S02]  /*4ee70*/  ISETP.LT.AND P0, PT, R27, c[0x0][0x178], !P0 ;  /* 0x00005e001b007a0c */ /* 0x000fc40004701270 */
[----:B------:R-:W-:Y:S02]  /*4ee80*/  IADD3 R0, R0, c[0x0][0x198], RZ ;  /* 0x0000660000007a10 */ /* 0x000fe40007ffe0ff */
[----:B------:R-:W-:Y:S02]  /*4ee90*/  ISETP.LT.AND P3, PT, R10, c[0x0][0x178], !P6 ;  /* 0x00005e000a007a0c */ /* 0x000fe40007761270 */
[----:B------:R-:W-:Y:S01]  /*4eea0*/  PRMT R17, R19, 0x7632, R17 ;  /* 0x0000763213117816 */ /* 0x000fe20000000011 */
        /* <DEDUP_REMOVED lines=8> */
[----:B0-----:R-:W-:Y:S01]  /*4ef30*/  IMAD.WIDE R4, R0, 0x2, R2 ;  /* 0x0000000200047825 */ /* 0x001fe200078e0202 */
[----:B-1----:R-:W-:-:S04]  /*4ef40*/  IADD3 R6, R11, 0x89, RZ ;  /* 0x000000890b067810 */ /* 0x002fc80007ffe0ff */
[----:B---3--:R0:W-:Y:S01]  /*4ef50*/  @P3 STG.E.U16 [R4.64], R23 ;  /* 0x0000001704003986 */ /* 0x0081e2000c101506 */
[----:B------:R-:W-:Y:S02]  /*4ef60*/  IADD3 R16, R0, c[0x0][0x198], RZ ;  /* 0x0000660000107a10 */ /* 0x000fe40007ffe0ff */
[----:B------:R-:W-:Y:S02]  /*4ef70*/  ISETP.GE.AND P2, PT, R18, c[0x0][0x17c], PT ;  /* 0x00005f0012007a0c */ /* 0x000fe40003f46270 */
[----:B------:R-:W-:Y:S01]  /*4ef80*/  ISETP.GE.AND P3, PT, R6, c[0x0][0x17c], PT ;  /* 0x00005f0006007a0c */ /* 0x000fe20003f66270 */
[----:B------:R-:W-:Y:S01]  /*4ef90*/  IMAD.WIDE R6, R16, 0x2, R2 ;  /* 0x0000000210067825 */ /* 0x000fe200078e0202 */
[----:B------:R-:W-:-:S03]  /*4efa0*/  ISETP.LT.AND P1, PT, R27, c[0x0][0x178], !P1 ;  /* 0x00005e001b007a0c */ /* 0x000fc60004f21270 */
[----:B0-----:R-:W-:Y:S01]  /*4efb0*/  IMAD.WIDE R4, R0, 0x2, R24 ;  /* 0x0000000200047825 */ /* 0x001fe200078e0218 */
[----:B------:R-:W-:Y:S02]  /*4efc0*/  PRMT R0, R23, 0x7632, R0 ;  /* 0x0000763217007816 */ /* 0x000fe40000000000 */
[----:B------:R-:W-:Y:S01]  /*4efd0*/  IADD3 R17, R11, 0x88, RZ ;  /* 0x000000880b117810 */ /* 0x000fe20007ffe0ff */
[----:B------:R-:W3:Y:S04]  /*4efe0*/  LDL.LU R23, [R1+0x1b0] ;  /* 0x0001b00001177983 */ /* 0x000ee80000300800 */
[----:B-----5:R0:W-:Y:S01]  /*4eff0*/  @P6 STG.E.U16 [R4.64], R21 ;  /* 0x0000001504006986 */ /* 0x0201e2000c101506 */
[----:B------:R-:W-:Y:S02]  /*4f000*/  ISETP.LT.AND P6, PT, R10, c[0x0][0x178], !P2 ;  /* 0x00005e000a007a0c */ /* 0x000fe400057c1270 */
[----:B------:R-:W-:Y:S01]  /*4f010*/  ISETP.LT.AND P2, PT, R27, c[0x0][0x178], !P2 ;  /* 0x00005e001b007a0c */ /* 0x000fe20005741270 */
[----:B------:R1:W-:Y:S01]  /*4f020*/  @P0 STG.E.U16 [R6.64], R0 ;  /* 0x0000000006000986 */ /* 0x0003e2000c101506 */
[----:B------:R-:W-:-:S02]  /*4f030*/  PRMT R18, R21, 0x7632, R18 ;  /* 0x0000763215127816 */ /* 0x000fc40000000012 */
[----:B------:R-:W-:Y:S01]  /*4f040*/  ISETP.GE.AND P5, PT, R17, c[0x0][0x17c], PT ;  /* 0x00005f0011007a0c */ /* 0x000fe20003fa6270 */
[C---:B0-----:R-:W-:Y:S01]  /*4f050*/  IMAD.WIDE R4, R16.reuse, 0x2, R24 ;  /* 0x0000000210047825 */ /* 0x041fe200078e0218 */
[----:B-1----:R-:W-:-:S04]  /*4f060*/  IADD3 R0, R16, c[0x0][0x198], RZ ;  /* 0x0000660010007a10 */ /* 0x002fc80007ffe0ff */
[----:B------:R-:W-:Y:S01]  /*4f070*/  @P1 STG.E.U16 [R4.64], R18 ;  /* 0x0000001204001986 */ /* 0x000fe2000c101506 */
[----:B------:R-:W-:-:S04]  /*4f080*/  IMAD.WIDE R6, R0, 0x2, R2 ;  /* 0x0000000200067825 */ /* 0x000fc800078e0202 */
[----:B------:R-:W-:Y:S01]  /*4f090*/  IMAD.WIDE R16, R0, 0x2, R24 ;  /* 0x0000000200107825 */ /* 0x000fe200078e0218 */
[----:B--2---:R0:W-:Y:S04]  /*4f0a0*/  @P6 STG.E.U16 [R6.64], R29 ;  /* 0x0000001d06006986 */ /* 0x0041e8000c101506 */
[----:B------:R1:W-:Y:S01]  /*4f0b0*/  @P2 STG.E.U16 [R16.64], R12 ;  /* 0x0000000c10002986 */ /* 0x0003e2000c101506 */
[----:B------:R-:W-:Y:S02]  /*4f0c0*/  ISETP.LT.AND P2, PT, R10, c[0x0][0x178], !P4 ;  /* 0x00005e000a007a0c */ /* 0x000fe40006741270 */
[----:B0-----:R-:W-:Y:S02]  /*4f0d0*/  IADD3 R6, R0, c[0x0][0x198], RZ ;  /* 0x0000660000067a10 */ /* 0x001fe40007ffe0ff */
[----:B-1----:R-:W-:-:S03]  /*4f0e0*/  PRMT R12, R29, 0x7632, R12 ;  /* 0x000076321d0c7816 */ /* 0x002fc6000000000c */
[----:B------:R-:W-:Y:S01]  /*4f0f0*/  IMAD.WIDE R4, R6, 0x2, R2 ;  /* 0x0000000206047825 */ /* 0x000fe200078e0202 */
[----:B------:R-:W2:Y:S05]  /*4f100*/  LDL.LU R29, [R1+0x190] ;  /* 0x00019000011d7983 */ /* 0x000eaa0000300800 */
[----:B------:R0:W-:Y:S04]  /*4f110*/  @P2 STG.E.U16 [R4.64], R12 ;  /* 0x0000000c04002986 */ /* 0x0001e8000c101506 */
[----:B0-----:R-:W4:Y:S01]  /*4f120*/  LDL.LU R5, [R1+0x2b0] ;  /* 0x0002b00001057983 */ /* 0x001f220000300800 */
[----:B------:R-:W-:-:S04]  /*4f130*/  IADD3 R21, R11, 0x8c, RZ ;  /* 0x0000008c0b157810 */ /* 0x000fc80007ffe0ff */
[----:B------:R-:W-:Y:S02]  /*4f140*/  ISETP.GE.AND P2, PT, R21, c[0x0][0x17c], PT ;  /* 0x00005f0015007a0c */ /* 0x000fe40003f46270 */
[----:B------:R-:W5:Y:S01]  /*4f150*/  LDL.LU R21, [R1+0x2a0] ;  /* 0x0002a00001157983 */ /* 0x000f620000300800 */
[C---:B------:R-:W-:Y:S02]  /*4f160*/  ISETP.LT.AND P4, PT, R27.reuse, c[0x0][0x178], !P4 ;  /* 0x00005e001b007a0c */ /* 0x040fe40006781270 */
[----:B------:R-:W-:Y:S02]  /*4f170*/  ISETP.LT.AND P6, PT, R10, c[0x0][0x178], !P5 ;  /* 0x00005e000a007a0c */ /* 0x000fe40006fc1270 */
[----:B------:R-:W-:Y:S02]  /*4f180*/  ISETP.LT.AND P5, PT, R27, c[0x0][0x178], !P5 ;  /* 0x00005e001b007a0c */ /* 0x000fe40006fa1270 */
[----:B------:R-:W-:Y:S02]  /*4f190*/  IADD3 R20, R11, 0x8b, RZ ;  /* 0x0000008b0b147810 */ /* 0x000fe40007ffe0ff */
[----:B------:R-:W-:-:S02]  /*4f1a0*/  IADD3 R0, R6, c[0x0][0x198], RZ ;  /* 0x0000660006007a10 */ /* 0x000fc40007ffe0ff */
[----:B------:R-:W-:Y:S01]  /*4f1b0*/  IADD3 R19, R11, 0x8a, RZ ;  /* 0x0000008a0b137810 */ /* 0x000fe20007ffe0ff */
[----:B------:R-:W-:Y:S01]  /*4f1c0*/  IMAD.WIDE R6, R6, 0x2, R24 ;  /* 0x0000000206067825 */ /* 0x000fe200078e0218 */
[----:B------:R-:W-:Y:S02]  /*4f1d0*/  ISETP.GE.AND P1, PT, R20, c[0x0][0x17c], PT ;  /* 0x00005f0014007a0c */ /* 0x000fe40003f26270 */
[----:B------:R-:W-:Y:S01]  /*4f1e0*/  PRMT R20, R12, 0x7632, R20 ;  /* 0x000076320c147816 */ /* 0x000fe20000000014 */
[----:B------:R-:W-:Y:S01]  /*4f1f0*/  IMAD.WIDE R16, R0, 0x2, R2 ;  /* 0x0000000200107825 */ /* 0x000fe200078e0202 */
[----:B------:R-:W-:-:S03]  /*4f200*/  ISETP.GE.AND P0, PT, R19, c[0x0][0x17c], PT ;  /* 0x00005f0013007a0c */ /* 0x000fc60003f06270 */
[----:B------:R-:W-:Y:S01]  /*4f210*/  IMAD.WIDE R18, R0, 0x2, R24 ;  /* 0x0000000200127825 */ /* 0x000fe200078e0218 */
[----:B------:R0:W-:Y:S01]  /*4f220*/  @P4 STG.E.U16 [R6.64], R20 ;  /* 0x0000001406004986 */ /* 0x0001e2000c101506 */
[----:B------:R-:W-:Y:S02]  /*4f230*/  ISETP.LT.AND P4, PT, R10, c[0x0][0x178], !P3 ;  /* 0x00005e000a007a0c */ /* 0x000fe40005f81270 */
[----:B------:R-:W-:Y:S02]  /*4f240*/  ISETP.LT.AND P3, PT, R27, c[0x0][0x178], !P3 ;  /* 0x00005e001b007a0c */ /* 0x000fe40005f61270 */
[----:B0-----:R-:W-:Y:S01]  /*4f250*/  IADD3 R6, R0, c[0x0][0x198], RZ ;  /* 0x0000660000067a10 */ /* 0x001fe20007ffe0ff */
[----:B----4-:R-:W-:Y:S04]  /*4f260*/  @P6 STG.E.U16 [R16.64], R5 ;  /* 0x0000000510006986 */ /* 0x010fe8000c101506 */
[----:B---3--:R0:W-:Y:S02]  /*4f270*/  @P5 STG.E.U16 [R18.64], R23 ;  /* 0x0000001712005986 */ /* 0x0081e4000c101506 */
[----:B0-----:R-:W-:-:S02]  /*4f280*/  PRMT R18, R23, 0x7632, R18 ;  /* 0x0000763217127816 */ /* 0x001fc40000000012 */
[----:B------:R-:W3:Y:S01]  /*4f290*/  LDL.LU R23, [R1+0x290] ;  /* 0x0002900001177983 */ /* 0x000ee20000300800 */
[----:B------:R-:W-:Y:S02]  /*4f2a0*/  ISETP.LT.AND P5, PT, R10, c[0x0][0x178], !P0 ;  /* 0x00005e000a007a0c */ /* 0x000fe400047a1270 */
[----:B------:R-:W-:Y:S02]  /*4f2b0*/  ISETP.LT.AND P0, PT, R27, c[0x0][0x178], !P0 ;  /* 0x00005e001b007a0c */ /* 0x000fe40004701270 */
[----:B------:R-:W-:Y:S01]  /*4f2c0*/  PRMT R12, R5, 0x7632, R12 ;  /* 0x00007632050c7816 */ /* 0x000fe2000000000c */
[C---:B------:R-:W-:Y:S01]  /*4f2d0*/  IMAD.WIDE R4, R6.reuse, 0x2, R2 ;  /* 0x0000000206047825 */ /* 0x040fe200078e0202 */
[----:B------:R-:W-:Y:S02]  /*4f2e0*/  IADD3 R16, R11, 0x8d, RZ ;  /* 0x0000008d0b107810 */ /* 0x000fe40007ffe0ff */
[C---:B------:R-:W-:Y:S01]  /*4f2f0*/  IADD3 R0, R6.reuse, c[0x0][0x198], RZ ;  /* 0x0000660006007a10 */ /* 0x040fe20007ffe0ff */
[----:B------:R-:W-:Y:S01]  /*4f300*/  IMAD.WIDE R6, R6, 0x2, R24 ;  /* 0x0000000206067825 */ /* 0x000fe200078e0218 */
[----:B------:R-:W-:Y:S01]  /*4f310*/  ISETP.GE.AND P6, PT, R16, c[0x0][0x17c], PT ;  /* 0x00005f0010007a0c */ /* 0x000fe20003fc6270 */
[----:B------:R0:W-:Y:S02]  /*4f320*/  @P4 STG.E.U16 [R4.64], R12 ;  /* 0x0000000c04004986 */ /* 0x0001e4000c101506 */
[----:B------:R-:W-:-:S02]  /*4f330*/  IMAD.WIDE R16, R0, 0x2, R2 ;  /* 0x0000000200107825 */ /* 0x000fc400078e0202 */
[----:B------:R-:W-:Y:S04]  /*4f340*/  @P3 STG.E.U16 [R6.64], R18 ;  /* 0x0000001206003986 */ /* 0x000fe8000c101506 */
[----:B-----5:R1:W-:Y:S01]  /*4f350*/  @P5 STG.E.U16 [R16.64], R21 ;  /* 0x0000001510005986 */ /* 0x0203e2000c101506 */
[----:B0-----:R-:W-:-:S05]  /*4f360*/  IMAD.WIDE R4, R0, 0x2, R24 ;  /* 0x0000000200047825 */ /* 0x001fca00078e0218 */
[----:B--2---:R0:W-:Y:S01]  /*4f370*/  @P0 STG.E.U16 [R4.64], R29 ;  /* 0x0000001d04000986 */ /* 0x0041e2000c101506 */
[----:B-1----:R-:W-:-:S03]  /*4f380*/  PRMT R16, R29, 0x7632, R16 ;  /* 0x000076321d107816 */ /* 0x002fc60000000010 */
[----:B0-----:R-:W2:Y:S04]  /*4f390*/  LDL.LU R29, [R1+0x2c0] ;  /* 0x0002c000011d7983 */ /* 0x001ea80000300800 */
[----:B------:R-:W4:Y:S01]  /*4f3a0*/  LDL.LU R20, [R1+0x1d0] ;  /* 0x0001d00001147983 */ /* 0x000f220000300800 */
[----:B------:R-:W-:Y:S02]  /*4f3b0*/  ISETP.LT.AND P5, PT, R10, c[0x0][0x178], !P1 ;  /* 0x00005e000a007a0c */ /* 0x000fe40004fa1270 */
[----:B------:R-:W-:Y:S02]  /*4f3c0*/  ISETP.LT.AND P1, PT, R27, c[0x0][0x178], !P1 ;  /* 0x00005e001b007a0c */ /* 0x000fe40004f21270 */
[----:B------:R-:W-:Y:S02]  /*4f3d0*/  IADD3 R6, R11, 0x8f, RZ ;  /* 0x0000008f0b067810 */ /* 0x000fe40007ffe0ff */
[----:B------:R-:W-:-:S02]  /*4f3e0*/  IADD3 R0, R0, c[0x0][0x198], RZ ;  /* 0x0000660000007a10 */ /* 0x000fc40007ffe0ff */
[----:B------:R-:W-:Y:S02]  /*4f3f0*/  ISETP.GE.AND P3, PT, R6, c[0x0][0x17c], PT ;  /* 0x00005f0006007a0c */ /* 0x000fe40003f66270 */
[----:B------:R-:W-:Y:S01]  /*4f400*/  ISETP.LT.AND P0, PT, R10, c[0x0][0x178], !P2 ;  /* 0x00005e000a007a0c */ /* 0x000fe20005701270 */
[C---:B------:R-:W-:Y:S01]  /*4f410*/  IMAD.WIDE R6, R0.reuse, 0x2, R2 ;  /* 0x0000000200067825 */ /* 0x040fe200078e0202 */
[----:B------:R-:W-:Y:S02]  /*4f420*/  PRMT R12, R21, 0x7632, R12 ;  /* 0x00007632150c7816 */ /* 0x000fe4000000000c */
[----:B------:R-:W5:Y:S01]  /*4f430*/  LDL.LU R21, [R1+0x1e4] ;  /* 0x0001e40001157983 */ /* 0x000f620000300800 */
[C---:B------:R-:W-:Y:S01]  /*4f440*/  IMAD.WIDE R4, R0.reuse, 0x2, R24 ;  /* 0x0000000200047825 */ /* 0x040fe200078e0218 */
[----:B------:R-:W-:Y:S02]  /*4f450*/  IADD3 R0, R0, c[0x0][0x198], RZ ;  /* 0x0000660000007a10 */ /* 0x000fe40007ffe0ff */
[----:B------:R0:W-:Y:S04]  /*4f460*/  @P5 STG.E.U16 [R6.64], R12 ;  /* 0x0000000c06005986 */ /* 0x0001e8000c101506 */
[----:B------:R1:W-:Y:S01]  /*4f470*/  @P1 STG.E.U16 [R4.64], R16 ;  /* 0x0000001004001986 */ /* 0x0003e2000c101506 */
[----:B0-----:R-:W-:Y:S01]  /*4f480*/  IADD3 R12, R11, 0x91, RZ ;  /* 0x000000910b0c7810 */ /* 0x001fe20007ffe0ff */
[----:B-1----:R-:W-:-:S05]  /*4f490*/  IMAD.WIDE R4, R0, 0x2, R2 ;  /* 0x0000000200047825 */ /* 0x002fca00078e0202 */
[----:B---3--:R0:W-:Y:S01]  /*4f4a0*/  @P0 STG.E.U16 [R4.64], R23 ;  /* 0x0000001704000986 */ /* 0x0081e2000c101506 */
[----:B------:R-:W-:Y:S02]  /*4f4b0*/  ISETP.GE.AND P0, PT, R12, c[0x0][0x17c], PT ;  /* 0x00005f000c007a0c */ /* 0x000fe40003f06270 */
[----:B------:R-:W-:Y:S02]  /*4f4c0*/  PRMT R12, R23, 0x7632, R12 ;  /* 0x00007632170c7816 */ /* 0x000fe4000000000c */
[----:B0-----:R-:W3:Y:S01]  /*4f4d0*/  LDL.LU R23, [R1+0x1c4] ;  /* 0x0001c40001177983 */ /* 0x001ee20000300800 */
[----:B------:R-:W-:Y:S02]  /*4f4e0*/  ISETP.LT.AND P2, PT, R27, c[0x0][0x178], !P2 ;  /* 0x00005e001b007a0c */ /* 0x000fe40005741270 */
[----:B------:R-:W-:Y:S01]  /*4f4f0*/  IADD3 R19, R11, 0x8e, RZ ;  /* 0x0000008e0b137810 */ /* 0x000fe20007ffe0ff */
[----:B------:R-:W-:Y:S01]  /*4f500*/  IMAD.WIDE R6, R0, 0x2, R24 ;  /* 0x0000000200067825 */ /* 0x000fe200078e0218 */
[----:B------:R-:W-:-:S02]  /*4f510*/  ISETP.LT.AND P1, PT, R10, c[0x0][0x178], !P6 ;  /* 0x00005e000a007a0c */ /* 0x000fc40007721270 */
[----:B------:R-:W-:Y:S02]  /*4f520*/  ISETP.LT.AND P6, PT, R27, c[0x0][0x178], !P6 ;  /* 0x00005e001b007a0c */ /* 0x000fe400077c1270 */
[----:B------:R-:W-:Y:S02]  /*4f530*/  ISETP.GE.AND P4, PT, R19, c[0x0][0x17c], PT ;  /* 0x00005f0013007a0c */ /* 0x000fe40003f86270 */
[----:B------:R-:W-:-:S03]  /*4f540*/  IADD3 R0, R0, c[0x0][0x198], RZ ;  /* 0x0000660000007a10 */ /* 0x000fc60007ffe0ff */
[----:B------:R0:W-:Y:S01]  /*4f550*/  @P2 STG.E.U16 [R6.64], R8 ;  /* 0x0000000806002986 */ /* 0x0001e2000c101506 */
[----:B------:R-:W-:Y:S01]  /*4f560*/  ISETP.LT.AND P2, PT, R10, c[0x0][0x178], !P4 ;  /* 0x00005e000a007a0c */ /* 0x000fe20006741270 */
[----:B------:R-:W-:Y:S01]  /*4f570*/  IMAD.WIDE R4, R0, 0x2, R2 ;  /* 0x0000000200047825 */ /* 0x000fe200078e0202 */
[----:B------:R-:W-:-:S04]  /*4f580*/  ISETP.LT.AND P4, PT, R27, c[0x0][0x178], !P4 ;  /* 0x00005e001b007a0c */ /* 0x000fc80006781270 */
[----:B------:R1:W-:Y:S01]  /*4f590*/  @P1 STG.E.U16 [R4.64], R12 ;  /* 0x0000000c04001986 */ /* 0x0003e2000c101506 */
[----:B0-----:R-:W-:Y:S01]  /*4f5a0*/  IMAD.WIDE R6, R0, 0x2, R24 ;  /* 0x0000000200067825 */ /* 0x001fe200078e0218 */
[----:B------:R-:W-:Y:S02]  /*4f5b0*/  PRMT R8, R8, 0x7632, R8 ;  /* 0x0000763208087816 */ /* 0x000fe40000000008 */
[----:B------:R-:W-:-:S03]  /*4f5c0*/  IADD3 R0, R0, c[0x0][0x198], RZ ;  /* 0x0000660000007a10 */ /* 0x000fc60007ffe0ff */
[----:B------:R0:W-:Y:S01]  /*4f5d0*/  @P6 STG.E.U16 [R6.64], R8 ;  /* 0x0000000806006986 */ /* 0x0001e2000c101506 */
[----:B------:R-:W-:Y:S01]  /*4f5e0*/  ISETP.LT.AND P6, PT, R10, c[0x0][0x178], !P3 ;  /* 0x00005e000a007a0c */ /* 0x000fe20005fc1270 */
[C---:B-1----:R-:W-:Y:S01]  /*4f5f0*/  IMAD.WIDE R4, R0.reuse, 0x2, R2 ;  /* 0x0000000200047825 */ /* 0x042fe200078e0202 */
[----:B------:R-:W-:Y:S02]  /*4f600*/  IADD3 R17, R11, 0x90, RZ ;  /* 0x000000900b117810 */ /* 0x000fe40007ffe0ff */
[----:B------:R-:W-:Y:S02]  /*4f610*/  IADD3 R16, R0, c[0x0][0x198], RZ ;  /* 0x0000660000107a10 */ /* 0x000fe40007ffe0ff */
[----:B--2---:R1:W-:Y:S01]  /*4f620*/  @P2 STG.E.U16 [R4.64], R29 ;  /* 0x0000001d04002986 */ /* 0x0043e2000c101506 */
[----:B------:R-:W-:Y:S02]  /*4f630*/  ISETP.GE.AND P5, PT, R17, c[0x0][0x17c], PT ;  /* 0x00005f0011007a0c */ /* 0x000fe40003fa6270 */
[----:B0-----:R-:W-:-:S04]  /*4f640*/  IADD3 R6, R11, 0x93, RZ ;  /* 0x000000930b067810 */ /* 0x001fc80007ffe0ff */
[----:B------:R-:W-:Y:S01]  /*4f650*/  ISETP.GE.AND P2, PT, R6, c[0x0][0x17c], PT ;  /* 0x00005f0006007a0c */ /* 0x000fe20003f46270 */
[----:B-1----:R-:W-:Y:S01]  /*4f660*/  IMAD.WIDE R4, R0, 0x2, R24 ;  /* 0x0000000200047825 */ /* 0x002fe200078e0218 */
[----:B------:R-:W-:Y:S02]  /*4f670*/  PRMT R0, R29, 0x7632, R0 ;  /* 0x000076321d007816 */ /* 0x000fe40000000000 */
[----:B------:R-:W-:Y:S01]  /*4f680*/  ISETP.LT.AND P3, PT, R27, c[0x0][0x178], !P3 ;  /* 0x00005e001b007a0c */ /* 0x000fe20005f61270 */
[----:B------:R-:W-:Y:S01]  /*4f690*/  IMAD.WIDE R6, R16, 0x2, R2 ;  /* 0x0000000210067825 */ /* 0x000fe200078e0202 */
[----:B----4-:R0:W-:Y:S01]  /*4f6a0*/  @P4 STG.E.U16 [R4.64], R20 ;  /* 0x0000001404004986 */ /* 0x0101e2000c101506 */
[----:B------:R-:W-:-:S03]  /*4f6b0*/  ISETP.LT.AND P4, PT, R10, c[0x0][0x178], !P5 ;  /* 0x00005e000a007a0c */ /* 0x000fc60006f81270 */
[----:B------:R1:W-:Y:S01]  /*4f6c0*/  @P6 STG.E.U16 [R6.64], R0 ;  /* 0x0000000006006986 */ /* 0x0003e2000c101506 */
[----:B------:R-:W-:Y:S02]  /*4f6d0*/  PRMT R8, R20, 0x7632, R8 ;  /* 0x0000763214087816 */ /* 0x000fe40000000008 */
[----:B------:R-:W-:Y:S01]  /*4f6e0*/  IADD3 R12, R11, 0x92, RZ ;  /* 0x000000920b0c7810 */ /* 0x000fe20007ffe0ff */
[----:B------:R-:W2:Y:S01]  /*4f6f0*/  LDL.LU R29, [R1+0x1a4] ;  /* 0x0001a400011d7983 */ /* 0x000ea20000300800 */
[C---:B0-----:R-:W-:Y:S01]  /*4f700*/  IMAD.WIDE R4, R16.reuse, 0x2, R24 ;  /* 0x0000000210047825 */ /* 0x041fe200078e0218 */
[----:B-1----:R-:W-:-:S04]  /*4f710*/  IADD3 R0, R16, c[0x0][0x198], RZ ;  /* 0x0000660010007a10 */ /* 0x002fc80007ffe0ff */
[----:B------:R0:W-:Y:S01]  /*4f720*/  @P3 STG.E.U16 [R4.64], R8 ;  /* 0x0000000804003986 */ /* 0x0001e2000c101506 */
[----:B------:R-:W-:Y:S01]  /*4f730*/  IMAD.WIDE R6, R0, 0x2, R2 ;  /* 0x0000000200067825 */ /* 0x000fe200078e0202 */
[----:B------:R-:W-:-:S04]  /*4f740*/  ISETP.LT.AND P5, PT, R27, c[0x0][0x178], !P5 ;  /* 0x00005e001b007a0c */ /* 0x000fc80006fa1270 */
[----:B-----5:R1:W-:Y:S01]  /*4f750*/  @P4 STG.E.U16 [R6.64], R21 ;  /* 0x0000001506004986 */ /* 0x0203e2000c101506 */
[----:B------:R-:W-:Y:S01]  /*4f760*/  ISETP.LT.AND P4, PT, R10, c[0x0][0x178], !P0 ;  /* 0x00005e000a007a0c */ /* 0x000fe20004781270 */
[----:B------:R-:W-:Y:S01]  /*4f770*/  IMAD.WIDE R16, R0, 0x2, R24 ;  /* 0x0000000200107825 */ /* 0x000fe200078e0218 */
[----:B------:R-:W-:Y:S02]  /*4f780*/  ISETP.GE.AND P1, PT, R12, c[0x0][0x17c], PT ;  /* 0x00005f000c007a0c */ /* 0x000fe40003f26270 */
[----:B------:R-:W-:Y:S02]  /*4f790*/  IADD3 R12, R11, 0x94, RZ ;  /* 0x000000940b0c7810 */ /* 0x000fe40007ffe0ff */
[----:B0-----:R-:W-:Y:S02]  /*4f7a0*/  PRMT R8, R21, 0x7632, R8 ;  /* 0x0000763215087816 */ /* 0x001fe40000000008 */
[----:B-1----:R-:W-:Y:S01]  /*4f7b0*/  IADD3 R6, R0, c[0x0][0x198], RZ ;  /* 0x0000660000067a10 */ /* 0x002fe20007ffe0ff */
[----:B------:R-:W4:Y:S01]  /*4f7c0*/  LDL.LU R21, [R1+0x284] ;  /* 0x0002840001157983 */ /* 0x000f220000300800 */
[----:B------:R-:W-:-:S03]  /*4f7d0*/  ISETP.GE.AND P6, PT, R12, c[0x0][0x17c], PT ;  /* 0x00005f000c007a0c */ /* 0x000fc60003fc6270 */
[----:B------:R-:W-:Y:S01]  /*4f7e0*/  IMAD.WIDE R4, R6, 0x2, R2 ;  /* 0x0000000206047825 */ /* 0x000fe200078e0202 */
[----:B---3--:R0:W-:Y:S01]  /*4f7f0*/  @P5 STG.E.U16 [R16.64], R23 ;  /* 0x0000001710005986 */ /* 0x0081e2000c101506 */
[----:B------:R-:W-:-:S03]  /*4f800*/  PRMT R12, R23, 0x7632, R12 ;  /* 0x00007632170c7816 */ /* 0x000fc6000000000c */
[----:B------:R1:W-:Y:S04]  /*4f810*/  @P4 STG.E.U16 [R4.64], R8 ;  /* 0x0000000804004986 */ /* 0x0003e8000c101506 */
[----:B0-----:R-:W3:Y:S04]  /*4f820*/  LDL.LU R23, [R1+0x144] ;  /* 0x0001440001177983 */ /* 0x001ee80000300800 */
[----:B-1----:R-:W5:Y:S01]  /*4f830*/  LDL.LU R5, [R1+0x1f4] ;  /* 0x0001f40001057983 */ /* 0x002f620000300800 */
[----:B------:R-:W-:Y:S02]  /*4f840*/  ISETP.LT.AND P0, PT, R27, c[0x0][0x178], !P0 ;  /* 0x00005e001b007a0c */ /* 0x000fe40004701270 */
[----:B------:R-:W-:-:S02]  /*4f850*/  ISETP.LT.AND P5, PT, R10, c[0x0][0x178], !P1 ;  /* 0x00005e000a007a0c */ /* 0x000fc40004fa1270 */
[----:B------:R-:W-:Y:S02]  /*4f860*/  ISETP.LT.AND P1, PT, R27, c[0x0][0x178], !P1 ;  /* 0x00005e001b007a0c */ /* 0x000fe40004f21270 */
[C---:B------:R-:W-:Y:S02]  /*4f870*/  IADD3 R0, R6.reuse, c[0x0][0x198], RZ ;  /* 0x0000660006007a10 */ /* 0x040fe40007ffe0ff */
[----:B------:R-:W-:Y:S01]  /*4f880*/  IADD3 R18, R11, 0x95, RZ ;  /* 0x000000950b127810 */ /* 0x000fe20007ffe0ff */
[----:B------:R-:W-:-:S03]  /*4f890*/  IMAD.WIDE R6, R6, 0x2, R24 ;  /* 0x0000000206067825 */ /* 0x000fc600078e0218 */
[----:B------:R-:W-:Y:S01]  /*4f8a0*/  ISETP.GE.AND P3, PT, R18, c[0x0][0x17c], PT ;  /* 0x00005f0012007a0c */ /* 0x000fe20003f66270 */
[C---:B------:R-:W-:Y:S01]  /*4f8b0*/  IMAD.WIDE R16, R0.reuse, 0x2, R2 ;  /* 0x0000000200107825 */ /* 0x040fe200078e0202 */
[----:B------:R2:W-:Y:S03]  /*4f8c0*/  @P0 STG.E.U16 [R6.64], R12 ;  /* 0x0000000c06000986 */ /* 0x0005e6000c101506 */
[----:B------:R-:W-:Y:S01]  /*4f8d0*/  IMAD.WIDE R18, R0, 0x2, R24 ;  /* 0x0000000200127825 */ /* 0x000fe200078e0218 */
[----:B--2---:R-:W-:Y:S01]  /*4f8e0*/  PRMT R12, R29, 0x7632, R12 ;  /* 0x000076321d0c7816 */ /* 0x004fe2000000000c */
[----:B-----5:R-:W-:Y:S04]  /*4f8f0*/  @P5 STG.E.U16 [R16.64], R5 ;  /* 0x0000000510005986 */ /* 0x020fe8000c101506 */
[----:B------:R0:W-:Y:S04]  /*4f900*/  @P1 STG.E.U16 [R18.64], R29 ;  /* 0x0000001d12001986 */ /* 0x0001e8000c101506 */
[----:B0-----:R-:W2:Y:S01]  /*4f910*/  LDL.LU R29, [R1+0x274] ;  /* 0x00027400011d7983 */ /* 0x001ea20000300800 */
[----:B------:R-:W-:-:S02]  /*4f920*/  ISETP.LT.AND P1, PT, R10, c[0x0][0x178], !P2 ;  /* 0x00005e000a007a0c */ /* 0x000fc40005721270 */
[----:B------:R-:W-:Y:S02]  /*4f930*/  IADD3 R6, R0, c[0x0][0x198], RZ ;  /* 0x0000660000067a10 */ /* 0x000fe40007ffe0ff */
[C---:B------:R-:W-:Y:S02]  /*4f940*/  ISETP.LT.AND P2, PT, R27.reuse, c[0x0][0x178], !P2 ;  /* 0x00005e001b007a0c */ /* 0x040fe40005741270 */
[----:B------:R-:W-:Y:S02]  /*4f950*/  ISETP.LT.AND P5, PT, R10, c[0x0][0x178], !P6 ;  /* 0x00005e000a007a0c */ /* 0x000fe400077a1270 */
[----:B------:R-:W-:Y:S02]  /*4f960*/  ISETP.LT.AND P6, PT, R27, c[0x0][0x178], !P6 ;  /* 0x00005e001b007a0c */ /* 0x000fe400077c1270 */
[----:B------:R-:W-:Y:S01]  /*4f970*/  PRMT R8, R5, 0x7632, R8 ;  /* 0x0000763205087816 */ /* 0x000fe20000000008 */
[----:B------:R-:W-:Y:S01]  /*4f980*/  IMAD.WIDE R4, R6, 0x2, R2 ;  /* 0x0000000206047825 */ /* 0x000fe200078e0202 */
[----:B------:R-:W-:-:S02]  /*4f990*/  IADD3 R16, R11, 0x97, RZ ;  /* 0x000000970b107810 */ /* 0x000fc40007ffe0ff */
[C---:B------:R-:W-:Y:S01]  /*4f9a0*/  IADD3 R0, R6.reuse, c[0x0][0x198], RZ ;  /* 0x0000660006007a10 */ /* 0x040fe20007ffe0ff */
[----:B------:R-:W-:Y:S01]  /*4f9b0*/  IMAD.WIDE R6, R6, 0x2, R24 ;  /* 0x0000000206067825 */ /* 0x000fe200078e0218 */
[----:B------:R-:W-:Y:S01]  /*4f9c0*/  ISETP.GE.AND P0, PT, R16, c[0x0][0x17c], PT ;  /* 0x00005f0010007a0c */ /* 0x000fe20003f06270 */
[----:B------:R0:W-:Y:S02]  /*4f9d0*/  @P1 STG.E.U16 [R4.64], R8 ;  /* 0x0000000804001986 */ /* 0x0001e4000c101506 */
[C---:B------:R-:W-:Y:S02]  /*4f9e0*/  IMAD.WIDE R16, R0.reuse, 0x2, R2 ;  /* 0x0000000200107825 */ /* 0x040fe400078e0202 */
[----:B------:R3:W-:Y:S04]  /*4f9f0*/  @P2 STG.E.U16 [R6.64], R12 ;  /* 0x0000000c06002986 */ /* 0x0007e8000c101506 */
[----:B----4-:R-:W-:Y:S01]  /*4fa00*/  @P5 STG.E.U16 [R16.64], R21 ;  /* 0x0000001510005986 */ /* 0x010fe2000c101506 */
[----:B0-----:R-:W-:Y:S01]  /*4fa10*/  IMAD.WIDE R4, R0, 0x2, R24 ;  /* 0x0000000200047825 */ /* 0x001fe200078e0218 */
[----:B---3--:R-:W-:-:S04]  /*4fa20*/  PRMT R12, R23, 0x7632, R12 ;  /* 0x00007632170c7816 */ /* 0x008fc8000000000c */
[----:B------:R0:W-:Y:S01]  /*4fa30*/  @P6 STG.E.U16 [R4.64], R23 ;  /* 0x0000001704006986 */ /* 0x0001e2000c101506 */
[----:B------:R-:W-:-:S03]  /*4fa40*/  IADD3 R20, R11, 0x96, RZ ;  /* 0x000000960b147810 */ /* 0x000fc60007ffe0ff */
[----:B0-----:R-:W3:Y:S04]  /*4fa50*/  LDL.LU R23, [R1+0x2b4] ;  /* 0x0002b40001177983 */ /* 0x001ee80000300800 */
[----:B------:R-:W4:Y:S01]  /*4fa60*/  LDL.LU R19, [R1+0x1b4] ;  /* 0x0001b40001137983 */ /* 0x000f220000300800 */
[----:B------:R-:W-:Y:S02]  /*4fa70*/  ISETP.LT.AND P5, PT, R10, c[0x0][0x178], !P3 ;  /* 0x00005e000a007a0c */ /* 0x000fe40005fa1270 */
[----:B------:R-:W-:Y:S02]  /*4fa80*/  ISETP.GE.AND P4, PT, R20, c[0x0][0x17c], PT ;  /* 0x00005f0014007a0c */ /* 0x000fe40003f86270 */
[----:B------:R-:W-:Y:S02]  /*4fa90*/  IADD3 R6, R11, 0x99, RZ ;  /* 0x000000990b067810 */ /* 0x000fe40007ffe0ff */
[----:B------:R-:W-:-:S02]  /*4faa0*/  IADD3 R0, R0, c[0x0][0x198], RZ ;  /* 0x0000660000007a10 */ /* 0x000fc40007ffe0ff */
[----:B------:R-:W-:Y:S02]  /*4fab0*/  ISETP.LT.AND P3, PT, R27, c[0x0][0x178], !P3 ;  /* 0x00005e001b007a0c */ /* 0x000fe40005f61270 */
[----:B------:R-:W-:Y:S01]  /*4fac0*/  ISETP.LT.AND P6, PT, R10, c[0x0][0x178], !P4 ;  /* 0x00005e000a007a0c */ /* 0x000fe200067c1270 */
[----:B------:R-:W-:Y:S01]  /*4fad0*/  IMAD.WIDE R4, R0, 0x2, R2 ;  /* 0x0000000200047825 */ /* 0x000fe200078e0202 */
[----:B------:R-:W-:Y:S02]  /*4fae0*/  ISETP.GE.AND P2, PT, R6, c[0x0][0x17c], PT ;  /* 0x00005f0006007a0c */ /* 0x000fe40003f46270 */
[----:B------:R-:W-:Y:S01]  /*4faf0*/  PRMT R8, R21, 0x7632, R8 ;  /* 0x0000763215087816 */ /* 0x000fe20000000008 */
[C---:B------:R-:W-:Y:S01]  /*4fb00*/  IMAD.WIDE R6, R0.reuse, 0x2, R24 ;  /* 0x0000000200067825 */ /* 0x040fe200078e0218 */
[----:B------:R-:W5:Y:S01]  /*4fb10*/  LDL.LU R21, [R1+0x2a4] ;  /* 0x0002a40001157983 */ /* 0x000f620000300800 */
[----:B------:R-:W-:-:S03]  /*4fb20*/  IADD3 R0, R0, c[0x0][0x198], RZ ;  /* 0x0000660000007a10 */ /* 0x000fc60007ffe0ff */
[----:B------:R0:W-:Y:S04]  /*4fb30*/  @P5 STG.E.U16 [R4.64], R8 ;  /* 0x0000000804005986 */ /* 0x0001e8000c101506 */
[----:B------:R1:W-:Y:S01]  /*4fb40*/  @P3 STG.E.U16 [R6.64], R12 ;  /* 0x0000000c06003986 */ /* 0x0003e2000c101506 */
[----:B0-----:R-:W-:-:S05]  /*4fb50*/  IMAD.WIDE R4, R0, 0x2, R2 ;  /* 0x0000000200047825 */ /* 0x001fca00078e0202 */
[----:B--2---:R0:W-:Y:S01]  /*4fb60*/  @P6 STG.E.U16 [R4.64], R29 ;  /* 0x0000001d04006986 */ /* 0x0041e2000c101506 */
[----:B-1----:R-:W-:-:S03]  /*4fb70*/  PRMT R12, R29, 0x7632, R12 ;  /* 0x000076321d0c7816 */ /* 0x002fc6000000000c */
[----:B0-----:R-:W2:Y:S01]  /*4fb80*/  LDL.LU R29, [R1+0x194] ;  /* 0x00019400011d7983 */ /* 0x001ea20000300800 */
[----:B------:R-:W-:Y:S02]  /*4fb90*/  ISETP.LT.AND P4, PT, R27, c[0x0][0x178], !P4 ;  /* 0x00005e001b007a0c */ /* 0x000fe40006781270 */
[----:B------:R-:W-:Y:S01]  /*4fba0*/  IADD3 R18, R11, 0x98, RZ ;  /* 0x000000980b127810 */ /* 0x000fe20007ffe0ff */
[----:B------:R-:W-:Y:S01]  /*4fbb0*/  IMAD.WIDE R6, R0, 0x2, R24 ;  /* 0x0000000200067825 */ /* 0x000fe200078e0218 */
[----:B------:R-:W-:Y:S02]  /*4fbc0*/  ISETP.LT.AND P3, PT, R10, c[0x0][0x178], !P0 ;  /* 0x00005e000a007a0c */ /* 0x000fe40004761270 */
[----:B------:R-:W-:Y:S02]  /*4fbd0*/  ISETP.GE.AND P1, PT, R18, c[0x0][0x17c], PT ;  /* 0x00005f0012007a0c */ /* 0x000fe40003f26270 */
[----:B------:R-:W-:Y:S02]  /*4fbe0*/  IADD3 R0, R0, c[0x0][0x198], RZ ;  /* 0x0000660000007a10 */ /* 0x000fe40007ffe0ff */
[----:B------:R-:W-:-:S02]  /*4fbf0*/  ISETP.LT.AND P0, PT, R27, c[0x0][0x178], !P0 ;  /* 0x00005e001b007a0c */ /* 0x000fc40004701270 */
[----:B------:R-:W-:Y:S01]  /*4fc00*/  IADD3 R8, R11, 0x9b, RZ ;  /* 0x0000009b0b087810 */ /* 0x000fe20007ffe0ff */
[----:B------:R0:W-:Y:S01]  /*4fc10*/  @P4 STG.E.U16 [R6.64], R13 ;  /* 0x0000000d06004986 */ /* 0x0001e2000c101506 */
[----:B------:R-:W-:Y:S01]  /*4fc20*/  ISETP.LT.AND P4, PT, R10, c[0x0][0x178], !P1 ;  /* 0x00005e000a007a0c */ /* 0x000fe20004f81270 */
[----:B------:R-:W-:Y:S01]  /*4fc30*/  IMAD.WIDE R4, R0, 0x2, R2 ;  /* 0x0000000200047825 */ /* 0x000fe200078e0202 */
[----:B------:R-:W-:Y:S02]  /*4fc40*/  ISETP.GE.AND P6, PT, R8, c[0x0][0x17c], PT ;  /* 0x00005f0008007a0c */ /* 0x000fe40003fc6270 */
[----:B------:R-:W-:Y:S02]  /*4fc50*/  PRMT R8, R13, 0x7632, R8 ;  /* 0x000076320d087816 */ /* 0x000fe40000000008 */
[----:B------:R1:W-:Y:S01]  /*4fc60*/  @P3 STG.E.U16 [R4.64], R12 ;  /* 0x0000000c04003986 */ /* 0x0003e2000c101506 */
[----:B------:R-:W-:Y:S01]  /*4fc70*/  ISETP.LT.AND P1, PT, R27, c[0x0][0x178], !P1 ;  /* 0x00005e001b007a0c */ /* 0x000fe20004f21270 */
[C---:B0-----:R-:W-:Y:S01]  /*4fc80*/  IMAD.WIDE R6, R0.reuse, 0x2, R24 ;  /* 0x0000000200067825 */ /* 0x041fe200078e0218 */
[----:B------:R-:W-:-:S02]  /*4fc90*/  IADD3 R0, R0, c[0x0][0x198], RZ ;  /* 0x0000660000007a10 */ /* 0x000fc40007ffe0ff */
[----:B------:R-:W-:Y:S02]  /*4fca0*/  ISETP.LT.AND P3, PT, R10, c[0x0][0x178], !P2 ;  /* 0x00005e000a007a0c */ /* 0x000fe40005761270 */
[C---:B-1----:R-:W-:Y:S01]  /*4fcb0*/  IADD3 R12, R11.reuse, 0x9c, RZ ;  /* 0x0000009c0b0c7810 */ /* 0x042fe20007ffe0ff */
[----:B------:R-:W-:Y:S01]  /*4fcc0*/  IMAD.WIDE R4, R0, 0x2, R2 ;  /* 0x0000000200047825 */ /* 0x000fe200078e0202 */
[----:B------:R0:W-:Y:S01]  /*4fcd0*/  @P0 STG.E.U16 [R6.64], R8 ;  /* 0x0000000806000986 */ /* 0x0001e2000c101506 */
[----:B------:R-:W-:Y:S02]  /*4fce0*/  IADD3 R16, R11, 0x9a, RZ ;  /* 0x0000009a0b107810 */ /* 0x000fe40007ffe0ff */
[----:B------:R-:W-:Y:S01]  /*4fcf0*/  ISETP.GE.AND P0, PT, R12, c[0x0][0x17c], PT ;  /* 0x00005f000c007a0c */ /* 0x000fe20003f06270 */
[----:B---3--:R1:W-:Y:S01]  /*4fd00*/  @P4 STG.E.U16 [R4.64], R23 ;  /* 0x0000001704004986 */ /* 0x0083e2000c101506 */
[----:B------:R-:W-:Y:S02]  /*4fd10*/  IADD3 R12, R0, c[0x0][0x198], RZ ;  /* 0x00006600000c7a10 */ /* 0x000fe40007ffe0ff */
[----:B------:R-:W-:-:S02]  /*4fd20*/  ISETP.GE.AND P5, PT, R16, c[0x0][0x17c], PT ;  /* 0x00005f0010007a0c */ /* 0x000fc40003fa6270 */
[----:B0-----:R-:W-:Y:S01]  /*4fd30*/  IADD3 R6, R11, 0x9d, RZ ;  /* 0x0000009d0b067810 */ /* 0x001fe20007ffe0ff */
[----:B-1----:R-:W-:-:S03]  /*4fd40*/  IMAD.WIDE R4, R0, 0x2, R24 ;  /* 0x0000000200047825 */ /* 0x002fc600078e0218 */
[----:B------:R-:W-:Y:S02]  /*4fd50*/  ISETP.GE.AND P4, PT, R6, c[0x0][0x17c], PT ;  /* 0x00005f0006007a0c */ /* 0x000fe40003f86270 */
[----:B------:R-:W-:Y:S01]  /*4fd60*/  PRMT R0, R23, 0x7632, R0 ;  /* 0x0000763217007816 */ /* 0x000fe20000000000 */
[----:B------:R-:W-:Y:S01]  /*4fd70*/  IMAD.WIDE R6, R12, 0x2, R2 ;  /* 0x000000020c067825 */ /* 0x000fe200078e0202 */
[----:B------:R-:W-:Y:S01]  /*4fd80*/  ISETP.LT.AND P2, PT, R27, c[0x0][0x178], !P2 ;  /* 0x00005e001b007a0c */ /* 0x000fe20005741270 */
[----:B----4-:R0:W-:Y:S01]  /*4fd90*/  @P1 STG.E.U16 [R4.64], R19 ;  /* 0x0000001304001986 */ /* 0x0101e2000c101506 */
[----:B------:R-:W-:-:S03]  /*4fda0*/  ISETP.LT.AND P1, PT, R10, c[0x0][0x178], !P5 ;  /* 0x00005e000a007a0c */ /* 0x000fc60006f21270 */
[----:B------:R1:W-:Y:S01]  /*4fdb0*/  @P3 STG.E.U16 [R6.64], R0 ;  /* 0x0000000006003986 */ /* 0x0003e2000c101506 */
[----:B------:R-:W-:Y:S02]  /*4fdc0*/  PRMT R8, R19, 0x7632, R8 ;  /* 0x0000763213087816 */ /* 0x000fe40000000008 */
[----:B------:R-:W-:Y:S01]  /*4fdd0*/  ISETP.LT.AND P5, PT, R27, c[0x0][0x178], !P5 ;  /* 0x00005e001b007a0c */ /* 0x000fe20006fa1270 */
[----:B------:R-:W3:Y:S01]  /*4fde0*/  LDL.LU R23, [R1+0x294] ;  /* 0x0002940001177983 */ /* 0x000ee20000300800 */
[C---:B0-----:R-:W-:Y:S01]  /*4fdf0*/  IMAD.WIDE R4, R12.reuse, 0x2, R24 ;  /* 0x000000020c047825 */ /* 0x041fe200078e0218 */
[----:B-1----:R-:W-:-:S04]  /*4fe00*/  IADD3 R0, R12, c[0x0][0x198], RZ ;  /* 0x000066000c007a10 */ /* 0x002fc80007ffe0ff */
[----:B------:R0:W-:Y:S01]  /*4fe10*/  @P2 STG.E.U16 [R4.64], R8 ;  /* 0x0000000804002986 */ /* 0x0001e2000c101506 */
[----:B------:R-:W-:-:S05]  /*4fe20*/  IMAD.WIDE R6, R0, 0x2, R2 ;  /* 0x0000000200067825 */ /* 0x000fca00078e0202 */
[----:B-----5:R1:W-:Y:S01]  /*4fe30*/  @P1 STG.E.U16 [R6.64], R21 ;  /* 0x0000001506001986 */ /* 0x0203e2000c101506 */
[----:B------:R-:W-:Y:S01]  /*4fe40*/  ISETP.LT.AND P1, PT, R10, c[0x0][0x178], !P6 ;  /* 0x00005e000a007a0c */ /* 0x000fe20007721270 */
[C---:B------:R-:W-:Y:S01]  /*4fe50*/  IMAD.WIDE R12, R0.reuse, 0x2, R24 ;  /* 0x00000002000c7825 */ /* 0x040fe200078e0218 */
[----:B0-----:R-:W-:Y:S02]  /*4fe60*/  PRMT R8, R21, 0x7632, R8 ;  /* 0x0000763215087816 */ /* 0x001fe40000000008 */
[----:B------:R-:W-:Y:S02]  /*4fe70*/  IADD3 R19, R11, 0xa0, RZ ;  /* 0x000000a00b137810 */ /* 0x000fe40007ffe0ff */
[----:B-1----:R-:W-:-:S05]  /*4fe80*/  IADD3 R6, R0, c[0x0][0x198], RZ ;  /* 0x0000660000067a10 */ /* 0x002fca0007ffe0ff */
[C---:B------:R-:W-:Y:S01]  /*4fe90*/  IMAD.WIDE R4, R6.reuse, 0x2, R2 ;  /* 0x0000000206047825 */ /* 0x040fe200078e0202 */
[----:B------:R-:W-:Y:S02]  /*4fea0*/  ISETP.LT.AND P6, PT, R27, c[0x0][0x178], !P6 ;  /* 0x00005e001b007a0c */ /* 0x000fe400077c1270 */
[C---:B------:R-:W-:Y:S01]  /*4feb0*/  IADD3 R0, R6.reuse, c[0x0][0x198], RZ ;  /* 0x0000660006007a10 */ /* 0x040fe20007ffe0ff */
[----:B------:R-:W-:Y:S01]  /*4fec0*/  IMAD.WIDE R6, R6, 0x2, R24 ;  /* 0x0000000206067825 */ /* 0x000fe200078e0218 */
[----:B--2---:R0:W-:Y:S01]  /*4fed0*/  @P5 STG.E.U16 [R12.64], R29 ;  /* 0x0000001d0c005986 */ /* 0x0041e2000c101506 */
[----:B------:R-:W-:Y:S02]  /*4fee0*/  ISETP.LT.AND P5, PT, R10, c[0x0][0x178], !P0 ;  /* 0x00005e000a007a0c */ /* 0x000fe400047a1270 */
[----:B------:R-:W-:Y:S01]  /*4fef0*/  PRMT R18, R29, 0x7632, R18 ;  /* 0x000076321d127816 */ /* 0x000fe20000000012 */
[----:B------:R-:W2:Y:S04]  /*4ff00*/  LDL.LU R10, [R1+0x1570] ;  /* 0x00157000010a7983 */ /* 0x000ea80000300800 */
[----:B------:R-:W-:Y:S01]  /*4ff10*/  @P1 STG.E.U16 [R4.64], R8 ;  /* 0x0000000804001986 */ /* 0x000fe2000c101506 */
[----:B------:R-:W-:-:S03]  /*4ff20*/  ISETP.GE.AND P1, PT, R19, c[0x0][0x17c], PT ;  /* 0x00005f0013007a0c */ /* 0x000fc60003f26270 */
[----:B0-----:R-:W4:Y:S04]  /*4ff30*/  LDL.LU R29, [R1+0x1d4] ;  /* 0x0001d400011d7983 */ /* 0x001f280000300800 */
[----:B------:R-:W5:Y:S04]  /*4ff40*/  LDL R19, [R1+0xcec] ;  /* 0x000cec0001137983 */ /* 0x000f680000100800 */
[----:B------:R0:W-:Y:S04]  /*4ff50*/  @P6 STG.E.U16 [R6.64], R18 ;  /* 0x0000001206006986 */ /* 0x0001e8000c101506 */
[----:B0-----:R-:W2:Y:S04]  /*4ff60*/  LDL.LU R18, [R1+0x2c4] ;  /* 0x0002c40001127983 */ /* 0x001ea80000300800 */
[----:B------:R-:W2:Y:S01]  /*4ff70*/  LDL.LU R21, [R1+0x1e8] ;  /* 0x0001e80001157983 */ /* 0x000ea20000300800 */
[----:B------:R-:W-:Y:S01]  /*4ff80*/  IMAD.WIDE R12, R0, 0x2, R2 ;  /* 0x00000002000c7825 */ /* 0x000fe200078e0202 */
[----:B------:R-:W-:-:S02]  /*4ff90*/  ISETP.LT.AND P0, PT, R27, c[0x0][0x178], !P0 ;  /* 0x00005e001b007a0c */ /* 0x000fc40004701270 */
[C---:B------:R-:W-:Y:S02]  /*4ffa0*/  IADD3 R16, R11.reuse, 0x9e, RZ ;  /* 0x0000009e0b107810 */ /* 0x040fe40007ffe0ff */
[----:B------:R-:W-:Y:S02]  /*4ffb0*/  IADD3 R17, R11, 0x9f, RZ ;  /* 0x0000009f0b117810 */ /* 0x000fe40007ffe0ff */
[----:B------:R-:W-:Y:S02]  /*4ffc0*/  ISETP.GE.AND P3, PT, R16, c[0x0][0x17c], PT ;  /* 0x00005f0010007a0c */ /* 0x000fe40003f66270 */
[----:B------:R-:W-:Y:S01]  /*4ffd0*/  ISETP.GE.AND P2, PT, R17, c[0x0][0x17c], PT ;  /* 0x00005f0011007a0c */ /* 0x000fe20003f46270 */
[C---:B------:R-:W-:Y:S01]  /*4ffe0*/  IMAD.WIDE R16, R0.reuse, 0x2, R24 ;  /* 0x0000000200107825 */ /* 0x040fe200078e0218 */
[----:B------:R-:W-:Y:S01]  /*4fff0*/  IADD3 R6, R0, c[0x0][0x198], RZ ;  /* 0x0000660000067a10 */ /* 0x000fe20007ffe0ff */
[----:B---3--:R0:W-:Y:S02]  /*50000*/  @P5 STG.E.U16 [R12.64], R23 ;  /* 0x000000170c005986 */ /* 0x0081e4000c101506 */
[----:B0-----:R-:W-:-:S02]  /*50010*/  PRMT R12, R23, 0x7632, R12 ;  /* 0x00007632170c7816 */ /* 0x001fc4000000000c */
[----:B------:R-:W3:Y:S01]  /*50020*/  LDL.LU R23, [R1+0x1c8] ;  /* 0x0001c80001177983 */ /* 0x000ee20000300800 */
[----:B------:R-:W-:Y:S01]  /*50030*/  IADD3 R8, R11, 0xa1, RZ ;  /* 0x000000a10b087810 */ /* 0x000fe20007ffe0ff */
[----:B------:R-:W-:Y:S02]  /*50040*/  IMAD.WIDE R4, R6, 0x2, R2 ;  /* 0x0000000206047825 */ /* 0x000fe400078e0202 */
[----:B------:R0:W-:Y:S01]  /*50050*/  @P0 STG.E.U16 [R16.64], R9 ;  /* 0x0000000910000986 */ /* 0x0001e2000c101506 */
[----:B------:R-:W-:Y:S02]  /*50060*/  PRMT R13, R9, 0x7632, R13 ;  /* 0x00007632090d7816 */ /* 0x000fe4000000000d */
[----:B------:R-:W-:Y:S02]  /*50070*/  ISETP.GE.AND P0, PT, R8, c[0x0][0x17c], PT ;  /* 0x00005f0008007a0c */ /* 0x000fe40003f06270 */
[C---:B0-----:R-:W-:Y:S01]  /*50080*/  IADD3 R16, R6.reuse, c[0x0][0x198], RZ ;  /* 0x0000660006107a10 */ /* 0x041fe20007ffe0ff */
[----:B------:R-:W-:-:S04]  /*50090*/  IMAD.WIDE R6, R6, 0x2, R24 ;  /* 0x0000000206067825 */ /* 0x000fc800078e0218 */
[----:B------:R-:W-:Y:S01]  /*500a0*/  IMAD.WIDE R8, R16, 0x2, R2 ;  /* 0x0000000210087825 */ /* 0x000fe200078e0202 */
[----:B-----5:R-:W-:Y:S02]  /*500b0*/  ISETP.LT.AND P5, PT, R19, c[0x0][0x178], !P4 ;  /* 0x00005e0013007a0c */ /* 0x020fe400067a1270 */
[----:B------:R-:W-:Y:S02]  /*500c0*/  ISETP.LT.AND P4, PT, R27, c[0x0][0x178], !P4 ;  /* 0x00005e001b007a0c */ /* 0x000fe40006781270 */
[----:B------:R-:W-:Y:S02]  /*500d0*/  ISETP.LT.AND P6, PT, R19, c[0x0][0x178], !P3 ;  /* 0x00005e0013007a0c */ /* 0x000fe40005fc1270 */
[----:B------:R-:W-:-:S07]  /*500e0*/  ISETP.LT.AND P3, PT, R27, c[0x0][0x178], !P3 ;  /* 0x00005e001b007a0c */ /* 0x000fce0005f61270 */
[----:B------:R0:W-:Y:S04]  /*500f0*/  @P5 STG.E.U16 [R4.64], R12 ;  /* 0x0000000c04005986 */ /* 0x0001e8000c101506 */
[----:B------:R-:W-:Y:S04]  /*50100*/  @P4 STG.E.U16 [R6.64], R13 ;  /* 0x0000000d06004986 */ /* 0x000fe8000c101506 */
[----:B--2---:R1:W-:Y:S01]  /*50110*/  @P6 STG.E.U16 [R8.64], R18 ;  /* 0x0000001208006986 */ /* 0x0043e2000c101506 */
[----:B0-----:R-:W-:-:S05]  /*50120*/  IMAD.WIDE R4, R16, 0x2, R24 ;  /* 0x0000000210047825 */ /* 0x001fca00078e0218 */
[----:B----4-:R0:W-:Y:S01]  /*50130*/  @P3 STG.E.U16 [R4.64], R29 ;  /* 0x0000001d04003986 */ /* 0x0101e2000c101506 */
[----:B-1----:R-:W-:-:S03]  /*50140*/  PRMT R9, R29, 0x7632, R9 ;  /* 0x000076321d097816 */ /* 0x002fc60000000009 */
[----:B0-----:R-:W2:Y:S01]  /*50150*/  LDL.LU R29, [R1+0x1f8] ;  /* 0x0001f800011d7983 */ /* 0x001ea20000300800 */
[----:B------:R-:W-:-:S04]  /*50160*/  IADD3 R0, R11, 0xa2, RZ ;  /* 0x000000a20b007810 */ /* 0x000fc80007ffe0ff */
[----:B------:R-:W-:Y:S02]  /*50170*/  ISETP.GE.AND P5, PT, R0, c[0x0][0x17c], PT ;  /* 0x00005f0000007a0c */ /* 0x000fe40003fa6270 */
[----:B------:R-:W-:Y:S02]  /*50180*/  IADD3 R0, R11, 0xa3, RZ ;  /* 0x000000a30b007810 */ /* 0x000fe40007ffe0ff */
[----:B------:R-:W-:Y:S02]  /*50190*/  ISETP.LT.AND P6, PT, R19, c[0x0][0x178], !P2 ;  /* 0x00005e0013007a0c */ /* 0x000fe400057c1270 */
[----:B------:R-:W-:Y:S02]  /*501a0*/  ISETP.LT.AND P2, PT, R27, c[0x0][0x178], !P2 ;  /* 0x00005e001b007a0c */ /* 0x000fe40005741270 */
[----:B------:R-:W-:Y:S02]  /*501b0*/  ISETP.GE.AND P4, PT, R0, c[0x0][0x17c], PT ;  /* 0x00005f0000007a0c */ /* 0x000fe40003f86270 */
[----:B------:R-:W-:-:S02]  /*501c0*/  IADD3 R0, R16, c[0x0][0x198], RZ ;  /* 0x0000660010007a10 */ /* 0x000fc40007ffe0ff */
[----:B------:R-:W-:Y:S02]  /*501d0*/  PRMT R8, R18, 0x7632, R8 ;  /* 0x0000763212087816 */ /* 0x000fe40000000008 */
[----:B------:R-:W4:Y:S01]  /*501e0*/  LDL.LU R18, [R1+0x1a8] ;  /* 0x0001a80001127983 */ /* 0x000f220000300800 */
[----:B------:R-:W-:Y:S01]  /*501f0*/  ISETP.LT.AND P3, PT, R19, c[0x0][0x178], !P1 ;  /* 0x00005e0013007a0c */ /* 0x000fe20004f61270 */
[----:B------:R-:W-:-:S04]  /*50200*/  IMAD.WIDE R6, R0, 0x2, R2 ;  /* 0x0000000200067825 */ /* 0x000fc800078e0202 */
[C---:B------:R-:W-:Y:S01]  /*50210*/  IMAD.WIDE R4, R0.reuse, 0x2, R24 ;  /* 0x0000000200047825 */ /* 0x040fe200078e0218 */
[----:B------:R-:W-:Y:S01]  /*50220*/  IADD3 R0, R0, c[0x0][0x198], RZ ;  /* 0x0000660000007a10 */ /* 0x000fe20007ffe0ff */
[----:B------:R-:W-:Y:S04]  /*50230*/  @P6 STG.E.U16 [R6.64], R8 ;  /* 0x0000000806006986 */ /* 0x000fe8000c101506 */
[----:B------:R0:W-:Y:S01]  /*50240*/  @P2 STG.E.U16 [R4.64], R9 ;  /* 0x0000000904002986 */ /* 0x0001e2000c101506 */
[----:B------:R-:W-:Y:S01]  /*50250*/  ISETP.LT.AND P1, PT, R27, c[0x0][0x178], !P1 ;  /* 0x00005e001b007a0c */ /* 0x000fe20004f21270 */
[----:B0-----:R-:W-:Y:S01]  /*50260*/  IMAD.WIDE R4, R0, 0x2, R2 ;  /* 0x0000000200047825 */ /* 0x001fe200078e0202 */
[----:B------:R-:W-:-:S04]  /*50270*/  PRMT R9, R21, 0x7632, R9 ;  /* 0x0000763215097816 */ /* 0x000fc80000000009 */
[----:B------:R0:W-:Y:S01]  /*50280*/  @P3 STG.E.U16 [R4.64], R21 ;  /* 0x0000001504003986 */ /* 0x0001e2000c101506 */
[----:B------:R-:W-:Y:S01]  /*50290*/  IADD3 R8, R11, 0xa5, RZ ;  /* 0x000000a50b087810 */ /* 0x000fe20007ffe0ff */
[----:B------:R-:W-:Y:S02]  /*502a0*/  IMAD.WIDE R6, R0, 0x2, R24 ;  /* 0x0000000200067825 */ /* 0x000fe400078e0218 */
[----:B0-----:R-:W5:Y:S01]  /*502b0*/  LDL.LU R21, [R1+0x288] ;  /* 0x0002880001157983 */ /* 0x001f620000300800 */
[----:B------:R-:W-:Y:S02]  /*502c0*/  ISETP.GE.AND P3, PT, R8, c[0x0][0x17c], PT ;  /* 0x00005f0008007a0c */ /* 0x000fe40003f66270 */
[----:B---3--:R-:W-:Y:S01]  /*502d0*/  PRMT R8, R23, 0x7632, R8 ;  /* 0x0000763217087816 */ /* 0x008fe20000000008 */
[----:B------:R0:W-:Y:S01]  /*502e0*/  @P1 STG.E.U16 [R6.64], R23 ;  /* 0x0000001706001986 */ /* 0x0001e2000c101506 */
[----:B------:R-:W-:-:S03]  /*502f0*/  ISETP.LT.AND P2, PT, R19, c[0x0][0x178], !P0 ;  /* 0x00005e0013007a0c */ /* 0x000fc60004741270 */
[----:B0-----:R-:W3:Y:S01]  /*50300*/  LDL.LU R23, [R1+0x148] ;  /* 0x0001480001177983 */ /* 0x001ee20000300800 */
[----:B------:R-:W-:Y:S02]  /*50310*/  IADD3 R0, R0, c[0x0][0x198], RZ ;  /* 0x0000660000007a10 */ /* 0x000fe40007ffe0ff */
[----:B------:R-:W-:Y:S02]  /*50320*/  ISETP.LT.AND P0, PT, R27, c[0x0][0x178], !P0 ;  /* 0x00005e001b007a0c */ /* 0x000fe40004701270 */
[----:B------:R-:W-:Y:S01]  /*50330*/  ISETP.LT.AND P1, PT, R19, c[0x0][0x178], !P5 ;  /* 0x00005e0013007a0c */ /* 0x000fe20006f21270 */
[----:B------:R-:W-:-:S04]  /*50340*/  IMAD.WIDE R4, R0, 0x2, R2 ;  /* 0x0000000200047825 */ /* 0x000fc800078e0202 */
[C---:B------:R-:W-:Y:S01]  /*50350*/  IMAD.WIDE R6, R0.reuse, 0x2, R24 ;  /* 0x0000000200067825 */ /* 0x040fe200078e0218 */
[----:B------:R-:W-:Y:S01]  /*50360*/  IADD3 R0, R0, c[0x0][0x198], RZ ;  /* 0x0000660000007a10 */ /* 0x000fe20007ffe0ff */
[----:B------:R0:W-:Y:S04]  /*50370*/  @P2 STG.E.U16 [R4.64], R9 ;  /* 0x0000000904002986 */ /* 0x0001e8000c101506 */
[----:B------:R1:W-:Y:S01]  /*50380*/  @P0 STG.E.U16 [R6.64], R8 ;  /* 0x0000000806000986 */ /* 0x0003e2000c101506 */
[C---:B0-----:R-:W-:Y:S01]  /*50390*/  IMAD.WIDE R4, R0.reuse, 0x2, R2 ;  /* 0x0000000200047825 */ /* 0x041fe200078e0202 */
[----:B-1----:R-:W-:-:S04]  /*503a0*/  IADD3 R8, R0, c[0x0][0x198], RZ ;  /* 0x0000660000087a10 */ /* 0x002fc80007ffe0ff */
[----:B--2---:R0:W-:Y:S02]  /*503b0*/  @P1 STG.E.U16 [R4.64], R29 ;  /* 0x0000001d04001986 */ /* 0x0041e4000c101506 */
[----:B0-----:R-:W-:Y:S01]  /*503c0*/  IMAD.WIDE R4, R0, 0x2, R24 ;  /* 0x0000000200047825 */ /* 0x001fe200078e0218 */
[----:B------:R-:W-:Y:S02]  /*503d0*/  PRMT R0, R29, 0x7632, R0 ;  /* 0x000076321d007816 */ /* 0x000fe40000000000 */
[----:B------:R-:W2:Y:S01]  /*503e0*/  LDL.LU R29, [R1+0x278] ;  /* 0x00027800011d7983 */ /* 0x000ea20000300800 */
[----:B------:R-:W-:Y:S02]  /*503f0*/  ISETP.LT.AND P5, PT, R27, c[0x0][0x178], !P5 ;  /* 0x00005e001b007a0c */ /* 0x000fe40006fa1270 */
[----:B------:R-:W-:Y:S02]  /*50400*/  ISETP.LT.AND P2, PT, R19, c[0x0][0x178], !P4 ;  /* 0x00005e0013007a0c */ /* 0x000fe40006741270 */
[----:B------:R-:W-:-:S02]  /*50410*/  IADD3 R12, R11, 0xa4, RZ ;  /* 0x000000a40b0c7810 */ /* 0x000fc40007ffe0ff */
[----:B------:R-:W-:Y:S02]  /*50420*/  IADD3 R6, R11, 0xa7, RZ ;  /* 0x000000a70b067810 */ /* 0x000fe40007ffe0ff */
[----:B------:R-:W-:Y:S02]  /*50430*/  ISETP.GE.AND P6, PT, R12, c[0x0][0x17c], PT ;  /* 0x00005f000c007a0c */ /* 0x000fe40003fc6270 */
[----:B------:R-:W-:Y:S01]  /*50440*/  ISETP.GE.AND P1, PT, R6, c[0x0][0x17c], PT ;  /* 0x00005f0006007a0c */ /* 0x000fe20003f26270 */
[----:B------:R-:W-:Y:S01]  /*50450*/  IMAD.WIDE R6, R8, 0x2, R2 ;  /* 0x0000000208067825 */ /* 0x000fe200078e0202 */
[----:B------:R-:W-:Y:S01]  /*50460*/  ISETP.LT.AND P4, PT, R27, c[0x0][0x178], !P4 ;  /* 0x00005e001b007a0c */ /* 0x000fe20006781270 */
[----:B----4-:R0:W-:Y:S01]  /*50470*/  @P5 STG.E.U16 [R4.64], R18 ;  /* 0x0000001204005986 */ /* 0x0101e2000c101506 */
[----:B------:R-:W-:-:S03]  /*50480*/  ISETP.LT.AND P5, PT, R19, c[0x0][0x178], !P6 ;  /* 0x00005e0013007a0c */ /* 0x000fc600077a1270 */
[----:B------:R1:W-:Y:S01]  /*50490*/  @P2 STG.E.U16 [R6.64], R0 ;  /* 0x0000000006002986 */ /* 0x0003e2000c101506 */
[----:B------:R-:W-:Y:S01]  /*504a0*/  PRMT R12, R18, 0x7632, R12 ;  /* 0x00007632120c7816 */ /* 0x000fe2000000000c */
[C---:B0-----:R-:W-:Y:S01]  /*504b0*/  IMAD.WIDE R4, R8.reuse, 0x2, R24 ;  /* 0x0000000208047825 */ /* 0x041fe200078e0218 */
[----:B-1----:R-:W-:-:S05]  /*504c0*/  IADD3 R0, R8, c[0x0][0x198], RZ ;  /* 0x0000660008007a10 */ /* 0x002fca0007ffe0ff */
[----:B------:R-:W-:Y:S01]  /*504d0*/  @P4 STG.E.U16 [R4.64], R12 ;  /* 0x0000000c04004986 */ /* 0x000fe2000c101506 */
[C---:B------:R-:W-:Y:S01]  /*504e0*/  IMAD.WIDE R6, R0.reuse, 0x2, R2 ;  /* 0x0000000200067825 */ /* 0x040fe200078e0202 */
[----:B------:R-:W-:Y:S02]  /*504f0*/  ISETP.LT.AND P6, PT, R27, c[0x0][0x178], !P6 ;  /* 0x00005e001b007a0c */ /* 0x000fe400077c1270 */
[C---:B------:R-:W-:Y:S02]  /*50500*/  IADD3 R9, R11.reuse, 0xa6, RZ ;  /* 0x000000a60b097810 */ /* 0x040fe40007ffe0ff */
[----:B------:R-:W-:Y:S01]  /*50510*/  IADD3 R16, R11, 0xa9, RZ ;  /* 0x000000a90b107810 */ /* 0x000fe20007ffe0ff */
[----:B-----5:R0:W-:Y:S01]  /*50520*/  @P5 STG.E.U16 [R6.64], R21 ;  /* 0x0000001506005986 */ /* 0x0201e2000c101506 */
[----:B------:R-:W-:Y:S02]  /*50530*/  ISETP.LT.AND P5, PT, R19, c[0x0][0x178], !P3 ;  /* 0x00005e0013007a0c */ /* 0x000fe40005fa1270 */
[----:B------:R-:W-:Y:S01]  /*50540*/  ISETP.GE.AND P0, PT, R9, c[0x0][0x17c], PT ;  /* 0x00005f0009007a0c */ /* 0x000fe20003f06270 */
[----:B------:R-:W-:Y:S01]  /*50550*/  IMAD.WIDE R8, R0, 0x2, R24 ;  /* 0x0000000200087825 */ /* 0x000fe200078e0218 */
[----:B------:R-:W-:-:S02]  /*50560*/  ISETP.GE.AND P4, PT, R16, c[0x0][0x17c], PT ;  /* 0x00005f0010007a0c */ /* 0x000fc40003f86270 */
[----:B------:R-:W-:Y:S02]  /*50570*/  PRMT R16, R21, 0x7632, R16 ;  /* 0x0000763215107816 */ /* 0x000fe40000000010 */
[----:B0-----:R-:W-:Y:S02]  /*50580*/  IADD3 R6, R0, c[0x0][0x198], RZ ;  /* 0x0000660000067a10 */ /* 0x001fe40007ffe0ff */
[----:B------:R-:W-:-:S03]  /*50590*/  IADD3 R13, R11, 0xa8, RZ ;  /* 0x000000a80b0d7810 */ /* 0x000fc60007ffe0ff */
[----:B------:R-:W-:Y:S01]  /*505a0*/  IMAD.WIDE R4, R6, 0x2, R2 ;  /* 0x0000000206047825 */ /* 0x000fe200078e0202 */
[----:B------:R-:W-:Y:S01]  /*505b0*/  IADD3 R18, R11, 0xaa, RZ ;  /* 0x000000aa0b127810 */ /* 0x000fe20007ffe0ff */
[----:B---3--:R0:W-:Y:S01]  /*505c0*/  @P6 STG.E.U16 [R8.64], R23 ;  /* 0x0000001708006986 */ /* 0x0081e2000c101506 */
[----:B------:R-:W-:-:S03]  /*505d0*/  PRMT R17, R23, 0x7632, R17 ;  /* 0x0000763217117816 */ /* 0x000fc60000000011 */
[----:B------:R-:W3:Y:S04]  /*505e0*/  LDL.LU R11, [R1+0x156c] ;  /* 0x00156c00010b7983 */ /* 0x000ee80000300800 */
[----:B------:R1:W-:Y:S04]  /*505f0*/  @P5 STG.E.U16 [R4.64], R16 ;  /* 0x0000001004005986 */ /* 0x0003e8000c101506 */
[----:B0-----:R-:W4:Y:S04]  /*50600*/  LDL.LU R23, [R1+0x1b8] ;  /* 0x0001b80001177983 */ /* 0x001f280000300800 */
[----:B-1----:R-:W5:Y:S01]  /*50610*/  LDL R16, [R1+0xce8] ;  /* 0x000ce80001107983 */ /* 0x002f620000100800 */
[----:B------:R-:W-:-:S03]  /*50620*/  ISETP.GE.AND P5, PT, R18, c[0x0][0x17c], PT ;  /* 0x00005f0012007a0c */ /* 0x000fc60003fa6270 */
[----:B------:R-:W3:Y:S01]  /*50630*/  LDL.LU R18, [R1+0x2b8] ;  /* 0x0002b80001127983 */ /* 0x000ee20000300800 */
[----:B------:R-:W-:Y:S02]  /*50640*/  ISETP.LT.AND P3, PT, R27, c[0x0][0x178], !P3 ;  /* 0x00005e001b007a0c */ /* 0x000fe40005f61270 */
[----:B------:R-:W-:Y:S01]  /*50650*/  ISETP.LT.AND P6, PT, R19, c[0x0][0x178], !P0 ;  /* 0x00005e0013007a0c */ /* 0x000fe200047c1270 */
[----:B------:R-:W3:Y:S01]  /*50660*/  LDL.LU R21, [R1+0x2a8] ;  /* 0x0002a80001157983 */ /* 0x000ee20000300800 */
[----:B------:R-:W-:Y:S02]  /*50670*/  ISETP.LT.AND P0, PT, R27, c[0x0][0x178], !P0 ;  /* 0x00005e001b007a0c */ /* 0x000fe40004701270 */
[C---:B------:R-:W-:Y:S01]  /*50680*/  IADD3 R0, R6.reuse, c[0x0][0x198], RZ ;  /* 0x0000660006007a10 */ /* 0x040fe20007ffe0ff */
[----:B------:R-:W-:Y:S01]  /*50690*/  IMAD.WIDE R6, R6, 0x2, R24 ;  /* 0x0000000206067825 */ /* 0x000fe200078e0218 */
[----:B------:R-:W-:-:S03]  /*506a0*/  ISETP.GE.AND P2, PT, R13, c[0x0][0x17c], PT ;  /* 0x00005f000d007a0c */ /* 0x000fc60003f46270 */
[----:B------:R-:W-:-:S04]  /*506b0*/  IMAD.WIDE R8, R0, 0x2, R2 ;  /* 0x0000000200087825 */ /* 0x000fc800078e0202 */
[----:B------:R-:W-:Y:S01]  /*506c0*/  IMAD.WIDE R12, R0, 0x2, R24 ;  /* 0x00000002000c7825 */ /* 0x000fe200078e0218 */
[----:B------:R-:W-:Y:S04]  /*506d0*/  @P3 STG.E.U16 [R6.64], R17 ;  /* 0x0000001106003986 */ /* 0x000fe8000c101506 */
[----:B--2---:R-:W-:Y:S04]  /*506e0*/  @P6 STG.E.U16 [R8.64], R29 ;  /* 0x0000001d08006986 */ /* 0x004fe8000c101506 */
[----:B------:R0:W-:Y:S02]  /*506f0*/  @P0 STG.E.U16 [R12.64], R14 ;  /* 0x0000000e0c000986 */ /* 0x0001e4000c101506 */
[----:B0-----:R-:W-:-:S02]  /*50700*/  PRMT R12, R29, 0x7632, R12 ;  /* 0x000076321d0c7816 */ /* 0x001fc4000000000c */
[----:B------:R-:W2:Y:S01]  /*50710*/  LDL.LU R29, [R1+0x198] ;  /* 0x00019800011d7983 */ /* 0x000ea20000300800 */
[----:B------:R-:W-:Y:S02]  /*50720*/  ISETP.LT.AND P0, PT, R19, c[0x0][0x178], !P1 ;  /* 0x00005e0013007a0c */ /* 0x000fe40004f01270 */
[----:B------:R-:W-:Y:S02]  /*50730*/  IADD3 R6, R0, c[0x0][0x198], RZ ;  /* 0x0000660000067a10 */ /* 0x000fe40007ffe0ff */
[----:B------:R-:W-:Y:S02]  /*50740*/  ISETP.LT.AND P1, PT, R27, c[0x0][0x178], !P1 ;  /* 0x00005e001b007a0c */ /* 0x000fe40004f21270 */
[----:B------:R-:W-:Y:S02]  /*50750*/  ISETP.LT.AND P3, PT, R19, c[0x0][0x178], !P2 ;  /* 0x00005e0013007a0c */ /* 0x000fe40005761270 */
[----:B------:R-:W-:Y:S01]  /*50760*/  ISETP.LT.AND P2, PT, R27, c[0x0][0x178], !P2 ;  /* 0x00005e001b007a0c */ /* 0x000fe20005741270 */
[C---:B------:R-:W-:Y:S01]  /*50770*/  IMAD.WIDE R4, R6.reuse, 0x2, R2 ;  /* 0x0000000206047825 */ /* 0x040fe200078e0202 */
[----:B------:R-:W-:-:S02]  /*50780*/  IADD3 R0, R6, c[0x0][0x198], RZ ;  /* 0x0000660006007a10 */ /* 0x000fc40007ffe0ff */
[----:B------:R-:W-:Y:S01]  /*50790*/  PRMT R14, R14, 0x7632, R14 ;  /* 0x000076320e0e7816 */ /* 0x000fe2000000000e */
[--C-:B------:R-:W-:Y:S01]  /*507a0*/  IMAD.WIDE R6, R6, 0x2, R24.reuse ;  /* 0x0000000206067825 */ /* 0x100fe200078e0218 */
[----:B------:R0:W-:Y:S04]  /*507b0*/  @P0 STG.E.U16 [R4.64], R12 ;  /* 0x0000000c04000986 */ /* 0x0001e8000c101506 */
[----:B------:R1:W-:Y:S01]  /*507c0*/  @P1 STG.E.U16 [R6.64], R14 ;  /* 0x0000000e06001986 */ /* 0x0003e2000c101506 */
[----:B0-----:R-:W-:Y:S01]  /*507d0*/  IMAD.WIDE R4, R0, 0x2, R24 ;  /* 0x0000000200047825 */ /* 0x001fe200078e0218 */
[----:B-----5:R-:W-:-:S04]  /*507e0*/  IADD3 R8, R16, 0xab, RZ ;  /* 0x000000ab10087810 */ /* 0x020fc80007ffe0ff */
[----:B------:R-:W-:Y:S01]  /*507f0*/  ISETP.GE.AND P6, PT, R8, c[0x0][0x17c], PT ;  /* 0x00005f0008007a0c */ /* 0x000fe20003fc6270 */
[----:B------:R-:W-:-:S05]  /*50800*/  IMAD.WIDE R8, R0, 0x2, R2 ;  /* 0x0000000200087825 */ /* 0x000fca00078e0202 */
[----:B---3--:R0:W-:Y:S01]  /*50810*/  @P3 STG.E.U16 [R8.64], R18 ;  /* 0x0000001208003986 */ /* 0x0081e2000c101506 */
[----:B------:R-:W-:-:S03]  /*50820*/  ISETP.LT.AND P3, PT, R19, c[0x0][0x178], !P4 ;  /* 0x00005e0013007a0c */ /* 0x000fc60006761270 */
[----:B----4-:R3:W-:Y:S01]  /*50830*/  @P2 STG.E.U16 [R4.64], R23 ;  /* 0x0000001704002986 */ /* 0x0107e2000c101506 */
[----:B------:R-:W-:Y:S02]  /*50840*/  ISETP.LT.AND P4, PT, R27, c[0x0][0x178], !P4 ;  /* 0x00005e001b007a0c */ /* 0x000fe40006781270 */
[----:B-1----:R-:W-:Y:S02]  /*50850*/  IADD3 R6, R16, 0xad, RZ ;  /* 0x000000ad10067810 */ /* 0x002fe40007ffe0ff */
[----:B0-----:R-:W-:Y:S02]  /*50860*/  PRMT R9, R23, 0x7632, R9 ;  /* 0x0000763217097816 */ /* 0x001fe40000000009 */
[----:B---3--:R-:W3:Y:S01]  /*50870*/  LDL.LU R23, [R1+0x298] ;  /* 0x0002980001177983 */ /* 0x008ee20000300800 */
[----:B------:R-:W-:Y:S02]  /*50880*/  IADD3 R0, R0, c[0x0][0x198], RZ ;  /* 0x0000660000007a10 */ /* 0x000fe40007ffe0ff */
[----:B------:R-:W-:-:S02]  /*50890*/  ISETP.LT.AND P2, PT, R19, c[0x0][0x178], !P5 ;  /* 0x00005e0013007a0c */ /* 0x000fc40006f41270 */
[----:B------:R-:W-:Y:S01]  /*508a0*/  ISETP.GE.AND P1, PT, R6, c[0x0][0x17c], PT ;  /* 0x00005f0006007a0c */ /* 0x000fe20003f26270 */
[----:B------:R-:W-:Y:S01]  /*508b0*/  IMAD.WIDE R4, R0, 0x2, R2 ;  /* 0x0000000200047825 */ /* 0x000fe200078e0202 */
[----:B------:R-:W-:Y:S02]  /*508c0*/  ISETP.LT.AND P5, PT, R27, c[0x0][0x178], !P5 ;  /* 0x00005e001b007a0c */ /* 0x000fe40006fa1270 */
[----:B------:R-:W-:Y:S01]  /*508d0*/  PRMT R8, R18, 0x7632, R8 ;  /* 0x0000763212087816 */ /* 0x000fe20000000008 */
[C---:B------:R-:W-:Y:S01]  /*508e0*/  IMAD.WIDE R6, R0.reuse, 0x2, R24 ;  /* 0x0000000200067825 */ /* 0x040fe200078e0218 */
[----:B------:R-:W-:Y:S01]  /*508f0*/  IADD3 R0, R0, c[0x0][0x198], RZ ;  /* 0x0000660000007a10 */ /* 0x000fe20007ffe0ff */
[----:B------:R-:W4:Y:S04]  /*50900*/  LDL.LU R18, [R1+0x2c8] ;  /* 0x0002c80001127983 */ /* 0x000f280000300800 */
[----:B------:R0:W-:Y:S04]  /*50910*/  @P3 STG.E.U16 [R4.64], R8 ;  /* 0x0000000804003986 */ /* 0x0001e8000c101506 */
[----:B------:R1:W-:Y:S01]  /*50920*/  @P4 STG.E.U16 [R6.64], R9 ;  /* 0x0000000906004986 */ /* 0x0003e2000c101506 */
[----:B0-----:R-:W-:-:S04]  /*50930*/  IMAD.WIDE R4, R0, 0x2, R2 ;  /* 0x0000000200047825 */ /* 0x001fc800078e0202 */
[----:B-1----:R-:W-:Y:S01]  /*50940*/  IMAD.WIDE R6, R0, 0x2, R24 ;  /* 0x0000000200067825 */ /* 0x002fe200078e0218 */
[----:B------:R-:W-:Y:S04]  /*50950*/  @P2 STG.E.U16 [R4.64], R21 ;  /* 0x0000001504002986 */ /* 0x000fe8000c101506 */
[----:B--2---:R0:W-:Y:S01]  /*50960*/  @P5 STG.E.U16 [R6.64], R29 ;  /* 0x0000001d06005986 */ /* 0x0041e2000c101506 */
[----:B------:R-:W-:-:S03]  /*50970*/  PRMT R9, R29, 0x7632, R9 ;  /* 0x000076321d097816 */ /* 0x000fc60000000009 */
[----:B0-----:R-:W2:Y:S01]  /*50980*/  LDL.LU R29, [R1+0x1d8] ;  /* 0x0001d800011d7983 */ /* 0x001ea20000300800 */
[C---:B------:R-:W-:Y:S02]  /*50990*/  IADD3 R13, R16.reuse, 0xac, RZ ;  /* 0x000000ac100d7810 */ /* 0x040fe40007ffe0ff */
[----:B------:R-:W-:Y:S02]  /*509a0*/  ISETP.LT.AND P4, PT, R19, c[0x0][0x178], !P6 ;  /* 0x00005e0013007a0c */ /* 0x000fe40007781270 */
[----:B------:R-:W-:Y:S02]  /*509b0*/  ISETP.LT.AND P6, PT, R27, c[0x0][0x178], !P6 ;  /* 0x00005e001b007a0c */ /* 0x000fe400077c1270 */
[----:B------:R-:W-:Y:S02]  /*509c0*/  ISETP.GE.AND P0, PT, R13, c[0x0][0x17c], PT ;  /* 0x00005f000d007a0c */ /* 0x000fe40003f06270 */
[----:B------:R-:W-:Y:S02]  /*509d0*/  IADD3 R8, R16, 0xaf, RZ ;  /* 0x000000af10087810 */ /* 0x000fe40007ffe0ff */
[----:B------:R-:W-:-:S02]  /*509e0*/  IADD3 R0, R0, c[0x0][0x198], RZ ;  /* 0x0000660000007a10 */ /* 0x000fc40007ffe0ff */
[----:B------:R-:W-:Y:S02]  /*509f0*/  ISETP.GE.AND P2, PT, R8, c[0x0][0x17c], PT ;  /* 0x00005f0008007a0c */ /* 0x000fe40003f46270 */
[----:B------:R-:W-:Y:S01]  /*50a00*/  ISETP.LT.AND P5, PT, R19, c[0x0][0x178], !P0 ;  /* 0x00005e0013007a0c */ /* 0x000fe200047a1270 */
[----:B------:R-:W-:Y:S01]  /*50a10*/  IMAD.WIDE R4, R0, 0x2, R2 ;  /* 0x0000000200047825 */ /* 0x000fe200078e0202 */
[----:B------:R-:W-:-:S03]  /*50a20*/  PRMT R8, R21, 0x7632, R8 ;  /* 0x0000763215087816 */ /* 0x000fc60000000008 */
[C---:B------:R-:W-:Y:S01]  /*50a30*/  IMAD.WIDE R6, R0.reuse, 0x2, R24 ;  /* 0x0000000200067825 */ /* 0x040fe200078e0218 */
[----:B------:R-:W-:Y:S01]  /*50a40*/  IADD3 R0, R0, c[0x0][0x198], RZ ;  /* 0x0000660000007a10 */ /* 0x000fe20007ffe0ff */
[----:B------:R0:W-:Y:S01]  /*50a50*/  @P4 STG.E.U16 [R4.64], R8 ;  /* 0x0000000804004986 */ /* 0x0001e2000c101506 */
[----:B------:R-:W-:-:S03]  /*50a60*/  ISETP.LT.AND P0, PT, R27, c[0x0][0x178], !P0 ;  /* 0x00005e001b007a0c */ /* 0x000fc60004701270 */
[----:B------:R1:W-:Y:S01]  /*50a70*/  @P6 STG.E.U16 [R6.64], R9 ;  /* 0x0000000906006986 */ /* 0x0003e2000c101506 */
[----:B------:R-:W-:Y:S02]  /*50a80*/  ISETP.LT.AND P6, PT, R19, c[0x0][0x178], !P1 ;  /* 0x00005e0013007a0c */ /* 0x000fe40004fc1270 */
[C---:B------:R-:W-:Y:S01]  /*50a90*/  IADD3 R12, R16.reuse, 0xae, RZ ;  /* 0x000000ae100c7810 */ /* 0x040fe20007ffe0ff */
[----:B------:R-:W5:Y:S01]  /*50aa0*/  LDL.LU R21, [R1+0x1ec] ;  /* 0x0001ec0001157983 */ /* 0x000f620000300800 */
[----:B0-----:R-:W-:Y:S01]  /*50ab0*/  IADD3 R8, R16, 0xb0, RZ ;  /* 0x000000b010087810 */ /* 0x001fe20007ffe0ff */
[----:B------:R-:W-:-:S03]  /*50ac0*/  IMAD.WIDE R4, R0, 0x2, R2 ;  /* 0x0000000200047825 */ /* 0x000fc600078e0202 */
[----:B------:R-:W-:Y:S02]  /*50ad0*/  ISETP.GE.AND P4, PT, R8, c[0x0][0x17c], PT ;  /* 0x00005f0008007a0c */ /* 0x000fe40003f86270 */
[----:B-1----:R-:W-:Y:S02]  /*50ae0*/  IADD3 R6, R16, 0xb1, RZ ;  /* 0x000000b110067810 */ /* 0x002fe40007ffe0ff */
[----:B------:R-:W-:Y:S02]  /*50af0*/  IADD3 R8, R0, c[0x0][0x198], RZ ;  /* 0x0000660000087a10 */ /* 0x000fe40007ffe0ff */
[----:B------:R-:W-:Y:S02]  /*50b00*/  ISETP.GE.AND P3, PT, R12, c[0x0][0x17c], PT ;  /* 0x00005f000c007a0c */ /* 0x000fe40003f66270 */
[----:B------:R-:W-:Y:S02]  /*50b10*/  ISETP.LT.AND P1, PT, R27, c[0x0][0x178], !P1 ;  /* 0x00005e001b007a0c */ /* 0x000fe40004f21270 */
[----:B------:R-:W-:Y:S01]  /*50b20*/  PRMT R12, R10, 0x7632, R12 ;  /* 0x000076320a0c7816 */ /* 0x000fe2000000000c */
[----:B---3--:R0:W-:Y:S01]  /*50b30*/  @P5 STG.E.U16 [R4.64], R23 ;  /* 0x0000001704005986 */ /* 0x0081e2000c101506 */
[----:B------:R-:W-:Y:S01]  /*50b40*/  ISETP.GE.AND P5, PT, R6, c[0x0][0x17c], PT ;  /* 0x00005f0006007a0c */ /* 0x000fe20003fa6270 */
[----:B------:R-:W-:-:S04]  /*50b50*/  IMAD.WIDE R6, R8, 0x2, R2 ;  /* 0x0000000208067825 */ /* 0x000fc800078e0202 */
[----:B0-----:R-:W-:Y:S01]  /*50b60*/  IMAD.WIDE R4, R0, 0x2, R24 ;  /* 0x0000000200047825 */ /* 0x001fe200078e0218 */
[----:B------:R-:W-:Y:S02]  /*50b70*/  PRMT R0, R23, 0x7632, R0 ;  /* 0x0000763217007816 */ /* 0x000fe40000000000 */
[----:B------:R-:W3:Y:S04]  /*50b80*/  LDL.LU R23, [R1+0x1cc] ;  /* 0x0001cc0001177983 */ /* 0x000ee80000300800 */
[----:B------:R0:W-:Y:S01]  /*50b90*/  @P0 STG.E.U16 [R4.64], R10 ;  /* 0x0000000a04000986 */ /* 0x0001e2000c101506 */
[----:B------:R-:W-:Y:S02]  /*50ba0*/  ISETP.LT.AND P0, PT, R19, c[0x0][0x178], !P3 ;  /* 0x00005e0013007a0c */ /* 0x000fe40005f01270 */
[----:B------:R-:W-:Y:S01]  /*50bb0*/  ISETP.LT.AND P3, PT, R27, c[0x0][0x178], !P3 ;  /* 0x00005e001b007a0c */ /* 0x000fe20005f61270 */
[----:B------:R1:W-:Y:S01]  /*50bc0*/  @P6 STG.E.U16 [R6.64], R0 ;  /* 0x0000000006006986 */ /* 0x0003e2000c101506 */
[C---:B0-----:R-:W-:Y:S01]  /*50bd0*/  IMAD.WIDE R4, R8.reuse, 0x2, R24 ;  /* 0x0000000208047825 */ /* 0x041fe200078e0218 */
[----:B-1----:R-:W-:-:S02]  /*50be0*/  IADD3 R0, R8, c[0x0][0x198], RZ ;  /* 0x0000660008007a10 */ /* 0x002fc40007ffe0ff */
[----:B------:R-:W-:-:S03]  /*50bf0*/  IADD3 R10, R16, 0xb2, RZ ;  /* 0x000000b2100a7810 */ /* 0x000fc60007ffe0ff */
[----:B------:R-:W-:Y:S01]  /*50c00*/  IMAD.WIDE R6, R0, 0x2, R2 ;  /* 0x0000000200067825 */ /* 0x000fe200078e0202 */
[----:B------:R-:W-:-:S03]  /*50c10*/  ISETP.GE.AND P6, PT, R10, c[0x0][0x17c], PT ;  /* 0x00005f000a007a0c */ /* 0x000fc60003fc6270 */
[----:B------:R-:W-:Y:S01]  /*50c20*/  IMAD.WIDE R8, R0, 0x2, R24 ;  /* 0x0000000200087825 */ /* 0x000fe200078e0218 */
[----:B------:R-:W-:Y:S01]  /*50c30*/  @P1 STG.E.U16 [R4.64], R12 ;  /* 0x0000000c04001986 */ /* 0x000fe2000c101506 */
[----:B----4-:R-:W-:-:S03]  /*50c40*/  PRMT R10, R18, 0x7632, R10 ;  /* 0x00007632120a7816 */ /* 0x010fc6000000000a */
[----:B------:R0:W-:Y:S04]  /*50c50*/  @P0 STG.E.U16 [R6.64], R18 ;  /* 0x0000001206000986 */ /* 0x0001e8000c101506 */
[----:B0-----:R-:W4:Y:S04]  /*50c60*/  LDL.LU R18, [R1+0x1fc] ;  /* 0x0001fc0001127983 */ /* 0x001f280000300800 */
[----:B--2---:R0:W-:Y:S01]  /*50c70*/  @P3 STG.E.U16 [R8.64], R29 ;  /* 0x0000001d08003986 */ /* 0x0041e2000c101506 */
[----:B------:R-:W-:-:S03]  /*50c80*/  PRMT R12, R29, 0x7632, R12 ;  /* 0x000076321d0c7816 */ /* 0x000fc6000000000c */
[----:B0-----:R-:W2:Y:S01]  /*50c90*/  LDL.LU R29, [R1+0x1ac] ;  /* 0x0001ac00011d7983 */ /* 0x001ea20000300800 */
[----:B------:R-:W-:Y:S02]  /*50ca0*/  ISETP.LT.AND P0, PT, R19, c[0x0][0x178], !P2 ;  /* 0x00005e0013007a0c */ /* 0x000fe40005701270 */
[----:B------:R-:W-:Y:S02]  /*50cb0*/  ISETP.LT.AND P2, PT, R27, c[0x0][0x178], !P2 ;  /* 0x00005e001b007a0c */ /* 0x000fe40005741270 */
[----:B------:R-:W-:Y:S02]  /*50cc0*/  IADD3 R6, R0, c[0x0][0x198], RZ ;  /* 0x0000660000067a10 */ /* 0x000fe40007ffe0ff */
[----:B------:R-:W-:Y:S02]  /*50cd0*/  ISETP.LT.AND P3, PT, R19, c[0x0][0x178], !P4 ;  /* 0x00005e0013007a0c */ /* 0x000fe40006761270 */
[C---:B------:R-:W-:Y:S01]  /*50ce0*/  IADD3 R0, R6.reuse, c[0x0][0x198], RZ ;  /* 0x0000660006007a10 */ /* 0x040fe20007ffe0ff */
[----:B------:R-:W-:Y:S01]  /*50cf0*/  IMAD.WIDE R4, R6, 0x2, R2 ;  /* 0x0000000206047825 */ /* 0x000fe200078e0202 */
[----:B------:R-:W-:-:S03]  /*50d00*/  ISETP.LT.AND P4, PT, R27, c[0x0][0x178], !P4 ;  /* 0x00005e001b007a0c */ /* 0x000fc60006781270 */
[----:B------:R-:W-:Y:S01]  /*50d10*/  IMAD.WIDE R6, R6, 0x2, R24 ;  /* 0x0000000206067825 */ /* 0x000fe200078e0218 */
[----:B------:R0:W-:Y:S03]  /*50d20*/  @P0 STG.E.U16 [R4.64], R10 ;  /* 0x0000000a04000986 */ /* 0x0001e6000c101506 */
[----:B------:R-:W-:Y:S01]  /*50d30*/  IMAD.WIDE R8, R0, 0x2, R2 ;  /* 0x0000000200087825 */ /* 0x000fe200078e0202 */
[----:B------:R-:W-:Y:S04]  /*50d40*/  @P2 STG.E.U16 [R6.64], R12 ;  /* 0x0000000c06002986 */ /* 0x000fe8000c101506 */
[----:B-----5:R1:W-:Y:S01]  /*50d50*/  @P3 STG.E.U16 [R8.64], R21 ;  /* 0x0000001508003986 */ /* 0x0203e2000c101506 */
[----:B------:R-:W-:-:S02]  /*50d60*/  ISETP.LT.AND P3, PT, R19, c[0x0][0x178], !P5 ;  /* 0x00005e0013007a0c */ /* 0x000fc40006f61270 */
[----:B------:R-:W-:Y:S01]  /*50d70*/  ISETP.LT.AND P5, PT, R27, c[0x0][0x178], !P5 ;  /* 0x00005e001b007a0c */ /* 0x000fe20006fa1270 */
[C---:B0-----:R-:W-:Y:S01]  /*50d80*/  IMAD.WIDE R4, R0.reuse, 0x2, R24 ;  /* 0x0000000200047825 */ /* 0x041fe200078e0218 */
[----:B------:R-:W-:Y:S02]  /*50d90*/  IADD3 R10, R0, c[0x0][0x198], RZ ;  /* 0x00006600000a7a10 */ /* 0x000fe40007ffe0ff */
[----:B-1----:R-:W-:Y:S02]  /*50da0*/  PRMT R9, R21, 0x7632, R9 ;  /* 0x0000763215097816 */ /* 0x002fe40000000009 */
[----:B------:R-:W5:Y:S01]  /*50db0*/  LDL.LU R21, [R1+0x28c] ;  /* 0x00028c0001157983 */ /* 0x000f620000300800 */
[C---:B------:R-:W-:Y:S01]  /*50dc0*/  IMAD.WIDE R6, R10.reuse, 0x2, R2 ;  /* 0x000000020a067825 */ /* 0x040fe200078e0202 */
[----:B------:R-:W-:Y:S02]  /*50dd0*/  IADD3 R8, R10, c[0x0][0x198], RZ ;  /* 0x000066000a087a10 */ /* 0x000fe40007ffe0ff */
[----:B------:R-:W-:-:S02]  /*50de0*/  IADD3 R12, R16, 0xb6, RZ ;  /* 0x000000b6100c7810 */ /* 0x000fc40007ffe0ff */
[----:B---3--:R-:W-:Y:S01]  /*50df0*/  PRMT R0, R23, 0x7632, R0 ;  /* 0x0000763217007816 */ /* 0x008fe20000000000 */
[----:B------:R0:W-:Y:S01]  /*50e00*/  @P4 STG.E.U16 [R4.64], R23 ;  /* 0x0000001704004986 */ /* 0x0001e2000c101506 */
[----:B------:R-:W-:Y:S02]  /*50e10*/  ISETP.LT.AND P4, PT, R19, c[0x0][0x178], !P6 ;  /* 0x00005e0013007a0c */ /* 0x000fe40007781270 */
[----:B------:R-:W-:Y:S01]  /*50e20*/  ISETP.LT.AND P6, PT, R27, c[0x0][0x178], !P6 ;  /* 0x00005e001b007a0c */ /* 0x000fe200077c1270 */
[----:B------:R1:W-:Y:S04]  /*50e30*/  @P3 STG.E.U16 [R6.64], R9 ;  /* 0x0000000906003986 */ /* 0x0003e8000c101506 */
[----:B0-----:R-:W3:Y:S01]  /*50e40*/  LDL.LU R23, [R1+0x14c] ;  /* 0x00014c0001177983 */ /* 0x001ee20000300800 */
[----:B------:R-:W-:-:S04]  /*50e50*/  IMAD.WIDE R4, R10, 0x2, R24 ;  /* 0x000000020a047825 */ /* 0x000fc800078e0218 */
[----:B-1----:R-:W-:Y:S01]  /*50e60*/  IMAD.WIDE R6, R8, 0x2, R2 ;  /* 0x0000000208067825 */ /* 0x002fe200078e0202 */
[----:B------:R0:W-:Y:S01]  /*50e70*/  @P5 STG.E.U16 [R4.64], R0 ;  /* 0x0000000004005986 */ /* 0x0001e2000c101506 */
[----:B------:R-:W-:Y:S02]  /*50e80*/  ISETP.GE.AND P3, PT, R12, c[0x0][0x17c], PT ;  /* 0x00005f000c007a0c */ /* 0x000fe40003f66270 */
[----:B0-----:R-:W-:Y:S01]  /*50e90*/  IMAD.WIDE R4, R8, 0x2, R24 ;  /* 0x0000000208047825 */ /* 0x001fe200078e0218 */
[----:B----4-:R-:W-:Y:S04]  /*50ea0*/  @P4 STG.E.U16 [R6.64], R18 ;  /* 0x0000001206004986 */ /* 0x010fe8000c101506 */
[----:B--2---:R0:W-:Y:S01]  /*50eb0*/  @P6 STG.E.U16 [R4.64], R29 ;  /* 0x0000001d04006986 */ /* 0x0041e2000c101506 */
[----:B------:R-:W-:-:S03]  /*50ec0*/  PRMT R12, R29, 0x7632, R12 ;  /* 0x000076321d0c7816 */ /* 0x000fc6000000000c */
[----:B0-----:R-:W2:Y:S01]  /*50ed0*/  LDL.LU R29, [R1+0x27c] ;  /* 0x00027c00011d7983 */ /* 0x001ea20000300800 */
[----:B------:R-:W-:-:S04]  /*50ee0*/  IADD3 R13, R16, 0xb3, RZ ;  /* 0x000000b3100d7810 */ /* 0x000fc80007ffe0ff */
[----:B------:R-:W-:Y:S02]  /*50ef0*/  ISETP.GE.AND P1, PT, R13, c[0x0][0x17c], PT ;  /* 0x00005f000d007a0c */ /* 0x000fe40003f26270 */
[----:B------:R-:W-:Y:S02]  /*50f00*/  IADD3 R13, R16, 0xb4, RZ ;  /* 0x000000b4100d7810 */ /* 0x000fe40007ffe0ff */
[----:B------:R-:W-:Y:S02]  /*50f10*/  ISETP.LT.AND P4, PT, R19, c[0x0][0x178], !P1 ;  /* 0x00005e0013007a0c */ /* 0x000fe40004f81270 */
[----:B------:R-:W-:Y:S02]  /*50f20*/  ISETP.GE.AND P0, PT, R13, c[0x0][0x17c], PT ;  /* 0x00005f000d007a0c */ /* 0x000fe40003f06270 */
[----:B------:R-:W-:Y:S02]  /*50f30*/  ISETP.LT.AND P1, PT, R27, c[0x0][0x178], !P1 ;  /* 0x00005e001b007a0c */ /* 0x000fe40004f21270 */
[----:B------:R-:W-:-:S02]  /*50f40*/  IADD3 R6, R8, c[0x0][0x198], RZ ;  /* 0x0000660008067a10 */ /* 0x000fc40007ffe0ff */
[----:B------:R-:W-:Y:S02]  /*50f50*/  ISETP.LT.AND P6, PT, R19, c[0x0][0x178], !P0 ;  /* 0x00005e0013007a0c */ /* 0x000fe400047c1270 */
[----:B------:R-:W-:Y:S02]  /*50f60*/  IADD3 R9, R16, 0xb7, RZ ;  /* 0x000000b710097810 */ /* 0x000fe40007ffe0ff */
[C---:B------:R-:W-:Y:S01]  /*50f70*/  IADD3 R10, R6.reuse, c[0x0][0x198], RZ ;  /* 0x00006600060a7a10 */ /* 0x040fe20007ffe0ff */
[----:B------:R-:W-:Y:S01]  /*50f80*/  IMAD.WIDE R4, R6, 0x2, R2 ;  /* 0x0000000206047825 */ /* 0x000fe200078e0202 */
[----:B------:R-:W-:Y:S02]  /*50f90*/  ISETP.LT.AND P0, PT, R27, c[0x0][0x178], !P0 ;  /* 0x00005e001b007a0c */ /* 0x000fe40004701270 */
[----:B------:R-:W-:Y:S01]  /*50fa0*/  IADD3 R14, R16, 0xb5, RZ ;  /* 0x000000b5100e7810 */ /* 0x000fe20007ffe0ff */
[----:B------:R-:W-:Y:S01]  /*50fb0*/  IMAD.WIDE R6, R6, 0x2, R24 ;  /* 0x0000000206067825 */ /* 0x000fe200078e0218 */
[----:B------:R-:W-:-:S02]  /*50fc0*/  PRMT R0, R18, 0x7632, R0 ;  /* 0x0000763212007816 */ /* 0x000fc40000000000 */
[----:B------:R-:W-:Y:S01]  /*50fd0*/  ISETP.GE.AND P5, PT, R9, c[0x0][0x17c], PT ;  /* 0x00005f0009007a0c */ /* 0x000fe20003fa6270 */
[----:B------:R-:W-:Y:S01]  /*50fe0*/  IMAD.WIDE R8, R10, 0x2, R2 ;  /* 0x000000020a087825 */ /* 0x000fe200078e0202 */
[----:B------:R-:W-:Y:S01]  /*50ff0*/  ISETP.GE.AND P2, PT, R14, c[0x0][0x17c], PT ;  /* 0x00005f000e007a0c */ /* 0x000fe20003f46270 */
[----:B------:R0:W-:Y:S04]  /*51000*/  @P4 STG.E.U16 [R4.64], R0 ;  /* 0x0000000004004986 */ /* 0x0001e8000c101506 */
[----:B------:R1:W-:Y:S04]  /*51010*/  @P1 STG.E.U16 [R6.64], R12 ;  /* 0x0000000c06001986 */ /* 0x0003e8000c101506 */
[----:B-----5:R4:W-:Y:S01]  /*51020*/  @P6 STG.E.U16 [R8.64], R21 ;  /* 0x0000001508006986 */ /* 0x0209e2000c101506 */
[----:B------:R-:W-:Y:S01]  /*51030*/  ISETP.LT.AND P6, PT, R19, c[0x0][0x178], !P2 ;  /* 0x00005e0013007a0c */ /* 0x000fe200057c1270 */
[----:B0-----:R-:W-:-:S02]  /*51040*/  IMAD.WIDE R4, R10, 0x2, R24 ;  /* 0x000000020a047825 */ /* 0x001fc400078e0218 */
[----:B------:R-:W5:Y:S01]  /*51050*/  LDL.LU R18, [R1+0x2bc] ;  /* 0x0002bc0001127983 */ /* 0x000f620000300800 */
[----:B------:R-:W-:Y:S02]  /*51060*/  IADD3 R10, R10, c[0x0][0x198], RZ ;  /* 0x000066000a0a7a10 */ /* 0x000fe40007ffe0ff */
[----:B------:R-:W-:-:S03]  /*51070*/  ISETP.LT.AND P2, PT, R27, c[0x0][0x178], !P2 ;  /* 0x00005e001b007a0c */ /* 0x000fc60005741270 */
[C---:B-1----:R-:W-:Y:S01]  /*51080*/  IMAD.WIDE R6, R10.reuse, 0x2, R2 ;  /* 0x000000020a067825 */ /* 0x042fe200078e0202 */
[----:B----4-:R-:W-:Y:S02]  /*51090*/  PRMT R9, R21, 0x7632, R9 ;  /* 0x0000763215097816 */ /* 0x010fe40000000009 */
[----:B------:R-:W-:Y:S02]  /*510a0*/  IADD3 R8, R10, c[0x0][0x198], RZ ;  /* 0x000066000a087a10 */ /* 0x000fe40007ffe0ff */
[----:B---3--:R-:W-:Y:S01]  /*510b0*/  PRMT R0, R23, 0x7632, R0 ;  /* 0x0000763217007816 */ /* 0x008fe20000000000 */
[----:B------:R0:W-:Y:S01]  /*510c0*/  @P0 STG.E.U16 [R4.64], R23 ;  /* 0x0000001704000986 */ /* 0x0001e2000c101506 */
[----:B------:R-:W-:-:S03]  /*510d0*/  ISETP.LT.AND P0, PT, R19, c[0x0][0x178], !P3 ;  /* 0x00005e0013007a0c */ /* 0x000fc60005f01270 */
[----:B------:R1:W-:Y:S04]  /*510e0*/  @P6 STG.E.U16 [R6.64], R9 ;  /* 0x0000000906006986 */ /* 0x0003e8000c101506 */
[----:B0-----:R-:W3:Y:S01]  /*510f0*/  LDL.LU R23, [R1+0x1bc] ;  /* 0x0001bc0001177983 */ /* 0x001ee20000300800 */
[----:B------:R-:W-:-:S03]  /*51100*/  IMAD.WIDE R4, R10, 0x2, R24 ;  /* 0x000000020a047825 */ /* 0x000fc600078e0218 */
[----:B------:R-:W4:Y:S01]  /*51110*/  LDL.LU R21, [R1+0x2ac] ;  /* 0x0002ac0001157983 */ /* 0x000f220000300800 */
[----:B-1----:R-:W-:-:S03]  /*51120*/  IMAD.WIDE R6, R8, 0x2, R2 ;  /* 0x0000000208067825 */ /* 0x002fc600078e0202 */
[----:B------:R2:W-:Y:S02]  /*51130*/  @P2 STG.E.U16 [R4.64], R0 ;  /* 0x0000000004002986 */ /* 0x0005e4000c101506 */
[----:B--2---:R-:W-:Y:S02]  /*51140*/  PRMT R0, R29, 0x7632, R0 ;  /* 0x000076321d007816 */ /* 0x004fe40000000000 */
[----:B------:R0:W-:Y:S04]  /*51150*/  @P0 STG.E.U16 [R6.64], R29 ;  /* 0x0000001d06000986 */ /* 0x0001e8000c101506 */
[----:B0-----:R-:W2:Y:S01]  /*51160*/  LDL.LU R29, [R1+0x19c] ;  /* 0x00019c00011d7983 */ /* 0x001ea20000300800 */
[----:B------:R-:W-:Y:S02]  /*51170*/  ISETP.LT.AND P3, PT, R27, c[0x0][0x178], !P3 ;  /* 0x00005e001b007a0c */ /* 0x000fe40005f61270 */
[----:B------:R-:W-:Y:S01]  /*51180*/  IADD3 R13, R16, 0xb8, RZ ;  /* 0x000000b8100d7810 */ /* 0x000fe20007ffe0ff */
[----:B------:R-:W-:Y:S01]  /*51190*/  IMAD.WIDE R4, R8, 0x2, R24 ;  /* 0x0000000208047825 */ /* 0x000fe200078e0218 */
[----:B------:R-:W-:-:S02]  /*511a0*/  ISETP.LT.AND P0, PT, R19, c[0x0][0x178], !P5 ;  /* 0x00005e0013007a0c */ /* 0x000fc40006f01270 */
[----:B------:R-:W-:Y:S02]  /*511b0*/  ISETP.GE.AND P4, PT, R13, c[0x0][0x17c], PT ;  /* 0x00005f000d007a0c */ /* 0x000fe40003f86270 */
[----:B------:R-:W-:Y:S02]  /*511c0*/  ISETP.LT.AND P5, PT, R27, c[0x0][0x178], !P5 ;  /* 0x00005e001b007a0c */ /* 0x000fe40006fa1270 */
[----:B------:R-:W-:-:S03]  /*511d0*/  IADD3 R6, R8, c[0x0][0x198], RZ ;  /* 0x0000660008067a10 */ /* 0x000fc60007ffe0ff */
[----:B------:R0:W-:Y:S01]  /*511e0*/  @P3 STG.E.U16 [R4.64], R15 ;  /* 0x0000000f04003986 */ /* 0x0001e2000c101506 */
[----:B------:R-:W-:Y:S02]  /*511f0*/  ISETP.LT.AND P3, PT, R19, c[0x0][0x178], !P4 ;  /* 0x00005e0013007a0c */ /* 0x000fe40006761270 */
[----:B------:R-:W-:Y:S02]  /*51200*/  IADD3 R9, R16, 0xbb, RZ ;  /* 0x000000bb10097810 */ /* 0x000fe40007ffe0ff */
[----:B------:R-:W-:Y:S02]  /*51210*/  IADD3 R10, R6, c[0x0][0x198], RZ ;  /* 0x00006600060a7a10 */ /* 0x000fe40007ffe0ff */
[----:B------:R-:W-:Y:S02]  /*51220*/  IADD3 R14, R16, 0xb9, RZ ;  /* 0x000000b9100e7810 */ /* 0x000fe40007ffe0ff */
[----:B------:R-:W-:Y:S02]  /*51230*/  ISETP.LT.AND P4, PT, R27, c[0x0][0x178], !P4 ;  /* 0x00005e001b007a0c */ /* 0x000fe40006781270 */
[----:B------:R-:W-:Y:S01]  /*51240*/  ISETP.GE.AND P2, PT, R9, c[0x0][0x17c], PT ;  /* 0x00005f0009007a0c */ /* 0x000fe20003f46270 */
[----:B0-----:R-:W-:Y:S01]  /*51250*/  IMAD.WIDE R4, R6, 0x2, R2 ;  /* 0x0000000206047825 */ /* 0x001fe200078e0202 */
[----:B------:R-:W-:-:S03]  /*51260*/  PRMT R15, R15, 0x7632, R15 ;  /* 0x000076320f0f7816 */ /* 0x000fc6000000000f */
[----:B------:R-:W-:Y:S01]  /*51270*/  IMAD.WIDE R6, R6, 0x2, R24 ;  /* 0x0000000206067825 */ /* 0x000fe200078e0218 */
[----:B------:R-:W-:-:S03]  /*51280*/  ISETP.GE.AND P1, PT, R14, c[0x0][0x17c], PT ;  /* 0x00005f000e007a0c */ /* 0x000fc60003f26270 */
[----:B------:R-:W-:Y:S01]  /*51290*/  IMAD.WIDE R8, R10, 0x2, R2 ;  /* 0x000000020a087825 */ /* 0x000fe200078e0202 */
[----:B------:R0:W-:Y:S01]  /*512a0*/  @P0 STG.E.U16 [R4.64], R0 ;  /* 0x0000000004000986 */ /* 0x0001e2000c101506 */
[----:B------:R-:W-:-:S03]  /*512b0*/  IADD3 R12, R16, 0xba, RZ ;  /* 0x000000ba100c7810 */ /* 0x000fc60007ffe0ff */
[----:B------:R1:W-:Y:S01]  /*512c0*/  @P5 STG.E.U16 [R6.64], R15 ;  /* 0x0000000f06005986 */ /* 0x0003e2000c101506 */
[----:B------:R-:W-:-:S03]  /*512d0*/  ISETP.GE.AND P6, PT, R12, c[0x0][0x17c], PT ;  /* 0x00005f000c007a0c */ /* 0x000fc60003fc6270 */
[----:B-----5:R5:W-:Y:S01]  /*512e0*/  @P3 STG.E.U16 [R8.64], R18 ;  /* 0x0000001208003986 */ /* 0x020be2000c101506 */
[----:B------:R-:W-:Y:S02]  /*512f0*/  ISETP.LT.AND P3, PT, R19, c[0x0][0x178], !P1 ;  /* 0x00005e0013007a0c */ /* 0x000fe40004f61270 */
[----:B------:R-:W-:Y:S01]  /*51300*/  ISETP.LT.AND P1, PT, R27, c[0x0][0x178], !P1 ;  /* 0x00005e001b007a0c */ /* 0x000fe20004f21270 */
[C---:B0-----:R-:W-:Y:S01]  /*51310*/  IMAD.WIDE R4, R10.reuse, 0x2, R24 ;  /* 0x000000020a047825 */ /* 0x041fe200078e0218 */
[----:B------:R-:W-:Y:S02]  /*51320*/  IADD3 R10, R10, c[0x0][0x198], RZ ;  /* 0x000066000a0a7a10 */ /* 0x000fe40007ffe0ff */
[----:B------:R-:W-:-:S03]  /*51330*/  IADD3 R12, R16, 0xbc, RZ ;  /* 0x000000bc100c7810 */ /* 0x000fc60007ffe0ff */
[----:B-1----:R-:W-:Y:S01]  /*51340*/  IMAD.WIDE R6, R10, 0x2, R2 ;  /* 0x000000020a067825 */ /* 0x002fe200078e0202 */
[----:B-----5:R-:W-:Y:S02]  /*51350*/  PRMT R9, R18, 0x7632, R9 ;  /* 0x0000763212097816 */ /* 0x020fe40000000009 */
[----:B------:R-:W-:Y:S02]  /*51360*/  IADD3 R8, R10, c[0x0][0x198], RZ ;  /* 0x000066000a087a10 */ /* 0x000fe40007ffe0ff */
[----:B------:R-:W-:Y:S02]  /*51370*/  ISETP.GE.AND P0, PT, R12, c[0x0][0x17c], PT ;  /* 0x00005f000c007a0c */ /* 0x000fe40003f06270 */
[----:B------:R-:W-:Y:S01]  /*51380*/  IADD3 R12, R16, 0xbe, RZ ;  /* 0x000000be100c7810 */ /* 0x000fe20007ffe0ff */
[----:B---3--:R0:W-:Y:S01]  /*51390*/  @P4 STG.E.U16 [R4.64], R23 ;  /* 0x0000001704004986 */ /* 0x0081e2000c101506 */
[----:B------:R-:W-:Y:S02]  /*513a0*/  ISETP.LT.AND P4, PT, R19, c[0x0][0x178], !P6 ;  /* 0x00005e0013007a0c */ /* 0x000fe40007781270 */
[----:B------:R-:W-:-:S02]  /*513b0*/  ISETP.LT.AND P6, PT, R27, c[0x0][0x178], !P6 ;  /* 0x00005e001b007a0c */ /* 0x000fc400077c1270 */
[----:B------:R-:W-:Y:S01]  /*513c0*/  PRMT R0, R23, 0x7632, R0 ;  /* 0x0000763217007816 */ /* 0x000fe20000000000 */
[----:B------:R1:W-:Y:S01]  /*513d0*/  @P3 STG.E.U16 [R6.64], R9 ;  /* 0x0000000906003986 */ /* 0x0003e2000c101506 */
[----:B0-----:R-:W-:-:S03]  /*513e0*/  IMAD.WIDE R4, R10, 0x2, R24 ;  /* 0x000000020a047825 */ /* 0x001fc600078e0218 */
[----:B------:R-:W3:Y:S04]  /*513f0*/  LDL.LU R23, [R1+0x29c] ;  /* 0x00029c0001177983 */ /* 0x000ee80000300800 */
[----:B------:R0:W-:Y:S01]  /*51400*/  @P1 STG.E.U16 [R4.64], R0 ;  /* 0x0000000004001986 */ /* 0x0001e2000c101506 */
[----:B-1----:R-:W-:Y:S01]  /*51410*/  IMAD.WIDE R6, R8, 0x2, R2 ;  /* 0x0000000208067825 */ /* 0x002fe200078e0202 */
[----:B------:R-:W-:-:S04]  /*51420*/  ISETP.GE.AND P3, PT, R12, c[0x0][0x17c], PT ;  /* 0x00005f000c007a0c */ /* 0x000fc80003f66270 */
[----:B----4-:R-:W-:Y:S01]  /*51430*/  @P4 STG.E.U16 [R6.64], R21 ;  /* 0x0000001506004986 */ /* 0x010fe2000c101506 */
[----:B0-----:R-:W-:Y:S01]  /*51440*/  IMAD.WIDE R4, R8, 0x2, R24 ;  /* 0x0000000208047825 */ /* 0x001fe200078e0218 */
[----:B------:R-:W-:-:S04]  /*51450*/  PRMT R0, R21, 0x7632, R0 ;  /* 0x0000763215007816 */ /* 0x000fc80000000000 */
[----:B--2---:R0:W-:Y:S01]  /*51460*/  @P6 STG.E.U16 [R4.64], R29 ;  /* 0x0000001d04006986 */ /* 0x0041e2000c101506 */
[----:B------:R-:W-:-:S03]  /*51470*/  PRMT R12, R29, 0x7632, R12 ;  /* 0x000076321d0c7816 */ /* 0x000fc6000000000c */
[----:B0-----:R-:W2:Y:S04]  /*51480*/  LDL.LU R29, [R1+0x2cc] ;  /* 0x0002cc00011d7983 */ /* 0x001ea80000300800 */
[----:B------:R-:W4:Y:S01]  /*51490*/  LDL.LU R21, [R1+0x1dc] ;  /* 0x0001dc0001157983 */ /* 0x000f220000300800 */
[----:B------:R-:W-:Y:S02]  /*514a0*/  ISETP.LT.AND P4, PT, R19, c[0x0][0x178], !P2 ;  /* 0x00005e0013007a0c */ /* 0x000fe40005781270 */
[----:B------:R-:W-:Y:S02]  /*514b0*/  ISETP.LT.AND P2, PT, R27, c[0x0][0x178], !P2 ;  /* 0x00005e001b007a0c */ /* 0x000fe40005741270 */
[----:B------:R-:W-:Y:S02]  /*514c0*/  IADD3 R6, R8, c[0x0][0x198], RZ ;  /* 0x0000660008067a10 */ /* 0x000fe40007ffe0ff */
[----:B------:R-:W-:-:S02]  /*514d0*/  ISETP.LT.AND P6, PT, R19, c[0x0][0x178], !P0 ;  /* 0x00005e0013007a0c */ /* 0x000fc400047c1270 */
[----:B------:R-:W-:Y:S02]  /*514e0*/  IADD3 R9, R16, 0xbf, RZ ;  /* 0x000000bf10097810 */ /* 0x000fe40007ffe0ff */
[C---:B------:R-:W-:Y:S01]  /*514f0*/  IADD3 R10, R6.reuse, c[0x0][0x198], RZ ;  /* 0x00006600060a7a10 */ /* 0x040fe20007ffe0ff */
[----:B------:R-:W-:Y:S01]  /*51500*/  IMAD.WIDE R4, R6, 0x2, R2 ;  /* 0x0000000206047825 */ /* 0x000fe200078e0202 */
[----:B------:R-:W-:-:S03]  /*51510*/  ISETP.GE.AND P1, PT, R9, c[0x0][0x17c], PT ;  /* 0x00005f0009007a0c */ /* 0x000fc60003f26270 */
[----:B------:R-:W-:Y:S01]  /*51520*/  IMAD.WIDE R6, R6, 0x2, R24 ;  /* 0x0000000206067825 */ /* 0x000fe200078e0218 */
[----:B------:R0:W-:Y:S03]  /*51530*/  @P4 STG.E.U16 [R4.64], R0 ;  /* 0x0000000004004986 */ /* 0x0001e6000c101506 */
[----:B------:R-:W-:Y:S01]  /*51540*/  IMAD.WIDE R8, R10, 0x2, R2 ;  /* 0x000000020a087825 */ /* 0x000fe200078e0202 */
[----:B------:R1:W-:Y:S04]  /*51550*/  @P2 STG.E.U16 [R6.64], R12 ;  /* 0x0000000c06002986 */ /* 0x0003e8000c101506 */
[----:B------:R-:W-:Y:S01]  /*51560*/  STL [R1+0x1568], R22 ;  /* 0x0015681601007387 */ /* 0x000fe20000100800 */
[----:B------:R-:W-:-:S02]  /*51570*/  IADD3 R13, R16, 0xbd, RZ ;  /* 0x000000bd100d7810 */ /* 0x000fc40007ffe0ff */
[----:B------:R-:W-:Y:S02]  /*51580*/  ISETP.LT.AND P0, PT, R27, c[0x0][0x178], !P0 ;  /* 0x00005e001b007a0c */ /* 0x000fe40004701270 */
[----:B------:R-:W-:Y:S01]  /*51590*/  ISETP.GE.AND P5, PT, R13, c[0x0][0x17c], PT ;  /* 0x00005f000d007a0c */ /* 0x000fe20003fa6270 */
[C---:B0-----:R-:W-:Y:S01]  /*515a0*/  IMAD.WIDE R4, R10.reuse, 0x2, R24 ;  /* 0x000000020a047825 */ /* 0x041fe200078e0218 */
[----:B-1----:R-:W-:-:S04]  /*515b0*/  IADD3 R6, R10, c[0x0][0x198], RZ ;  /* 0x000066000a067a10 */ /* 0x002fc80007ffe0ff */
[----:B------:R-:W-:Y:S02]  /*515c0*/  IADD3 R0, R6, c[0x0][0x198], RZ ;  /* 0x0000660006007a10 */ /* 0x000fe40007ffe0ff */
[----:B------:R-:W-:Y:S01]  /*515d0*/  IADD3 R10, R16, 0xc2, RZ ;  /* 0x000000c2100a7810 */ /* 0x000fe20007ffe0ff */
[----:B---3--:R0:W-:Y:S02]  /*515e0*/  @P6 STG.E.U16 [R8.64], R23 ;  /* 0x0000001708006986 */ /* 0x0081e4000c101506 */
[----:B0-----:R-:W-:Y:S02]  /*515f0*/  PRMT R9, R23, 0x7632, R9 ;  /* 0x0000763217097816 */ /* 0x001fe40000000009 */
[----:B------:R-:W-:Y:S01]  /*51600*/  ISETP.LT.AND P6, PT, R19, c[0x0][0x178], !P5 ;  /* 0x00005e0013007a0c */ /* 0x000fe20006fc1270 */
[----:B------:R0:W-:Y:S01]  /*51610*/  @P0 STG.E.U16 [R4.64], R11 ;  /* 0x0000000b04000986 */ /* 0x0001e2000c101506 */
[----:B------:R-:W-:Y:S02]  /*51620*/  ISETP.LT.AND P5, PT, R27, c[0x0][0x178], !P5 ;  /* 0x00005e001b007a0c */ /* 0x000fe40006fa1270 */
[----:B------:R-:W-:-:S02]  /*51630*/  ISETP.LT.AND P0, PT, R19, c[0x0][0x178], !P3 ;  /* 0x00005e0013007a0c */ /* 0x000fc40005f01270 */
[----:B------:R-:W-:Y:S01]  /*51640*/  PRMT R8, R11, 0x7632, R8 ;  /* 0x000076320b087816 */ /* 0x000fe20000000008 */
[----:B0-----:R-:W-:-:S04]  /*51650*/  IMAD.WIDE R4, R6, 0x2, R2 ;  /* 0x0000000206047825 */ /* 0x001fc800078e0202 */
[----:B------:R-:W-:Y:S02]  /*51660*/  IMAD.WIDE R6, R6, 0x2, R24 ;  /* 0x0000000206067825 */ /* 0x000fe400078e0218 */
[----:B------:R0:W-:Y:S01]  /*51670*/  @P6 STG.E.U16 [R4.64], R9 ;  /* 0x0000000904006986 */ /* 0x0001e2000c101506 */
[----:B------:R-:W-:Y:S02]  /*51680*/  ISETP.GE.AND P6, PT, R10, c[0x0][0x17c], PT ;  /* 0x00005f000a007a0c */ /* 0x000fe40003fc6270 */
[C---:B------:R-:W-:Y:S01]  /*51690*/  IADD3 R13, R16.reuse, 0xc0, RZ ;  /* 0x000000c0100d7810 */ /* 0x040fe20007ffe0ff */
[----:B------:R-:W-:Y:S01]  /*516a0*/  @P5 STG.E.U16 [R6.64], R8 ;  /* 0x0000000806005986 */ /* 0x000fe2000c101506 */
[----:B------:R-:W-:Y:S01]  /*516b0*/  IADD3 R14, R16, 0xc1, RZ ;  /* 0x000000c1100e7810 */ /* 0x000fe20007ffe0ff */
[----:B0-----:R-:W-:Y:S01]  /*516c0*/  IMAD.WIDE R4, R0, 0x2, R2 ;  /* 0x0000000200047825 */ /* 0x001fe200078e0202 */
[----:B------:R-:W-:Y:S02]  /*516d0*/  ISETP.GE.AND P4, PT, R13, c[0x0][0x17c], PT ;  /* 0x00005f000d007a0c */ /* 0x000fe40003f86270 */
[----:B------:R-:W-:Y:S01]  /*516e0*/  ISETP.GE.AND P2, PT, R14, c[0x0][0x17c], PT ;  /* 0x00005f000e007a0c */ /* 0x000fe20003f46270 */
[----:B----4-:R-:W-:Y:S04]  /*516f0*/  STL.64 [R1+0x1560], R20 ;  /* 0x0015601401007387 */ /* 0x010fe80000100a00 */
[----:B------:R-:W0:Y:S01]  /*51700*/  LDS.128 R20, [R28] ;  /* 0x000000001c147984 */ /* 0x000e220000000c00 */
[----:B--2---:R-:W-:-:S03]  /*51710*/  PRMT R10, R29, 0x7632, R10 ;  /* 0x000076321d0a7816 */ /* 0x004fc6000000000a */
[----:B------:R1:W-:Y:S02]  /*51720*/  @P0 STG.E.U16 [R4.64], R29 ;  /* 0x0000001d04000986 */ /* 0x0003e4000c101506 */
[----:B-1----:R-:W-:Y:S01]  /*51730*/  LOP3.LUT R29, R28, 0x20, RZ, 0x3c, !PT ;  /* 0x000000201c1d7812 */ /* 0x002fe200078e3cff */
[----:B0-----:R-:W-:Y:S01]  /*51740*/  IMAD.MOV.U32 R15, RZ, RZ, R20 ;  /* 0x000000ffff0f7224 */ /* 0x001fe200078e0014 */
[----:B------:R-:W-:Y:S04]  /*51750*/  STL [R1+0x24], R21 ;  /* 0x0000241501007387 */ /* 0x000fe80000100800 */
[----:B------:R0:W-:Y:S04]  /*51760*/  STL.64 [R1+0x28], R22 ;  /* 0x0000281601007387 */ /* 0x0001e80000100a00 */
[----:B0-----:R-:W2:Y:S04]  /*51770*/  LDL.LU R22, [R1+0x1568] ;  /* 0x0015680001167983 */ /* 0x001ea80000300800 */
[----:B------:R-:W3:Y:S04]  /*51780*/  LDL.LU.64 R20, [R1+0x1560] ;  /* 0x0015600001147983 */ /* 0x000ee80000300a00 */
[----:B------:R-:W-:Y:S04]  /*51790*/  STL.64 [R1+0x1558], R14 ;  /* 0x0015580e01007387 */ /* 0x000fe80000100a00 */
[----:B------:R-:W0:Y:S04]  /*517a0*/  LDS.128 R12, [R29] ;  /* 0x000000001d0c7984 */ /* 0x000e280000000c00 */
[----:B------:R-:W4:Y:S04]  /*517b0*/  LDL.LU R23, [R1+0x2d0] ;  /* 0x0002d00001177983 */ /* 0x000f280000300800 */
[----:B0-----:R-:W-:Y:S04]  /*517c0*/  STL [R1+0x34], R13 ;  /* 0x0000340d01007387 */ /* 0x001fe80000100800 */
[----:B------:R0:W-:Y:S04]  /*517d0*/  STL.64 [R1+0x38], R14 ;  /* 0x0000380e01007387 */ /* 0x0001e80000100a00 */
[----:B0-----:R-:W5:Y:S01]  /*517e0*/  LDL.LU.64 R14, [R1+0x1558] ;  /* 0x00155800010e7983 */ /* 0x001f620000300a00 */
[----:B------:R-:W-:Y:S01]  /*517f0*/  ISETP.LT.AND P3, PT, R27, c[0x0][0x178], !P3 ;  /* 0x00005e001b007a0c */ /* 0x000fe20005f61270 */
[----:B------:R-:W-:Y:S01]  /*51800*/  IMAD.WIDE R6, R0, 0x2, R24 ;  /* 0x0000000200067825 */ /* 0x000fe200078e0218 */
[----:B------:R-:W-:-:S03]  /*51810*/  ISETP.LT.AND P0, PT, R19, c[0x0][0x178], !P1 ;  /* 0x00005e0013007a0c */ /* 0x000fc60004f01270 */
[----:B------:R-:W-:Y:S01]  /*51820*/  IMAD.MOV.U32 R13, RZ, RZ, R12 ;  /* 0x000000ffff0d7224 */ /* 0x000fe200078e000c */
[----:B------:R-:W-:Y:S02]  /*51830*/  IADD3 R12, R16, 0xc4, RZ ;  /* 0x000000c4100c7810 */ /* 0x000fe40007ffe0ff */
[----:B------:R-:W-:-:S05]  /*51840*/  LOP3.LUT R29, R28, 0x40, RZ, 0x3c, !PT ;  /* 0x000000401c1d7812 */ /* 0x000fca00078e3cff */
[----:B---3--:R0:W-:Y:S01]  /*51850*/  @P3 STG.E.U16 [R6.64], R21 ;  /* 0x0000001506003986 */ /* 0x0081e2000c101506 */
[----:B------:R-:W-:Y:S02]  /*51860*/  PRMT R11, R21, 0x7632, R11 ;  /* 0x00007632150b7816 */ /* 0x000fe4000000000b */
[----:B0-----:R-:W-:Y:S01]  /*51870*/  IADD3 R6, R0, c[0x0][0x198], RZ ;  /* 0x0000660000067a10 */ /* 0x001fe20007ffe0ff */
[----:B------:R-:W3:Y:S04]  /*51880*/  LDL.LU R21, [R1+0x2f0] ;  /* 0x0002f00001157983 */ /* 0x000ee80000300800 */
[----:B------:R-:W-:-:S05]  /*51890*/  IMAD.WIDE R4, R6, 0x2, R2 ;  /* 0x0000000206047825 */ /* 0x000fca00078e0202 */
[----:B------:R-:W-:Y:S01]  /*518a0*/  @P0 STG.E.U16 [R4.64], R10 ;  /* 0x0000000a04000986 */ /* 0x000fe2000c101506 */
[----:B------:R-:W-:-:S03]  /*518b0*/  ISETP.GE.AND P0, PT, R12, c[0x0][0x17c], PT ;  /* 0x00005f000c007a0c */ /* 0x000fc60003f06270 */
[----:B-----5:R-:W-:Y:S04]  /*518c0*/  STL.64 [R1+0x1550], R14 ;  /* 0x0015500e01007387 */ /* 0x020fe80000100a00 */
[----:B------:R-:W-:Y:S04]  /*518d0*/  STL [R1+0x154c], R13 ;  /* 0x00154c0d01007387 */ /* 0x000fe80000100800 */
[----:B------:R-:W0:Y:S04]  /*518e0*/  LDS.128 R12, [R29] ;  /* 0x000000001d0c7984 */ /* 0x000e280000000c00 */
[----:B0-----:R-:W-:Y:S04]  /*518f0*/  STL [R1+0x14], R13 ;  /* 0x0000140d01007387 */ /* 0x001fe80000100800 */
[----:B------:R0:W-:Y:S04]  /*51900*/  STL.64 [R1+0x18], R14 ;  /* 0x0000180e01007387 */ /* 0x0001e80000100a00 */
[----:B0-----:R-:W5:Y:S01]  /*51910*/  LDL.LU.64 R14, [R1+0x1550] ;  /* 0x00155000010e7983 */ /* 0x001f620000300a00 */
[----:B------:R-:W-:-:S02]  /*51920*/  ISETP.LT.AND P1, PT, R27, c[0x0][0x178], !P1 ;  /* 0x00005e001b007a0c */ /* 0x000fc40004f21270 */
[----:B------:R-:W-:Y:S01]  /*51930*/  ISETP.LT.AND P3, PT, R19, c[0x0][0x178], !P4 ;  /* 0x00005e0013007a0c */ /* 0x000fe20006761270 */
[----:B------:R-:W2:Y:S01]  /*51940*/  LDL.LU R13, [R1+0x154c] ;  /* 0x00154c00010d7983 */ /* 0x000ea20000300800 */
[----:B------:R-:W-:Y:S02]  /*51950*/  IADD3 R9, R16, 0xc3, RZ ;  /* 0x000000c310097810 */ /* 0x000fe40007ffe0ff */
[C---:B------:R-:W-:Y:S01]  /*51960*/  IADD3 R0, R6.reuse, c[0x0][0x198], RZ ;  /* 0x0000660006007a10 */ /* 0x040fe20007ffe0ff */
[----:B------:R-:W-:Y:S01]  /*51970*/  IMAD.WIDE R6, R6, 0x2, R24 ;  /* 0x0000000206067825 */ /* 0x000fe200078e0218 */
[----:B------:R-:W-:Y:S02]  /*51980*/  ISETP.GE.AND P5, PT, R9, c[0x0][0x17c], PT ;  /* 0x00005f0009007a0c */ /* 0x000fe40003fa6270 */
[----:B------:R-:W-:Y:S01]  /*51990*/  ISETP.LT.AND P4, PT, R27, c[0x0][0x178], !P4 ;  /* 0x00005e001b007a0c */ /* 0x000fe20006781270 */
[----:B------:R-:W-:Y:S01]  /*519a0*/  IMAD.WIDE R8, R0, 0x2, R2 ;  /* 0x0000000200087825 */ /* 0x000fe200078e0202 */
[----:B------:R-:W-:Y:S01]  /*519b0*/  IADD3 R4, R16, 0xc5, RZ ;  /* 0x000000c510047810 */ /* 0x000fe20007ffe0ff */
[----:B------:R0:W-:Y:S04]  /*519c0*/  @P1 STG.E.U16 [R6.64], R11 ;  /* 0x0000000b06001986 */ /* 0x0001e8000c101506 */
[----:B----4-:R1:W-:Y:S01]  /*519d0*/  @P3 STG.E.U16 [R8.64], R23 ;  /* 0x0000001708003986 */ /* 0x0103e2000c101506 */
[----:B------:R-:W-:-:S02]  /*519e0*/  ISETP.LT.AND P3, PT, R19, c[0x0][0x178], !P2 ;  /* 0x00005e0013007a0c */ /* 0x000fc40005761270 */
[----:B------:R-:W-:Y:S02]  /*519f0*/  ISETP.LT.AND P2, PT, R27, c[0x0][0x178], !P2 ;  /* 0x00005e001b007a0c */ /* 0x000fe40005741270 */
[----:B------:R-:W-:Y:S01]  /*51a00*/  ISETP.GE.AND P1, PT, R4, c[0x0][0x17c], PT ;  /* 0x00005f0004007a0c */ /* 0x000fe20003f26270 */
[C---:B0-----:R-:W-:Y:S01]  /*51a10*/  IMAD.WIDE R6, R0.reuse, 0x2, R24 ;  /* 0x0000000200067825 */ /* 0x041fe200078e0218 */
[----:B------:R-:W-:Y:S02]  /*51a20*/  IADD3 R4, R0, c[0x0][0x198], RZ ;  /* 0x0000660000047a10 */ /* 0x000fe40007ffe0ff */
[----:B------:R-:W-:Y:S02]  /*51a30*/  PRMT R10, R23, 0x7632, R10 ;  /* 0x00007632170a7816 */ /* 0x000fe4000000000a */
[----:B------:R-:W-:Y:S01]  /*51a40*/  IADD3 R0, R4, c[0x0][0x198], RZ ;  /* 0x0000660004007a10 */ /* 0x000fe20007ffe0ff */
[----:B-1----:R-:W4:Y:S04]  /*51a50*/  LDL.LU R23, [R1+0x300] ;  /* 0x0003000001177983 */ /* 0x002f280000300800 */
[----:B-----5:R0:W-:Y:S01]  /*51a60*/  @P4 STG.E.U16 [R6.64], R15 ;  /* 0x0000000f06004986 */ /* 0x0201e2000c101506 */
[----:B------:R-:W-:-:S02]  /*51a70*/  ISETP.LT.AND P4, PT, R19, c[0x0][0x178], !P6 ;  /* 0x00005e0013007a0c */ /* 0x000fc40007781270 */
[----:B------:R-:W-:Y:S01]  /*51a80*/  PRMT R8, R15, 0x7632, R8 ;  /* 0x000076320f087816 */ /* 0x000fe20000000008 */
[----:B0-----:R-:W-:-:S04]  /*51a90*/  IMAD.WIDE R6, R4, 0x2, R2 ;  /* 0x0000000204067825 */ /* 0x001fc800078e0202 */
[----:B------:R-:W-:Y:S01]  /*51aa0*/  IMAD.WIDE R4, R4, 0x2, R24 ;  /* 0x0000000204047825 */ /* 0x000fe200078e0218 */
[----:B------:R0:W-:Y:S04]  /*51ab0*/  @P3 STG.E.U16 [R6.64], R10 ;  /* 0x0000000a06003986 */ /* 0x0001e8000c101506 */
[----:B------:R-:W-:Y:S01]  /*51ac0*/  @P2 STG.E.U16 [R4.64], R8 ;  /* 0x0000000804002986 */ /* 0x000fe2000c101506 */
[----:B------:R-:W-:Y:S02]  /*51ad0*/  ISETP.LT.AND P2, PT, R19, c[0x0][0x178], !P5 ;  /* 0x00005e0013007a0c */ /* 0x000fe40006f41270 */
[----:B------:R-:W-:Y:S01]  /*51ae0*/  LOP3.LUT R19, R28, 0x60, RZ, 0x3c, !PT ;  /* 0x000000601c137812 */ /* 0x000fe200078e3cff */
[----:B0-----:R-:W-:-:S05]  /*51af0*/  IMAD.WIDE R6, R0, 0x2, R2 ;  /* 0x0000000200067825 */ /* 0x001fca00078e0202 */
[----:B---3--:R-:W-:Y:S04]  /*51b00*/  @P4 STG.E.U16 [R6.64], R21 ;  /* 0x0000001506004986 */ /* 0x008fe8000c101506 */
[----:B------:R-:W0:Y:S04]  /*51b10*/  LDS.128 R4, [R19] ;  /* 0x0000000013047984 */ /* 0x000e280000000c00 */
[----:B0-----:R0:W-:Y:S04]  /*51b20*/  STL [R1+0x1530], R5 ;  /* 0x0015300501007387 */ /* 0x0011e80000100800 */
[----:B0-----:R-:W3:Y:S04]  /*51b30*/  LDL R5, [R1+0xce8] ;  /* 0x000ce80001057983 */ /* 0x001ee80000100800 */
[----:B------:R-:W-:Y:S04]  /*51b40*/  STL [R1+0x152c], R6 ;  /* 0x00152c0601007387 */ /* 0x000fe80000100800 */
[----:B------:R0:W-:Y:S04]  /*51b50*/  STL [R1+0x1528], R7 ;  /* 0x0015280701007387 */ /* 0x0001e80000100800 */
[----:B0-----:R-:W5:Y:S01]  /*51b60*/  LDL R7, [R1+0xcec] ;  /* 0x000cec0001077983 */ /* 0x001f620000100800 */
[----:B------:R-:W-:-:S02]  /*51b70*/  ISETP.LT.AND P6, PT, R27, c[0x0][0x178], !P6 ;  /* 0x00005e001b007a0c */ /* 0x000fc400077c1270 */
[C---:B------:R-:W-:Y:S01]  /*51b80*/  IADD3 R9, R16.reuse, 0xc6, RZ ;  /* 0x000000c610097810 */ /* 0x040fe20007ffe0ff */
[----:B------:R-:W-:Y:S01]  /*51b90*/  IMAD.MOV.U32 R17, RZ, RZ, R12 ;  /* 0x000000ffff117224 */ /* 0x000fe200078e000c */
[----:B------:R-:W-:Y:S02]  /*51ba0*/  IADD3 R10, R16, 0xc7, RZ ;  /* 0x000000c7100a7810 */ /* 0x000fe40007ffe0ff */
[C---:B------:R-:W-:Y:S02]  /*51bb0*/  IADD3 R12, R0.reuse, c[0x0][0x198], RZ ;  /* 0x00006600000c7a10 */ /* 0x040fe40007ffe0ff */
[----:B------:R-:W-:Y:S01]  /*51bc0*/  ISETP.GE.AND P3, PT, R9, c[0x0][0x17c], PT ;  /* 0x00005f0009007a0c */ /* 0x000fe20003f66270 */
[----:B------:R-:W-:Y:S01]  /*51bd0*/  IMAD.WIDE R8, R0, 0x2, R24 ;  /* 0x0000000200087825 */ /* 0x000fe200078e0218 */
[----:B------:R-:W-:Y:S02]  /*51be0*/  ISETP.GE.AND P4, PT, R10, c[0x0][0x17c], PT ;  /* 0x00005f000a007a0c */ /* 0x000fe40003f86270 */
[----:B------:R-:W-:Y:S01]  /*51bf0*/  PRMT R0, R21, 0x7632, R0 ;  /* 0x0000763215007816 */ /* 0x000fe20000000000 */
[C---:B------:R-:W-:Y:S01]  /*51c00*/  IMAD.WIDE R10, R12.reuse, 0x2, R2 ;  /* 0x000000020c0a7825 */ /* 0x040fe200078e0202 */
[----:B------:R-:W-:Y:S01]  /*51c10*/  ISETP.LT.AND P5, PT, R27, c[0x0][0x178], !P5 ;  /* 0x00005e001b007a0c */ /* 0x000fe20006fa1270 */
[----:B--2---:R0:W-:Y:S04]  /*51c20*/  @P6 STG.E.U16 [R8.64], R13 ;  /* 0x0000000d08006986 */ /* 0x0041e8000c101506 */
[----:B------:R1:W-:Y:S01]  /*51c30*/  @P2 STG.E.U16 [R10.64], R0 ;  /* 0x000000000a002986 */ /* 0x0003e2000c101506 */
[----:B------:R-:W-:Y:S01]  /*51c40*/  PRMT R14, R13, 0x7632, R14 ;  /* 0x000076320d0e7816 */ /* 0x000fe2000000000e */
[C---:B0-----:R-:W-:Y:S01]  /*51c50*/  IMAD.WIDE R8, R12.reuse, 0x2, R24 ;  /* 0x000000020c087825 */ /* 0x041fe200078e0218 */
[----:B-1----:R-:W-:-:S05]  /*51c60*/  IADD3 R0, R12, c[0x0][0x198], RZ ;  /* 0x000066000c007a10 */ /* 0x002fca0007ffe0ff */
[----:B------:R-:W-:Y:S01]  /*51c70*/  @P5 STG.E.U16 [R8.64], R14 ;  /* 0x0000000e08005986 */ /* 0x000fe2000c101506 */
[----:B------:R-:W-:Y:S01]  /*51c80*/  IMAD.WIDE R10, R0, 0x2, R2 ;  /* 0x00000002000a7825 */ /* 0x000fe200078e0202 */
[----:B----4-:R-:W-:Y:S02]  /*51c90*/  PRMT R22, R23, 0x7632, R22 ;  /* 0x0000763217167816 */ /* 0x010fe40000000016 */
[----:B------:R-:W0:Y:S01]  /*51ca0*/  S2R R6, SR_TID.X ;  /* 0x0000000000067919 */ /* 0x000e220000002100 */
[----:B-----5:R-:W-:-:S13]  /*51cb0*/  ISETP.LT.AND P6, PT, R7, c[0x0][0x178], !P0 ;  /* 0x00005e0007007a0c */ /* 0x020fda00047c1270 */
[----:B------:R-:W-:Y:S04]  /*51cc0*/  @P6 STG.E.U16 [R10.64], R23 ;  /* 0x000000170a006986 */ /* 0x000fe8000c101506 */
[----:B------:R1:W2:Y:S04]  /*51cd0*/  LDS.128 R8, [R28+0x800] ;  /* 0x000800001c087984 */ /* 0x0002a80000000c00 */
[----:B-1----:R-:W4:Y:S04]  /*51ce0*/  LDL.LU R28, [R1+0x310] ;  /* 0x00031000011c7983 */ /* 0x002f280000300800 */
[----:B--2---:R0:W-:Y:S04]  /*51cf0*/  STL.64 [R1+0x1538], R10 ;  /* 0x0015380a01007387 */ /* 0x0041e80000100a00 */
[----:B------:R-:W2:Y:S01]  /*51d00*/  LDL.LU R23, [R1+0x340] ;  /* 0x0003400001177983 */ /* 0x000ea20000300800 */
[----:B------:R-:W-:Y:S01]  /*51d10*/  ISETP.LT.AND P0, PT, R27, c[0x0][0x178], !P0 ;  /* 0x00005e001b007a0c */ /* 0x000fe20004701270 */
[----:B------:R-:W-:Y:S01]  /*51d20*/  IMAD.WIDE R12, R0, 0x2, R24 ;  /* 0x00000002000c7825 */ /* 0x000fe200078e0218 */
[----:B0-----:R-:W-:-:S03]  /*51d30*/  LOP3.LUT R10, R6, 0x7f, RZ, 0xc0, !PT ;  /* 0x0000007f060a7812 */ /* 0x001fc600078ec0ff */
[----:B------:R-:W-:Y:S01]  /*51d40*/  IMAD.SHL.U32 R6, R6, 0x800, RZ ;  /* 0x0000080006067824 */ /* 0x000fe200078e00ff */
[----:B------:R-:W-:-:S07]  /*51d50*/  IADD3 R14, R0, c[0x0][0x198], RZ ;  /* 0x00006600000e7a10 */ /* 0x000fce0007ffe0ff */
[----:B------:R0:W-:Y:S01]  /*51d60*/  @P0 STG.E.U16 [R12.64], R17 ;  /* 0x000000110c000986 */ /* 0x0001e2000c101506 */
[----:B------:R-:W-:Y:S02]  /*51d70*/  ISETP.LT.AND P0, PT, R7, c[0x0][0x178], !P1 ;  /* 0x00005e0007007a0c */ /* 0x000fe40004f01270 */
[----:B------:R-:W-:Y:S02]  /*51d80*/  LOP3.LUT R6, R6, 0x3000, RZ, 0xc0, !PT ;  /* 0x0000300006067812 */ /* 0x000fe400078ec0ff */
[----:B------:R-:W-:Y:S02]  /*51d90*/  ISETP.LT.AND P1, PT, R27, c[0x0][0x178], !P1 ;  /* 0x00005e001b007a0c */ /* 0x000fe40004f21270 */
[----:B---3--:R-:W-:Y:S01]  /*51da0*/  IADD3 R15, R5, 0xc8, RZ ;  /* 0x000000c8050f7810 */ /* 0x008fe20007ffe0ff */
[----:B------:R-:W-:Y:S01]  /*51db0*/  IMAD R6, R10, 0x10, R6 ;  /* 0x000000100a067824 */ /* 0x000fe200078e0206 */
[C---:B------:R-:W-:Y:S02]  /*51dc0*/  IADD3 R0, R14.reuse, c[0x0][0x198], RZ ;  /* 0x000066000e007a10 */ /* 0x040fe40007ffe0ff */
[----:B------:R-:W-:Y:S01]  /*51dd0*/  ISETP.GE.AND P2, PT, R15, c[0x0][0x17c], PT ;  /* 0x00005f000f007a0c */ /* 0x000fe20003f46270 */
[----:B0-----:R-:W-:Y:S01]  /*51de0*/  IMAD.WIDE R12, R14, 0x2, R2 ;  /* 0x000000020e0c7825 */ /* 0x001fe200078e0202 */
[----:B------:R-:W-:-:S02]  /*51df0*/  PRMT R20, R17, 0x7632, R20 ;  /* 0x0000763211147816 */ /* 0x000fc40000000014 */
[----:B------:R-:W-:Y:S01]  /*51e00*/  LOP3.LUT R6, R6, 0x20, RZ, 0x3c, !PT ;  /* 0x0000002006067812 */ /* 0x000fe200078e3cff */
[----:B------:R-:W-:Y:S01]  /*51e10*/  IMAD.WIDE R14, R14, 0x2, R24 ;  /* 0x000000020e0e7825 */ /* 0x000fe200078e0218 */
[----:B------:R-:W-:Y:S04]  /*51e20*/  @P0 STG.E.U16 [R12.64], R22 ;  /* 0x000000160c000986 */ /* 0x000fe8000c101506 */
[----:B------:R0:W-:Y:S04]  /*51e30*/  @P1 STG.E.U16 [R14.64], R20 ;  /* 0x000000140e001986 */ /* 0x0001e8000c101506 */
[----:B------:R-:W1:Y:S01]  /*51e40*/  LDS.128 R12, [R6+0x800] ;  /* 0x00080000060c7984 */ /* 0x000e620000000c00 */
[----:B------:R-:W-:-:S02]  /*51e50*/  ISETP.LT.AND P6, PT, R7, c[0x0][0x178], !P3 ;  /* 0x00005e0007007a0c */ /* 0x000fc40005fc1270 */
[----:B------:R-:W-:Y:S02]  /*51e60*/  IADD3 R16, R5, 0xc9, RZ ;  /* 0x000000c905107810 */ /* 0x000fe40007ffe0ff */
[----:B------:R-:W-:Y:S02]  /*51e70*/  ISETP.LT.AND P3, PT, R27, c[0x0][0x178], !P3 ;  /* 0x00005e001b007a0c */ /* 0x000fe40005f61270 */
[----:B------:R-:W-:Y:S01]  /*51e80*/  ISETP.GE.AND P5, PT, R16, c[0x0][0x17c], PT ;  /* 0x00005f0010007a0c */ /* 0x000fe20003fa6270 */
[----:B------:R-:W-:Y:S01]  /*51e90*/  IMAD.WIDE R16, R0, 0x2, R2 ;  /* 0x0000000200107825 */ /* 0x000fe200078e0202 */
[----:B------:R-:W-:-:S03]  /*51ea0*/  ISETP.LT.AND P1, PT, R7, c[0x0][0x178], !P4 ;  /* 0x00005e0007007a0c */ /* 0x000fc60006721270 */
[----:B------:R-:W-:Y:S01]  /*51eb0*/  IMAD.WIDE R18, R0, 0x2, R24 ;  /* 0x0000000200127825 */ /* 0x000fe200078e0218 */
[C---:B------:R-:W-:Y:S02]  /*51ec0*/  IADD3 R21, R5.reuse, 0xca, RZ ;  /* 0x000000ca05157810 */ /* 0x040fe40007ffe0ff */
[----:B0-----:R-:W-:Y:S02]  /*51ed0*/  IADD3 R20, R5, 0xcb, RZ ;  /* 0x000000cb05147810 */ /* 0x001fe40007ffe0ff */
[----:B------:R-:W-:Y:S02]  /*51ee0*/  ISETP.GE.AND P0, PT, R21, c[0x0][0x17c], PT ;  /* 0x00005f0015007a0c */ /* 0x000fe40003f06270 */
[----:B------:R-:W-:Y:S01]  /*51ef0*/  IADD3 R21, R5, 0xcc, RZ ;  /* 0x000000cc05157810 */ /* 0x000fe20007ffe0ff */
[----:B-1----:R-:W-:Y:S01]  /*51f00*/  STL.64 [R1+0x1540], R14 ;  /* 0x0015400e01007387 */ /* 0x002fe20000100a00 */
[----:B------:R-:W-:-:S03]  /*51f10*/  ISETP.LT.AND P4, PT, R27, c[0x0][0x178], !P4 ;  /* 0x00005e001b007a0c */ /* 0x000fc60006781270 */
[----:B----4-:R0:W-:Y:S04]  /*51f20*/  @P6 STG.E.U16 [R16.64], R28 ;  /* 0x0000001c10006986 */ /* 0x0101e8000c101506 */
[----:B------:R1:W-:Y:S01]  /*51f30*/  @P3 STG.E.U16 [R18.64], R4 ;  /* 0x0000000412003986 */ /* 0x0003e2000c101506 */
[----:B0-----:R-:W-:Y:S02]  /*51f40*/  IADD3 R16, R0, c[0x0][0x198], RZ ;  /* 0x0000660000107a10 */ /* 0x001fe40007ffe0ff */
[----:B-1----:R-:W-:-:S03]  /*51f50*/  PRMT R4, R28, 0x7632, R4 ;  /* 0x000076321c047816 */ /* 0x002fc60000000004 */
[----:B------:R-:W-:Y:S01]  /*51f60*/  IMAD.WIDE R18, R16, 0x2, R2 ;  /* 0x0000000210127825 */ /* 0x000fe200078e0202 */
[----:B------:R-:W-:-:S04]  /*51f70*/  PRMT R22, R4, 0x7632, R22 ;  /* 0x0000763204167816 */ /* 0x000fc80000000016 */
[----:B------:R0:W-:Y:S02]  /*51f80*/  @P1 STG.E.U16 [R18.64], R4 ;  /* 0x0000000412001986 */ /* 0x0001e4000c101506 */
[----:B0-----:R-:W-:Y:S02]  /*51f90*/  IADD3 R4, R5, 0xcd, RZ ;  /* 0x000000cd05047810 */ /* 0x001fe40007ffe0ff */
[----:B------:R-:W3:Y:S01]  /*51fa0*/  LDL.LU R5, [R1+0x330] ;  /* 0x0003300001057983 */ /* 0x000ee20000300800 */
[----:B------:R-:W-:Y:S02]  /*51fb0*/  ISETP.LT.AND P3, PT, R7, c[0x0][0x178], !P2 ;  /* 0x00005e0007007a0c */ /* 0x000fe40005761270 */
[----:B------:R-:W-:Y:S01]  /*51fc0*/  ISETP.LT.AND P2, PT, R27, c[0x0][0x178], !P2 ;  /* 0x00005e001b007a0c */ /* 0x000fe20005741270 */
[----:B------:R-:W4:Y:S01]  /*51fd0*/  LDL.LU R6, [R1+0x320] ;  /* 0x0003200001067983 */ /* 0x000f220000300800 */
[C---:B------:R-:W-:Y:S01]  /*51fe0*/  IADD3 R0, R16.reuse, c[0x0][0x198], RZ ;  /* 0x0000660010007a10 */ /* 0x040fe20007ffe0ff */
[----:B------:R-:W-:-:S04]  /*51ff0*/  IMAD.WIDE R16, R16, 0x2, R24 ;  /* 0x0000000210107825 */ /* 0x000fc800078e0218 */
[C---:B------:R-:W-:Y:S01]  /*52000*/  IMAD.WIDE R18, R0.reuse, 0x2, R2 ;  /* 0x0000000200127825 */ /* 0x040fe200078e0202 */
[----:B------:R0:W-:Y:S04]  /*52010*/  @P4 STG.E.U16 [R16.64], R22 ;  /* 0x0000001610004986 */ /* 0x0001e8000c101506 */
[----:B--2---:R-:W-:Y:S01]  /*52020*/  @P3 STG.E.U16 [R18.64], R23 ;  /* 0x0000001712003986 */ /* 0x004fe2000c101506 */
[----:B0-----:R-:W-:-:S05]  /*52030*/  IMAD.WIDE R16, R0, 0x2, R24 ;  /* 0x0000000200107825 */ /* 0x001fca00078e0218 */
[----:B------:R-:W-:Y:S04]  /*52040*/  @P2 STG.E.U16 [R16.64], R8 ;  /* 0x0000000810002986 */ /* 0x000fe8000c101506 */
[----:B------:R0:W1:Y:S04]  /*52050*/  LDS.128 R16, [R29+0x800] ;  /* 0x000800001d107984 */ /* 0x0000680000000c00 */
[----:B0-----:R-:W0:Y:S01]  /*52060*/  S2R R29, SR_TID.X ;  /* 0x00000000001d7919 */ /* 0x001e220000002100 */
[----:B------:R-:W-:Y:S02]  /*52070*/  ISETP.LT.AND P4, PT, R7, c[0x0][0x178], !P5 ;  /* 0x00005e0007007a0c */ /* 0x000fe40006f81270 */
[----:B------:R-:W-:-:S02]  /*52080*/  ISETP.LT.AND P5, PT, R27, c[0x0][0x178], !P5 ;  /* 0x00005e001b007a0c */ /* 0x000fc40006fa1270 */
[----:B------:R-:W-:Y:S02]  /*52090*/  IADD3 R0, R0, c[0x0][0x198], RZ ;  /* 0x0000660000007a10 */ /* 0x000fe40007ffe0ff */
[----:B------:R-:W-:Y:S02]  /*520a0*/  PRMT R8, R23, 0x7632, R8 ;  /* 0x0000763217087816 */ /* 0x000fe40000000008 */
[----:B------:R-:W-:Y:S01]  /*520b0*/  ISETP.GE.AND P6, PT, R20, c[0x0][0x17c], PT ;  /* 0x00005f0014007a0c */ /* 0x000fe20003fc6270 */
[----:B------:R-:W-:Y:S01]  /*520c0*/  IMAD.WIDE R22, R0, 0x2, R2 ;  /* 0x0000000200167825 */ /* 0x000fe200078e0202 */
[----:B------:R-:W-:-:S03]  /*520d0*/  ISETP.GE.AND P1, PT, R21, c[0x0][0x17c], PT ;  /* 0x00005f0015007a0c */ /* 0x000fc60003f26270 */
[C---:B0-----:R-:W-:Y:S01]  /*520e0*/  IMAD.SHL.U32 R11, R29.reuse, 0x800, RZ ;  /* 0x000008001d0b7824 */ /* 0x041fe200078e00ff */
[----:B------:R-:W-:-:S04]  /*520f0*/  LOP3.LUT R10, R29, 0x7f, RZ, 0xc0, !PT ;  /* 0x0000007f1d0a7812 */ /* 0x000fc800078ec0ff */
[----:B------:R-:W-:Y:S01]  /*52100*/  LOP3.LUT R11, R11, 0x3000, RZ, 0xc0, !PT ;  /* 0x000030000b0b7812 */ /* 0x000fe200078ec0ff */
[----:B------:R-:W-:-:S04]  /*52110*/  IMAD.WIDE R20, R0, 0x2, R24 ;  /* 0x0000000200147825 */ /* 0x000fc800078e0218 */
[----:B------:R-:W-:Y:S01]  /*52120*/  IMAD R11, R10, 0x10, R11 ;  /* 0x000000100a0b7824 */ /* 0x000fe200078e020b */
[----:B------:R-:W-:Y:S01]  /*52130*/  PRMT R26, R8, 0x7632, R26 ;  /* 0x00007632081a7816 */ /* 0x000fe2000000001a */
[----:B------:R-:W-:Y:S03]  /*52140*/  @P4 STG.E.U16 [R22.64], R8 ;  /* 0x0000000816004986 */ /* 0x000fe6000c101506 */
[----:B------:R-:W-:Y:S01]  /*52150*/  LOP3.LUT R11, R11, 0x60, RZ, 0x3c, !PT ;  /* 0x000000600b0b7812 */ /* 0x000fe200078e3cff */
[----:B------:R-:W-:Y:S04]  /*52160*/  @P5 STG.E.U16 [R20.64], R26 ;  /* 0x0000001a14005986 */ /* 0x000fe8000c101506 */
[----:B------:R-:W0:Y:S04]  /*52170*/  LDS.128 R20, [R11+0x800] ;  /* 0x000800000b147984 */ /* 0x000e280000000c00 */
[----:B-1----:R1:W-:Y:S04]  /*52180*/  STL [R1+0x1524], R19 ;  /* 0x0015241301007387 */ /* 0x0023e80000100800 */
[----:B-1----:R-:W2:Y:S01]  /*52190*/  LDL.LU R19, [R1+0xce8] ;  /* 0x000ce80001137983 */ /* 0x002ea20000300800 */
[----:B------:R-:W-:-:S02]  /*521a0*/  ISETP.LT.AND P2, PT, R7, c[0x0][0x178], !P0 ;  /* 0x00005e0007007a0c */ /* 0x000fc40004741270 */
[----:B------:R-:W-:Y:S01]  /*521b0*/  IADD3 R0, R0, c[0x0][0x198], RZ ;  /* 0x0000660000007a10 */ /* 0x000fe20007ffe0ff */
[----:B0-----:R0:W-:Y:S04]  /*521c0*/  STL [R1+0x1520], R23 ;  /* 0x0015201701007387 */ /* 0x0011e80000100800 */
[----:B0-----:R-:W5:Y:S01]  /*521d0*/  LDL.LU R23, [R1+0xcf0] ;  /* 0x000cf00001177983 */ /* 0x001f620000300800 */
[----:B------:R-:W-:-:S05]  /*521e0*/  IMAD.WIDE R28, R0, 0x2, R2 ;  /* 0x00000002001c7825 */ /* 0x000fca00078e0202 */
[----:B---3--:R0:W-:Y:S01]  /*521f0*/  @P2 STG.E.U16 [R28.64], R5 ;  /* 0x000000051c002986 */ /* 0x0081e2000c101506 */
[----:B------:R-:W-:-:S03]  /*52200*/  PRMT R8, R5, 0x7632, R8 ;  /* 0x0000763205087816 */ /* 0x000fc60000000008 */
[----:B0-----:R-:W3:Y:S04]  /*52210*/  LDL.LU R5, [R1+0x2e0] ;  /* 0x0002e00001057983 */ /* 0x001ee80000300800 */
[----:B------:R-:W3:Y:S01]  /*52220*/  LDL.LU R11, [R1+0x2d4] ;  /* 0x0002d400010b7983 */ /* 0x000ee20000300800 */
[----:B------:R-:W-:Y:S02]  /*52230*/  ISETP.LT.AND P4, PT, R27, c[0x0][0x178], !P0 ;  /* 0x00005e001b007a0c */ /* 0x000fe40004781270 */
[----:B------:R-:W-:Y:S02]  /*52240*/  ISETP.GE.AND P3, PT, R4, c[0x0][0x17c], PT ;  /* 0x00005f0004007a0c */ /* 0x000fe40003f66270 */
[----:B------:R-:W-:Y:S02]  /*52250*/  ISETP.LT.AND P5, PT, R7, c[0x0][0x178], !P6 ;  /* 0x00005e0007007a0c */ /* 0x000fe400077a1270 */
[----:B------:R-:W-:Y:S01]  /*52260*/  ISETP.LT.AND P6, PT, R27, c[0x0][0x178], !P6 ;  /* 0x00005e001b007a0c */ /* 0x000fe200077c1270 */
[C---:B------:R-:W-:Y:S01]  /*52270*/  IMAD.WIDE R26, R0.reuse, 0x2, R24 ;  /* 0x00000002001a7825 */ /* 0x040fe200078e0218 */
[----:B------:R-:W-:-:S05]  /*52280*/  IADD3 R0, R0, c[0x0][0x198], RZ ;  /* 0x0000660000007a10 */ /* 0x000fca0007ffe0ff */
[----:B------:R0:W-:Y:S01]  /*52290*/  @P4 STG.E.U16 [R26.64], R12 ;  /* 0x0000000c1a004986 */ /* 0x0001e2000c101506 */
[----:B------:R-:W-:Y:S01]  /*522a0*/  ISETP.LT.AND P4, PT, R7, c[0x0][0x178], !P1 ;  /* 0x00005e0007007a0c */ /* 0x000fe20004f81270 */
[----:B------:R-:W-:-:S04]  /*522b0*/  IMAD.WIDE R28, R0, 0x2, R24 ;  /* 0x00000002001c7825 */ /* 0x000fc800078e0218 */
[----:B0-----:R-:W-:Y:S01]  /*522c0*/  IMAD.WIDE R26, R0, 0x2, R2 ;  /* 0x00000002001a7825 */ /* 0x001fe200078e0202 */
[----:B------:R-:W-:-:S04]  /*522d0*/  PRMT R12, R12, 0x7632, R12 ;  /* 0x000076320c0c7816 */ /* 0x000fc8000000000c */
[----:B------:R-:W-:Y:S04]  /*522e0*/  @P5 STG.E.U16 [R26.64], R8 ;  /* 0x000000081a005986 */ /* 0x000fe8000c101506 */
[----:B------:R0:W-:Y:S01]  /*522f0*/  @P6 STG.E.U16 [R28.64], R12 ;  /* 0x0000000c1c006986 */ /* 0x0001e2000c101506 */
[----:B------:R-:W-:Y:S02]  /*52300*/  ISETP.LT.AND P6, PT, R7, c[0x0][0x178], !P3 ;  /* 0x00005e0007007a0c */ /* 0x000fe40005fc1270 */
[----:B0-----:R-:W-:Y:S02]  /*52310*/  PRMT R12, R16, 0x7632, R12 ;  /* 0x00007632100c7816 */ /* 0x001fe4000000000c */
[----:B--2---:R-:W-:-:S04]  /*52320*/  IADD3 R4, R19, 0xce, RZ ;  /* 0x000000ce13047810 */ /* 0x004fc80007ffe0ff */
[----:B------:R-:W-:Y:S02]  /*52330*/  ISETP.GE.AND P0, PT, R4, c[0x0][0x17c], PT ;  /* 0x00005f0004007a0c */ /* 0x000fe40003f06270 */
[----:B------:R-:W-:-:S04]  /*52340*/  IADD3 R4, R19, 0xcf, RZ ;  /* 0x000000cf13047810 */ /* 0x000fc80007ffe0ff */
[----:B------:R-:W-:Y:S02]  /*52350*/  ISETP.GE.AND P2, PT, R4, c[0x0][0x17c], PT ;  /* 0x00005f0004007a0c */ /* 0x000fe40003f46270 */
[----:B------:R-:W-:Y:S02]  /*52360*/  IADD3 R4, R0, c[0x0][0x198], RZ ;  /* 0x0000660000047a10 */ /* 0x000fe40007ffe0ff */
[----:B------:R-:W-:-:S03]  /*52370*/  IADD3 R0, R19, 0xd0, RZ ;  /* 0x000000d013007810 */ /* 0x000fc60007ffe0ff */
[--C-:B------:R-:W-:Y:S01]  /*52380*/  IMAD.WIDE R26, R4, 0x2, R2.reuse ;  /* 0x00000002041a7825 */ /* 0x100fe200078e0202 */
[----:B------:R-:W-:Y:S02]  /*52390*/  ISETP.GE.AND P5, PT, R0, c[0x0][0x17c], PT ;  /* 0x00005f0000007a0c */ /* 0x000fe40003fa6270 */
[----:B------:R-:W-:Y:S02]  /*523a0*/  IADD3 R0, R4, c[0x0][0x198], RZ ;  /* 0x0000660004007a10 */ /* 0x000fe40007ffe0ff */
[----:B----4-:R0:W-:Y:S03]  /*523b0*/  @P4 STG.E.U16 [R26.64], R6 ;  /* 0x000000061a004986 */ /* 0x0101e6000c101506 */
[----:B------:R-:W-:Y:S01]  /*523c0*/  IMAD.WIDE R28, R0, 0x2, R2 ;  /* 0x00000002001c7825 */ /* 0x000fe200078e0202 */
[----:B-----5:R-:W-:-:S03]  /*523d0*/  ISETP.LT.AND P1, PT, R23, c[0x0][0x178], !P1 ;  /* 0x00005e0017007a0c */ /* 0x020fc60004f21270 */
[----:B0-----:R-:W-:Y:S01]  /*523e0*/  IMAD.WIDE R26, R4, 0x2, R24 ;  /* 0x00000002041a7825 */ /* 0x001fe200078e0218 */
[----:B------:R-:W-:Y:S02]  /*523f0*/  PRMT R4, R6, 0x7632, R4 ;  /* 0x0000763206047816 */ /* 0x000fe40000000004 */
[----:B------:R-:W-:Y:S01]  /*52400*/  ISETP.LT.AND P3, PT, R23, c[0x0][0x178], !P3 ;  /* 0x00005e0017007a0c */ /* 0x000fe20005f61270 */
[----:B------:R-:W-:-:S06]  /*52410*/  IMAD.WIDE R14, R0, 0x2, R24 ;  /* 0x00000002000e7825 */ /* 0x000fcc00078e0218 */
[----:B------:R-:W-:Y:S01]  /*52420*/  @P1 STG.E.U16 [R26.64], R16 ;  /* 0x000000101a001986 */ /* 0x000fe2000c101506 */
[----:B------:R-:W-:Y:S02]  /*52430*/  ISETP.LT.AND P1, PT, R7, c[0x0][0x178], !P0 ;  /* 0x00005e0007007a0c */ /* 0x000fe40004721270 */
[----:B------:R-:W-:Y:S01]  /*52440*/  ISETP.LT.AND P0, PT, R23, c[0x0][0x178], !P0 ;  /* 0x00005e0017007a0c */ /* 0x000fe20004701270 */
[----:B------:R0:W-:Y:S02]  /*52450*/  @P6 STG.E.U16 [R28.64], R4 ;  /* 0x000000041c006986 */ /* 0x0001e4000c101506 */
[----:B0-----:R-:W-:Y:S02]  /*52460*/  IADD3 R4, R0, c[0x0][0x198], RZ ;  /* 0x0000660000047a10 */ /* 0x001fe40007ffe0ff */
[----:B------:R0:W-:Y:S03]  /*52470*/  @P3 STG.E.U16 [R14.64], R12 ;  /* 0x0000000c0e003986 */ /* 0x0001e6000c101506 */
[----:B------:R-:W-:-:S04]  /*52480*/  IMAD.WIDE R26, R4, 0x2, R2 ;  /* 0x00000002041a7825 */ /* 0x000fc800078e0202 */
[C---:B------:R-:W-:Y:S01]  /*52490*/  IMAD.WIDE R28, R4.reuse, 0x2, R24 ;  /* 0x00000002041c7825 */ /* 0x040fe200078e0218 */
[----:B------:R-:W-:Y:S01]  /*524a0*/  IADD3 R4, R4, c[0x0][0x198], RZ ;  /* 0x0000660004047a10 */ /* 0x000fe20007ffe0ff */
[----:B---3--:R1:W-:Y:S04]  /*524b0*/  @P1 STG.E.U16 [R26.64], R5 ;  /* 0x000000051a001986 */ /* 0x0083e8000c101506 */
[----:B------:R-:W-:Y:S01]  /*524c0*/  @P0 STG.E.U16 [R28.64], R20 ;  /* 0x000000141c000986 */ /* 0x000fe2000c101506 */
[----:B------:R-:W-:Y:S02]  /*524d0*/  ISETP.LT.AND P0, PT, R7, c[0x0][0x178], !P2 ;  /* 0x00005e0007007a0c */ /* 0x000fe40005701270 */
[----:B0-----:R-:W-:Y:S01]  /*524e0*/  PRMT R12, R5, 0x7632, R12 ;  /* 0x00007632050c7816 */ /* 0x001fe2000000000c */
[----:B------:R0:W-:Y:S04]  /*524f0*/  STL [R1+0x1548], R11 ;  /* 0x0015480b01007387 */ /* 0x0001e80000100800 */
[----:B------:R-:W2:Y:S04]  /*52500*/  LDL.LU R6, [R1+0x24] ;  /* 0x0000240001067983 */ /* 0x000ea80000300800 */
[----:B-1----:R-:W3:Y:S01]  /*52510*/  LDL.LU R5, [R1+0x2f4] ;  /* 0x0002f40001057983 */ /* 0x002ee20000300800 */
[----:B0-----:R-:W-:-:S05]  /*52520*/  IMAD.WIDE R10, R4, 0x2, R2 ;  /* 0x00000002040a7825 */ /* 0x001fca00078e0202 */
[----:B------:R0:W-:Y:S04]  /*52530*/  @P0 STG.E.U16 [R10.64], R12 ;  /* 0x0000000c0a000986 */ /* 0x0001e8000c101506 */
[----:B0-----:R-:W4:Y:S01]  /*52540*/  LDL.LU R11, [R1+0x1548] ;  /* 0x00154800010b7983 */ /* 0x001f220000300800 */
[----:B------:R-:W-:Y:S02]  /*52550*/  IADD3 R0, R19, 0xd3, RZ ;  /* 0x000000d313007810 */ /* 0x000fe40007ffe0ff */
[----:B------:R-:W-:Y:S02]  /*52560*/  ISETP.LT.AND P2, PT, R23, c[0x0][0x178], !P2 ;  /* 0x00005e0017007a0c */ /* 0x000fe40005741270 */
[----:B------:R-:W-:Y:S02]  /*52570*/  ISETP.LT.AND P1, PT, R7, c[0x0][0x178], !P5 ;  /* 0x00005e0007007a0c */ /* 0x000fe40006f21270 */
[----:B------:R-:W-:-:S02]  /*52580*/  ISETP.GE.AND P3, PT, R0, c[0x0][0x17c], PT ;  /* 0x00005f0000007a0c */ /* 0x000fc40003f66270 */
[C---:B------:R-:W-:Y:S02]  /*52590*/  IADD3 R8, R19.reuse, 0xd1, RZ ;  /* 0x000000d113087810 */ /* 0x040fe40007ffe0ff */
[C---:B------:R-:W-:Y:S01]  /*525a0*/  IADD3 R0, R4.reuse, c[0x0][0x198], RZ ;  /* 0x0000660004007a10 */ /* 0x040fe20007ffe0ff */
[----:B------:R-:W-:Y:S01]  /*525b0*/  IMAD.WIDE R14, R4, 0x2, R24 ;  /* 0x00000002040e7825 */ /* 0x000fe200078e0218 */
[----:B------:R-:W-:Y:S02]  /*525c0*/  ISETP.GE.AND P4, PT, R8, c[0x0][0x17c], PT ;  /* 0x00005f0008007a0c */ /* 0x000fe40003f86270 */
[----:B------:R-:W-:Y:S01]  /*525d0*/  PRMT R20, R20, 0x7632, R20 ;  /* 0x0000763214147816 */ /* 0x000fe20000000014 */
[----:B------:R-:W-:Y:S01]  /*525e0*/  IMAD.WIDE R26, R0, 0x2, R2 ;  /* 0x00000002001a7825 */ /* 0x000fe200078e0202 */
[----:B------:R-:W-:Y:S02]  /*525f0*/  IADD3 R8, R19, 0xd2, RZ ;  /* 0x000000d213087810 */ /* 0x000fe40007ffe0ff */
[----:B------:R-:W-:Y:S01]  /*52600*/  ISETP.LT.AND P5, PT, R23, c[0x0][0x178], !P5 ;  /* 0x00005e0017007a0c */ /* 0x000fe20006fa1270 */
[----:B------:R0:W-:Y:S01]  /*52610*/  @P2 STG.E.U16 [R14.64], R20 ;  /* 0x000000140e002986 */ /* 0x0001e2000c101506 */
[----:B------:R-:W-:Y:S01]  /*52620*/  ISETP.GE.AND P6, PT, R8, c[0x0][0x17c], PT ;  /* 0x00005f0008007a0c */ /* 0x000fe20003fc6270 */
[----:B------:R-:W-:-:S03]  /*52630*/  IMAD.WIDE R28, R0, 0x2, R24 ;  /* 0x00000002001c7825 */ /* 0x000fc600078e0218 */
[----:B------:R-:W-:Y:S01]  /*52640*/  ISETP.LT.AND P2, PT, R7, c[0x0][0x178], !P6 ;  /* 0x00005e0007007a0c */ /* 0x000fe20007741270 */
[----:B0-----:R-:W5:Y:S01]  /*52650*/  LDL.LU.64 R14, [R1+0x1540] ;  /* 0x00154000010e7983 */ /* 0x001f620000300a00 */
[----:B--2---:R-:W-:-:S03]  /*52660*/  PRMT R12, R6, 0x7632, R12 ;  /* 0x00007632060c7816 */ /* 0x004fc6000000000c */
[----:B----4-:R0:W-:Y:S01]  /*52670*/  @P1 STG.E.U16 [R26.64], R11 ;  /* 0x0000000b1a001986 */ /* 0x0101e2000c101506 */
[----:B------:R-:W-:Y:S02]  /*52680*/  ISETP.LT.AND P1, PT, R7, c[0x0][0x178], !P4 ;  /* 0x00005e0007007a0c */ /* 0x000fe40006721270 */
[----:B------:R-:W-:Y:S02]  /*52690*/  ISETP.LT.AND P4, PT, R23, c[0x0][0x178], !P4 ;  /* 0x00005e0017007a0c */ /* 0x000fe40006781270 */
[----:B------:R-:W-:Y:S02]  /*526a0*/  PRMT R16, R11, 0x7632, R16 ;  /* 0x000076320b107816 */ /* 0x000fe40000000010 */
[----:B0-----:R-:W-:-:S04]  /*526b0*/  IADD3 R26, R0, c[0x0][0x198], RZ ;  /* 0x00006600001a7a10 */ /* 0x001fc80007ffe0ff */
[C---:B------:R-:W-:Y:S01]  /*526c0*/  IADD3 R0, R26.reuse, c[0x0][0x198], RZ ;  /* 0x000066001a007a10 */ /* 0x040fe20007ffe0ff */
[C---:B------:R-:W-:Y:S01]  /*526d0*/  IMAD.WIDE R10, R26.reuse, 0x2, R2 ;  /* 0x000000021a0a7825 */ /* 0x040fe200078e0202 */
[----:B------:R0:W-:Y:S03]  /*526e0*/  @P5 STG.E.U16 [R28.64], R6 ;  /* 0x000000061c005986 */ /* 0x0001e6000c101506 */
[----:B------:R-:W-:Y:S01]  /*526f0*/  IMAD.WIDE R26, R26, 0x2, R24 ;  /* 0x000000021a1a7825 */ /* 0x000fe200078e0218 */
[----:B------:R1:W-:Y:S04]  /*52700*/  @P1 STG.E.U16 [R10.64], R16 ;  /* 0x000000100a001986 */ /* 0x0003e8000c101506 */
[----:B------:R-:W-:Y:S01]  /*52710*/  @P4 STG.E.U16 [R26.64], R12 ;  /* 0x0000000c1a004986 */ /* 0x000fe2000c101506 */
[----:B0-----:R-:W-:-:S03]  /*52720*/  IMAD.WIDE R28, R0, 0x2, R2 ;  /* 0x00000002001c7825 */ /* 0x001fc600078e0202 */
[----:B------:R-:W2:Y:S04]  /*52730*/  LDL.LU R6, [R1+0x304] ;  /* 0x0003040001067983 */ /* 0x000ea80000300800 */
[----:B-1----:R-:W4:Y:S04]  /*52740*/  LDL.LU.64 R10, [R1+0x1538] ;  /* 0x00153800010a7983 */ /* 0x002f280000300a00 */
[----:B---3--:R0:W-:Y:S04]  /*52750*/  @P2 STG.E.U16 [R28.64], R5 ;  /* 0x000000051c002986 */ /* 0x0081e8000c101506 */
[----:B0-----:R-:W3:Y:S01]  /*52760*/  LDL.LU R29, [R1+0x34] ;  /* 0x00003400011d7983 */ /* 0x001ee20000300800 */
[----:B------:R-:W-:-:S02]  /*52770*/  ISETP.LT.AND P6, PT, R23, c[0x0][0x178], !P6 ;  /* 0x00005e0017007a0c */ /* 0x000fc400077c1270 */
[----:B------:R-:W-:Y:S01]  /*52780*/  IADD3 R8, R19, 0xd4, RZ ;  /* 0x000000d413087810 */ /* 0x000fe20007ffe0ff */
[----:B------:R-:W-:Y:S01]  /*52790*/  IMAD.WIDE R26, R0, 0x2, R24 ;  /* 0x00000002001a7825 */ /* 0x000fe200078e0218 */
[----:B------:R-:W-:Y:S02]  /*527a0*/  ISETP.LT.AND P4, PT, R7, c[0x0][0x178], !P3 ;  /* 0x00005e0007007a0c */ /* 0x000fe40005f81270 */
[----:B------:R-:W-:Y:S02]  /*527b0*/  ISETP.GE.AND P0, PT, R8, c[0x0][0x17c], PT ;  /* 0x00005f0008007a0c */ /* 0x000fe40003f06270 */
[----:B------:R-:W-:Y:S02]  /*527c0*/  IADD3 R8, R19, 0xd6, RZ ;  /* 0x000000d613087810 */ /* 0x000fe40007ffe0ff */
[----:B------:R-:W-:Y:S02]  /*527d0*/  IADD3 R0, R0, c[0x0][0x198], RZ ;  /* 0x0000660000007a10 */ /* 0x000fe40007ffe0ff */
[----:B------:R-:W-:-:S02]  /*527e0*/  ISETP.LT.AND P3, PT, R23, c[0x0][0x178], !P3 ;  /* 0x00005e0017007a0c */ /* 0x000fc40005f61270 */
[----:B------:R-:W-:Y:S02]  /*527f0*/  ISETP.GE.AND P1, PT, R8, c[0x0][0x17c], PT ;  /* 0x00005f0008007a0c */ /* 0x000fe40003f26270 */
[----:B------:R-:W-:Y:S02]  /*52800*/  PRMT R12, R5, 0x7632, R12 ;  /* 0x00007632050c7816 */ /* 0x000fe4000000000c */
[----:B------:R-:W2:Y:S04]  /*52810*/  LDL.LU R5, [R1+0x1530] ;  /* 0x0015300001057983 */ /* 0x000ea80000300800 */
[----:B---3--:R0:W-:Y:S01]  /*52820*/  @P6 STG.E.U16 [R26.64], R29 ;  /* 0x0000001d1a006986 */ /* 0x0081e2000c101506 */
[----:B------:R-:W-:Y:S02]  /*52830*/  ISETP.LT.AND P6, PT, R7, c[0x0][0x178], !P0 ;  /* 0x00005e0007007a0c */ /* 0x000fe400047c1270 */
[----:B------:R-:W-:Y:S01]  /*52840*/  PRMT R8, R29, 0x7632, R8 ;  /* 0x000076321d087816 */ /* 0x000fe20000000008 */
[----:B0-----:R-:W-:-:S04]  /*52850*/  IMAD.WIDE R26, R0, 0x2, R2 ;  /* 0x00000002001a7825 */ /* 0x001fc800078e0202 */
[C---:B------:R-:W-:Y:S01]  /*52860*/  IMAD.WIDE R28, R0.reuse, 0x2, R24 ;  /* 0x00000002001c7825 */ /* 0x040fe200078e0218 */
[----:B------:R-:W-:Y:S01]  /*52870*/  IADD3 R0, R0, c[0x0][0x198], RZ ;  /* 0x0000660000007a10 */ /* 0x000fe20007ffe0ff */
[----:B------:R0:W-:Y:S04]  /*52880*/  @P4 STG.E.U16 [R26.64], R12 ;  /* 0x0000000c1a004986 */ /* 0x0001e8000c101506 */
[----:B------:R-:W-:Y:S01]  /*52890*/  @P3 STG.E.U16 [R28.64], R8 ;  /* 0x000000081c003986 */ /* 0x000fe2000c101506 */
[----:B0-----:R-:W-:-:S03]  /*528a0*/  IMAD.WIDE R26, R0, 0x2, R2 ;  /* 0x00000002001a7825 */ /* 0x001fc600078e0202 */
[----:B------:R-:W3:Y:S04]  /*528b0*/  LDL.LU R12, [R1+0x314] ;  /* 0x00031400010c7983 */ /* 0x000ee80000300800 */
[----:B--2---:R0:W-:Y:S04]  /*528c0*/  @P6 STG.E.U16 [R26.64], R6 ;  /* 0x000000061a006986 */ /* 0x0041e8000c101506 */
[----:B0-----:R-:W2:Y:S01]  /*528d0*/  LDL.LU R27, [R1+0x14] ;  /* 0x00001400011b7983 */ /* 0x001ea20000300800 */
[----:B------:R-:W-:Y:S02]  /*528e0*/  IADD3 R4, R19, 0xd5, RZ ;  /* 0x000000d513047810 */ /* 0x000fe40007ffe0ff */
[----:B------:R-:W-:-:S02]  /*528f0*/  ISETP.LT.AND P0, PT, R23, c[0x0][0x178], !P0 ;  /* 0x00005e0017007a0c */ /* 0x000fc40004701270 */
[----:B------:R-:W-:Y:S02]  /*52900*/  ISETP.GE.AND P5, PT, R4, c[0x0][0x17c], PT ;  /* 0x00005f0004007a0c */ /* 0x000fe40003fa6270 */
[----:B------:R-:W-:Y:S01]  /*52910*/  IADD3 R4, R19, 0xd7, RZ ;  /* 0x000000d713047810 */ /* 0x000fe20007ffe0ff */
[----:B------:R-:W-:-:S03]  /*52920*/  IMAD.WIDE R28, R0, 0x2, R24 ;  /* 0x00000002001c7825 */ /* 0x000fc600078e0218 */
[----:B------:R-:W-:Y:S02]  /*52930*/  ISETP.GE.AND P2, PT, R4, c[0x0][0x17c], PT ;  /* 0x00005f0004007a0c */ /* 0x000fe40003f46270 */
[----:B------:R-:W-:Y:S02]  /*52940*/  IADD3 R4, R19, 0xd8, RZ ;  /* 0x000000d813047810 */ /* 0x000fe40007ffe0ff */
[----:B------:R-:W-:Y:S02]  /*52950*/  ISETP.LT.AND P3, PT, R7, c[0x0][0x178], !P5 ;  /* 0x00005e0007007a0c */ /* 0x000fe40006f61270 */
[----:B------:R-:W-:Y:S02]  /*52960*/  ISETP.GE.AND P4, PT, R4, c[0x0][0x17c], PT ;  /* 0x00005f0004007a0c */ /* 0x000fe40003f86270 */
[----:B------:R-:W-:Y:S02]  /*52970*/  ISETP.LT.AND P5, PT, R23, c[0x0][0x178], !P5 ;  /* 0x00005e0017007a0c */ /* 0x000fe40006fa1270 */
[----:B------:R-:W-:-:S02]  /*52980*/  IADD3 R4, R19, 0xd9, RZ ;  /* 0x000000d913047810 */ /* 0x000fc40007ffe0ff */
[----:B------:R-:W-:Y:S02]  /*52990*/  IADD3 R0, R0, c[0x0][0x198], RZ ;  /* 0x0000660000007a10 */ /* 0x000fe40007ffe0ff */
[----:B------:R-:W-:Y:S02]  /*529a0*/  ISETP.GE.AND P6, PT, R4, c[0x0][0x17c], PT ;  /* 0x00005f0004007a0c */ /* 0x000fe40003fc6270 */
[----:B------:R-:W-:Y:S02]  /*529b0*/  PRMT R4, R6, 0x7632, R4 ;  /* 0x0000763206047816 */ /* 0x000fe40000000004 */
[----:B------:R-:W3:Y:S04]  /*529c0*/  LDL.LU R6, [R1+0x152c] ;  /* 0x00152c0001067983 */ /* 0x000ee80000300800 */
[----:B--2---:R0:W-:Y:S01]  /*529d0*/  @P0 STG.E.U16 [R28.64], R27 ;  /* 0x0000001b1c000986 */ /* 0x0041e2000c101506 */
[----:B------:R-:W-:Y:S01]  /*529e0*/  ISETP.LT.AND P0, PT, R7, c[0x0][0x178], !P1 ;  /* 0x00005e0007007a0c */ /* 0x000fe20004f01270 */
[----:B0-----:R-:W-:-:S02]  /*529f0*/  IMAD.MOV.U32 R29, RZ, RZ, R27 ;  /* 0x000000ffff1d7224 */ /* 0x001fc400078e001b */
[----:B------:R-:W-:-:S03]  /*52a00*/  IMAD.WIDE R26, R0, 0x2, R2 ;  /* 0x00000002001a7825 */ /* 0x000fc600078e0202 */
[----:B------:R-:W-:Y:S01]  /*52a10*/  PRMT R8, R29, 0x7632, R8 ;  /* 0x000076321d087816 */ /* 0x000fe20000000008 */
[C---:B------:R-:W-:Y:S01]  /*52a20*/  IMAD.WIDE R28, R0.reuse, 0x2, R24 ;  /* 0x00000002001c7825 */ /* 0x040fe200078e0218 */
[----:B------:R-:W-:Y:S01]  /*52a30*/  IADD3 R0, R0, c[0x0][0x198], RZ ;  /* 0x0000660000007a10 */ /* 0x000fe20007ffe0ff */
[----:B------:R0:W-:Y:S01]  /*52a40*/  @P3 STG.E.U16 [R26.64], R4 ;  /* 0x000000041a003986 */ /* 0x0001e2000c101506 */
[----:B------:R-:W-:-:S03]  /*52a50*/  ISETP.LT.AND P1, PT, R23, c[0x0][0x178], !P1 ;  /* 0x00005e0017007a0c */ /* 0x000fc60004f21270 */
[----:B------:R1:W-:Y:S01]  /*52a60*/  @P5 STG.E.U16 [R28.64], R8 ;  /* 0x000000081c005986 */ /* 0x0003e2000c101506 */
[----:B------:R-:W-:Y:S02]  /*52a70*/  ISETP.LT.AND P5, PT, R7, c[0x0][0x178], !P2 ;  /* 0x00005e0007007a0c */ /* 0x000fe400057a1270 */
[----:B0-----:R-:W-:Y:S01]  /*52a80*/  IADD3 R4, R19, 0xda, RZ ;  /* 0x000000da13047810 */ /* 0x001fe20007ffe0ff */
[----:B------:R-:W-:-:S03]  /*52a90*/  IMAD.WIDE R26, R0, 0x2, R2 ;  /* 0x00000002001a7825 */ /* 0x000fc600078e0202 */
[----:B------:R-:W-:Y:S02]  /*52aa0*/  ISETP.GE.AND P3, PT, R4, c[0x0][0x17c], PT ;  /* 0x00005f0004007a0c */ /* 0x000fe40003f66270 */
[----:B------:R-:W-:Y:S01]  /*52ab0*/  IADD3 R4, R0, c[0x0][0x198], RZ ;  /* 0x0000660000047a10 */ /* 0x000fe20007ffe0ff */
[----:B---3--:R0:W-:Y:S04]  /*52ac0*/  @P0 STG.E.U16 [R26.64], R12 ;  /* 0x0000000c1a000986 */ /* 0x0081e8000c101506 */
[----:B-1----:R-:W-:-:S04]  /*52ad0*/  IMAD.WIDE R28, R4, 0x2, R2 ;  /* 0x00000002041c7825 */ /* 0x002fc800078e0202 */
[----:B0-----:R-:W-:Y:S01]  /*52ae0*/  IMAD.WIDE R26, R0, 0x2, R24 ;  /* 0x00000002001a7825 */ /* 0x001fe200078e0218 */
[----:B------:R-:W-:Y:S02]  /*52af0*/  PRMT R0, R12, 0x7632, R0 ;  /* 0x000076320c007816 */ /* 0x000fe40000000000 */
[----:B------:R-:W-:Y:S02]  /*52b00*/  IADD3 R12, R19, 0xdc, RZ ;  /* 0x000000dc130c7810 */ /* 0x000fe40007ffe0ff */
[----:B------:R-:W-:Y:S04]  /*52b10*/  @P1 STG.E.U16 [R26.64], R5 ;  /* 0x000000051a001986 */ /* 0x000fe8000c101506 */
[----:B------:R0:W-:Y:S01]  /*52b20*/  @P5 STG.E.U16 [R28.64], R0 ;  /* 0x000000001c005986 */ /* 0x0001e2000c101506 */
[----:B------:R-:W-:-:S03]  /*52b30*/  ISETP.GE.AND P5, PT, R12, c[0x0][0x17c], PT ;  /* 0x00005f000c007a0c */ /* 0x000fc60003fa6270 */
[----:B------:R-:W2:Y:S01]  /*52b40*/  LDL.LU R12, [R1+0x344] ;  /* 0x00034400010c7983 */ /* 0x000ea20000300800 */
[----:B------:R-:W-:Y:S02]  /*52b50*/  ISETP.LT.AND P2, PT, R23, c[0x0][0x178], !P2 ;  /* 0x00005e0017007a0c */ /* 0x000fe40005741270 */
[----:B------:R-:W-:Y:S02]  /*52b60*/  ISETP.LT.AND P1, PT, R7, c[0x0][0x178], !P4 ;  /* 0x00005e0007007a0c */ /* 0x000fe40006721270 */
[----:B------:R-:W-:Y:S02]  /*52b70*/  PRMT R16, R5, 0x7632, R16 ;  /* 0x0000763205107816 */ /* 0x000fe40000000010 */
[C---:B0-----:R-:W-:Y:S01]  /*52b80*/  IADD3 R0, R4.reuse, c[0x0][0x198], RZ ;  /* 0x0000660004007a10 */ /* 0x041fe20007ffe0ff */
[----:B------:R-:W-:Y:S01]  /*52b90*/  IMAD.WIDE R4, R4, 0x2, R24 ;  /* 0x0000000204047825 */ /* 0x000fe200078e0218 */
[----:B------:R-:W-:-:S03]  /*52ba0*/  IADD3 R8, R19, 0xdb, RZ ;  /* 0x000000db13087810 */ /* 0x000fc60007ffe0ff */
[----:B------:R-:W-:Y:S01]  /*52bb0*/  IMAD.WIDE R26, R0, 0x2, R2 ;  /* 0x00000002001a7825 */ /* 0x000fe200078e0202 */
[----:B------:R-:W-:Y:S01]  /*52bc0*/  ISETP.GE.AND P0, PT, R8, c[0x0][0x17c], PT ;  /* 0x00005f0008007a0c */ /* 0x000fe20003f06270 */
[----:B------:R0:W-:Y:S01]  /*52bd0*/  @P2 STG.E.U16 [R4.64], R16 ;  /* 0x0000001004002986 */ /* 0x0001e2000c101506 */
[----:B------:R-:W-:Y:S02]  /*52be0*/  ISETP.LT.AND P4, PT, R23, c[0x0][0x178], !P4 ;  /* 0x00005e0017007a0c */ /* 0x000fe40006781270 */
[----:B------:R-:W-:-:S04]  /*52bf0*/  IADD3 R8, R19, 0xdd, RZ ;  /* 0x000000dd13087810 */ /* 0x000fc80007ffe0ff */
[----:B------:R-:W-:Y:S02]  /*52c00*/  ISETP.GE.AND P2, PT, R8, c[0x0][0x17c], PT ;  /* 0x00005f0008007a0c */ /* 0x000fe40003f46270 */
[C---:B------:R-:W-:Y:S01]  /*52c10*/  IADD3 R8, R0.reuse, c[0x0][0x198], RZ ;  /* 0x0000660000087a10 */ /* 0x040fe20007ffe0ff */
[----:B------:R-:W-:-:S04]  /*52c20*/  IMAD.WIDE R28, R0, 0x2, R24 ;  /* 0x00000002001c7825 */ /* 0x000fc800078e0218 */
[----:B0-----:R-:W-:Y:S01]  /*52c30*/  IMAD.WIDE R4, R8, 0x2, R2 ;  /* 0x0000000208047825 */ /* 0x001fe200078e0202 */
[----:B--2---:R-:W-:Y:S01]  /*52c40*/  @P1 STG.E.U16 [R26.64], R12 ;  /* 0x0000000c1a001986 */ /* 0x004fe2000c101506 */
[C---:B------:R-:W-:Y:S02]  /*52c50*/  ISETP.LT.AND P1, PT, R7.reuse, c[0x0][0x178], !P6 ;  /* 0x00005e0007007a0c */ /* 0x040fe40007721270 */
[----:B------:R-:W-:Y:S01]  /*52c60*/  PRMT R20, R12, 0x7632, R20 ;  /* 0x000076320c147816 */ /* 0x000fe20000000014 */
[----:B------:R-:W-:Y:S01]  /*52c70*/  @P4 STG.E.U16 [R28.64], R9 ;  /* 0x000000091c004986 */ /* 0x000fe2000c101506 */
[----:B------:R-:W-:-:S03]  /*52c80*/  ISETP.LT.AND P4, PT, R7, c[0x0][0x178], !P3 ;  /* 0x00005e0007007a0c */ /* 0x000fc60005f81270 */
[----:B------:R-:W2:Y:S06]  /*52c90*/  LDL.LU R7, [R1+0x1528] ;  /* 0x0015280001077983 */ /* 0x000eac0000300800 */
[----:B------:R0:W-:Y:S04]  /*52ca0*/  @P1 STG.E.U16 [R4.64], R20 ;  /* 0x0000001404001986 */ /* 0x0001e8000c101506 */
[----:B0-----:R-:W3:Y:S01]  /*52cb0*/  LDL.LU R5, [R1+0x334] ;  /* 0x0003340001057983 */ /* 0x001ee20000300800 */
[----:B------:R-:W-:-:S02]  /*52cc0*/  ISETP.LT.AND P6, PT, R23, c[0x0][0x178], !P6 ;  /* 0x00005e0017007a0c */ /* 0x000fc400077c1270 */
[----:B------:R-:W-:Y:S02]  /*52cd0*/  ISETP.LT.AND P3, PT, R23, c[0x0][0x178], !P3 ;  /* 0x00005e0017007a0c */ /* 0x000fe40005f61270 */
[C---:B------:R-:W-:Y:S02]  /*52ce0*/  IADD3 R0, R8.reuse, c[0x0][0x198], RZ ;  /* 0x0000660008007a10 */ /* 0x040fe40007ffe0ff */
[----:B------:R-:W-:Y:S01]  /*52cf0*/  PRMT R16, R9, 0x7632, R16 ;  /* 0x0000763209107816 */ /* 0x000fe20000000010 */
[----:B------:R-:W-:-:S04]  /*52d00*/  IMAD.WIDE R8, R8, 0x2, R24 ;  /* 0x0000000208087825 */ /* 0x000fc800078e0218 */
[----:B------:R-:W-:-:S04]  /*52d10*/  IMAD.WIDE R26, R0, 0x2, R2 ;  /* 0x00000002001a7825 */ /* 0x000fc800078e0202 */
[----:B------:R-:W-:Y:S01]  /*52d20*/  IMAD.WIDE R28, R0, 0x2, R24 ;  /* 0x00000002001c7825 */ /* 0x000fe200078e0218 */
[----:B------:R-:W-:Y:S04]  /*52d30*/  @P6 STG.E.U16 [R8.64], R16 ;  /* 0x0000001008006986 */ /* 0x000fe8000c101506 */
[----:B---3--:R-:W-:Y:S04]  /*52d40*/  @P4 STG.E.U16 [R26.64], R5 ;  /* 0x000000051a004986 */ /* 0x008fe8000c101506 */
[----:B------:R0:W-:Y:S04]  /*52d50*/  @P3 STG.E.U16 [R28.64], R13 ;  /* 0x0000000d1c003986 */ /* 0x0001e8000c101506 */
[----:B0-----:R-:W3:Y:S04]  /*52d60*/  LDL.LU R29, [R1+0x324] ;  /* 0x00032400011d7983 */ /* 0x001ee80000300800 */
[----:B------:R-:W2:Y:S01]  /*52d70*/  LDL.LU R28, [R1+0xcec] ;  /* 0x000cec00011c7983 */ /* 0x000ea20000300800 */
[----:B------:R-:W-:-:S02]  /*52d80*/  IADD3 R12, R19, 0xde, RZ ;  /* 0x000000de130c7810 */ /* 0x000fc40007ffe0ff */
[----:B------:R-:W-:Y:S01]  /*52d90*/  IADD3 R8, R0, c[0x0][0x198], RZ ;  /* 0x0000660000087a10 */ /* 0x000fe20007ffe0ff */
[----:B------:R-:W3:Y:S01]  /*52da0*/  LDL.LU R27, [R1+0x2e4] ;  /* 0x0002e400011b7983 */ /* 0x000ee20000300800 */
[----:B------:R-:W-:Y:S02]  /*52db0*/  ISETP.GE.AND P1, PT, R12, c[0x0][0x17c], PT ;  /* 0x00005f000c007a0c */ /* 0x000fe40003f26270 */
[----:B------:R-:W-:Y:S02]  /*52dc0*/  IADD3 R12, R19, 0xdf, RZ ;  /* 0x000000df130c7810 */ /* 0x000fe40007ffe0ff */
[C---:B------:R-:W-:Y:S02]  /*52dd0*/  IADD3 R0, R8.reuse, c[0x0][0x198], RZ ;  /* 0x0000660008007a10 */ /* 0x040fe40007ffe0ff */
[----:B------:R-:W-:Y:S01]  /*52de0*/  PRMT R26, R5, 0x7632, R26 ;  /* 0x00007632051a7816 */ /* 0x000fe2000000001a */
[----:B------:R-:W-:Y:S01]  /*52df0*/  IMAD.WIDE R4, R8, 0x2, R2 ;  /* 0x0000000208047825 */ /* 0x000fe200078e0202 */
[----:B------:R-:W-:-:S02]  /*52e00*/  PRMT R20, R13, 0x7632, R20 ;  /* 0x000076320d147816 */ /* 0x000fc40000000014 */
[----:B------:R-:W-:Y:S01]  /*52e10*/  ISETP.GE.AND P3, PT, R12, c[0x0][0x17c], PT ;  /* 0x00005f000c007a0c */ /* 0x000fe20003f66270 */
[----:B------:R-:W-:-:S04]  /*52e20*/  IMAD.WIDE R8, R8, 0x2, R24 ;  /* 0x0000000208087825 */ /* 0x000fc800078e0218 */
[----:B------:R-:W-:Y:S01]  /*52e30*/  IMAD.WIDE R12, R0, 0x2, R2 ;  /* 0x00000002000c7825 */ /* 0x000fe200078e0202 */
[C---:B--2---:R-:W-:Y:S02]  /*52e40*/  ISETP.LT.AND P4, PT, R28.reuse, c[0x0][0x178], !P0 ;  /* 0x00005e001c007a0c */ /* 0x044fe40004781270 */
[----:B------:R-:W-:Y:S02]  /*52e50*/  ISETP.LT.AND P0, PT, R23, c[0x0][0x178], !P0 ;  /* 0x00005e0017007a0c */ /* 0x000fe40004701270 */
[----:B------:R-:W-:-:S09]  /*52e60*/  ISETP.LT.AND P6, PT, R28, c[0x0][0x178], !P5 ;  /* 0x00005e001c007a0c */ /* 0x000fd20006fc1270 */
[----:B------:R-:W-:Y:S04]  /*52e70*/  @P4 STG.E.U16 [R4.64], R26 ;  /* 0x0000001a04004986 */ /* 0x000fe8000c101506 */
[----:B------:R-:W-:Y:S04]  /*52e80*/  @P0 STG.E.U16 [R8.64], R20 ;  /* 0x0000001408000986 */ /* 0x000fe8000c101506 */
[----:B---3--:R0:W-:Y:S02]  /*52e90*/  @P6 STG.E.U16 [R12.64], R29 ;  /* 0x0000001d0c006986 */ /* 0x0081e4000c101506 */
[----:B0-----:R-:W-:-:S02]  /*52ea0*/  PRMT R12, R29, 0x7632, R12 ;  /* 0x000076321d0c7816 */ /* 0x001fc4000000000c */
[----:B------:R-:W2:Y:S04]  /*52eb0*/  LDL.LU R29, [R1+0x2d8] ;  /* 0x0002d800011d7983 */ /* 0x000ea80000300800 */
[----:B------:R-:W3:Y:S01]  /*52ec0*/  LDL.LU R20, [R1+0x28] ;  /* 0x0000280001147983 */ /* 0x000ee20000300800 */
[C---:B------:R-:W-:Y:S02]  /*52ed0*/  ISETP.LT.AND P5, PT, R23.reuse, c[0x0][0x178], !P5 ;  /* 0x00005e0017007a0c */ /* 0x040fe40006fa1270 */
[----:B------:R-:W-:Y:S01]  /*52ee0*/  ISETP.LT.AND P6, PT, R28, c[0x0][0x178], !P2 ;  /* 0x00005e001c007a0c */ /* 0x000fe200057c1270 */
[----:B------:R-:W-:Y:S01]  /*52ef0*/  IMAD.WIDE R4, R0, 0x2, R24 ;  /* 0x0000000200047825 */ /* 0x000fe200078e0218 */
[----:B------:R-:W-:Y:S02]  /*52f00*/  ISETP.LT.AND P2, PT, R23, c[0x0][0x178], !P2 ;  /* 0x00005e0017007a0c */ /* 0x000fe40005741270 */
[----:B------:R-:W-:-:S02]  /*52f10*/  IADD3 R8, R19, 0xe1, RZ ;  /* 0x000000e113087810 */ /* 0x000fc40007ffe0ff */
[----:B------:R-:W-:Y:S02]  /*52f20*/  IADD3 R0, R0, c[0x0][0x198], RZ ;  /* 0x0000660000007a10 */ /* 0x000fe40007ffe0ff */
[----:B------:R-:W-:-:S03]  /*52f30*/  ISETP.GE.AND P0, PT, R8, c[0x0][0x17c], PT ;  /* 0x00005f0008007a0c */ /* 0x000fc60003f06270 */
[----:B------:R0:W-:Y:S01]  /*52f40*/  @P5 STG.E.U16 [R4.64], R17 ;  /* 0x0000001104005986 */ /* 0x0001e2000c101506 */
[----:B------:R-:W-:Y:S01]  /*52f50*/  IMAD.WIDE R8, R0, 0x2, R2 ;  /* 0x0000000200087825 */ /* 0x000fe200078e0202 */
[----:B------:R-:W-:Y:S02]  /*52f60*/  ISETP.LT.AND P5, PT, R28, c[0x0][0x178], !P1 ;  /* 0x00005e001c007a0c */ /* 0x000fe40004fa1270 */
[----:B------:R-:W-:Y:S02]  /*52f70*/  ISETP.LT.AND P1, PT, R23, c[0x0][0x178], !P1 ;  /* 0x00005e0017007a0c */ /* 0x000fe40004f21270 */
[----:B------:R1:W-:Y:S01]  /*52f80*/  @P6 STG.E.U16 [R8.64], R12 ;  /* 0x0000000c08006986 */ /* 0x0003e2000c101506 */
[----:B0-----:R-:W-:Y:S01]  /*52f90*/  PRMT R17, R17, 0x7632, R17 ;  /* 0x0000763211117816 */ /* 0x001fe20000000011 */
[C---:B------:R-:W-:Y:S01]  /*52fa0*/  IMAD.WIDE R4, R0.reuse, 0x2, R24 ;  /* 0x0000000200047825 */ /* 0x040fe200078e0218 */
[----:B------:R-:W-:Y:S02]  /*52fb0*/  IADD3 R0, R0, c[0x0][0x198], RZ ;  /* 0x0000660000007a10 */ /* 0x000fe40007ffe0ff */
[----:B------:R-:W-:-:S02]  /*52fc0*/  IADD3 R16, R19, 0xe0, RZ ;  /* 0x000000e013107810 */ /* 0x000fc40007ffe0ff */
[----:B------:R0:W-:Y:S01]  /*52fd0*/  @P2 STG.E.U16 [R4.64], R17 ;  /* 0x0000001104002986 */ /* 0x0001e2000c101506 */
[----:B------:R-:W-:Y:S01]  /*52fe0*/  ISETP.LT.AND P2, PT, R28, c[0x0][0x178], !P3 ;  /* 0x00005e001c007a0c */ /* 0x000fe20005f41270 */
[----:B-1----:R-:W-:Y:S01]  /*52ff0*/  IMAD.WIDE R8, R0, 0x2, R24 ;  /* 0x0000000200087825 */ /* 0x002fe200078e0218 */
[----:B------:R-:W-:Y:S02]  /*53000*/  ISETP.LT.AND P3, PT, R23, c[0x0][0x178], !P3 ;  /* 0x00005e0017007a0c */ /* 0x000fe40005f61270 */
[----:B------:R-:W-:Y:S02]  /*53010*/  IADD3 R12, R19, 0xe3, RZ ;  /* 0x000000e3130c7810 */ /* 0x000fe40007ffe0ff */
[----:B------:R-:W-:Y:S01]  /*53020*/  ISETP.GE.AND P4, PT, R16, c[0x0][0x17c], PT ;  /* 0x00005f0010007a0c */ /* 0x000fe20003f86270 */
[C---:B0-----:R-:W-:Y:S01]  /*53030*/  IMAD.WIDE R4, R0.reuse, 0x2, R2 ;  /* 0x0000000200047825 */ /* 0x041fe200078e0202 */
[----:B------:R-:W-:-:S04]  /*53040*/  IADD3 R0, R0, c[0x0][0x198], RZ ;  /* 0x0000660000007a10 */ /* 0x000fc80007ffe0ff */
[----:B------:R0:W-:Y:S01]  /*53050*/  @P5 STG.E.U16 [R4.64], R27 ;  /* 0x0000001b04005986 */ /* 0x0001e2000c101506 */
[----:B------:R-:W-:Y:S02]  /*53060*/  ISETP.GE.AND P5, PT, R12, c[0x0][0x17c], PT ;  /* 0x00005f000c007a0c */ /* 0x000fe40003fa6270 */
[----:B------:R-:W-:Y:S01]  /*53070*/  PRMT R12, R27, 0x7632, R12 ;  /* 0x000076321b0c7816 */ /* 0x000fe2000000000c */
[----:B------:R1:W-:Y:S01]  /*53080*/  @P1 STG.E.U16 [R8.64], R21 ;  /* 0x0000001508001986 */ /* 0x0003e2000c101506 */
[----:B------:R-:W-:Y:S01]  /*53090*/  ISETP.LT.AND P1, PT, R28, c[0x0][0x178], !P4 ;  /* 0x00005e001c007a0c */ /* 0x000fe20006721270 */
[C---:B0-----:R-:W-:Y:S02]  /*530a0*/  IMAD.WIDE R4, R0.reuse, 0x2, R2 ;  /* 0x0000000200047825 */ /* 0x041fe400078e0202 */
[----:B------:R-:W4:Y:S01]  /*530b0*/  LDL.LU R27, [R1+0x2f8] ;  /* 0x0002f800011b7983 */ /* 0x000f220000300800 */
[----:B-1----:R-:W-:Y:S01]  /*530c0*/  PRMT R21, R21, 0x7632, R21 ;  /* 0x0000763215157816 */ /* 0x002fe20000000015 */
        /* <DEDUP_REMOVED lines=9> */
[C---:B-1----:R-:W-:Y:S02]  /*53160*/  IADD3 R8, R19.reuse, 0xe5, RZ ;  /* 0x000000e513087810 */ /* 0x042fe40007ffe0ff */
[----:B------:R-:W-:Y:S02]  /*53170*/  IADD3 R12, R0, c[0x0][0x198], RZ ;  /* 0x00006600000c7a10 */ /* 0x000fe40007ffe0ff */
[----:B------:R-:W-:Y:S01]  /*53180*/  IADD3 R17, R19, 0xe6, RZ ;  /* 0x000000e613117810 */ /* 0x000fe20007ffe0ff */
[----:B--2---:R0:W-:Y:S01]  /*53190*/  @P1 STG.E.U16 [R4.64], R29 ;  /* 0x0000001d04001986 */ /* 0x0041e2000c101506 */
[----:B------:R-:W-:Y:S01]  /*531a0*/  ISETP.GE.AND P1, PT, R8, c[0x0][0x17c], PT ;  /* 0x00005f0008007a0c */ /* 0x000fe20003f26270 */
[----:B------:R-:W-:-:S04]  /*531b0*/  IMAD.WIDE R8, R12, 0x2, R2 ;  /* 0x000000020c087825 */ /* 0x000fc800078e0202 */
[----:B0-----:R-:W-:Y:S01]  /*531c0*/  IMAD.WIDE R4, R0, 0x2, R24 ;  /* 0x0000000200047825 */ /* 0x001fe200078e0218 */
[----:B------:R-:W-:Y:S02]  /*531d0*/  PRMT R0, R29, 0x7632, R0 ;  /* 0x000076321d007816 */ /* 0x000fe40000000000 */
[----:B------:R-:W2:Y:S04]  /*531e0*/  LDL.LU R29, [R1+0x18] ;  /* 0x00001800011d7983 */ /* 0x000ea80000300800 */
[----:B---3--:R-:W-:Y:S04]  /*531f0*/  @P4 STG.E.U16 [R4.64], R20 ;  /* 0x0000001404004986 */ /* 0x008fe8000c101506 */
[----:B------:R0:W-:Y:S01]  /*53200*/  @P3 STG.E.U16 [R8.64], R0 ;  /* 0x0000000008003986 */ /* 0x0001e2000c101506 */
[----:B------:R-:W-:-:S03]  /*53210*/  ISETP.GE.AND P3, PT, R17, c[0x0][0x17c], PT ;  /* 0x00005f0011007a0c */ /* 0x000fc60003f66270 */
[----:B------:R-:W3:Y:S01]  /*53220*/  LDL.LU R17, [R1+0x38] ;  /* 0x0000380001117983 */ /* 0x000ee20000300800 */
[----:B------:R-:W-:-:S04]  /*53230*/  IADD3 R13, R19, 0xe2, RZ ;  /* 0x000000e2130d7810 */ /* 0x000fc80007ffe0ff */
[----:B------:R-:W-:Y:S02]  /*53240*/  ISETP.GE.AND P6, PT, R13, c[0x0][0x17c], PT ;  /* 0x00005f000d007a0c */ /* 0x000fe40003fc6270 */
[----:B------:R-:W-:Y:S02]  /*53250*/  ISETP.LT.AND P0, PT, R23, c[0x0][0x178], !P0 ;  /* 0x00005e0017007a0c */ /* 0x000fe40004701270 */
[----:B------:R-:W-:Y:S02]  /*53260*/  ISETP.LT.AND P4, PT, R28, c[0x0][0x178], !P6 ;  /* 0x00005e001c007a0c */ /* 0x000fe40007781270 */
[C---:B0-----:R-:W-:Y:S01]  /*53270*/  IADD3 R0, R12.reuse, c[0x0][0x198], RZ ;  /* 0x000066000c007a10 */ /* 0x041fe20007ffe0ff */
[----:B------:R-:W-:Y:S01]  /*53280*/  IMAD.WIDE R4, R12, 0x2, R24 ;  /* 0x000000020c047825 */ /* 0x000fe200078e0218 */
[----:B------:R-:W-:-:S03]  /*53290*/  PRMT R16, R20, 0x7632, R16 ;  /* 0x0000763214107816 */ /* 0x000fc60000000010 */
[----:B------:R-:W-:Y:S01]  /*532a0*/  IMAD.WIDE R8, R0, 0x2, R2 ;  /* 0x0000000200087825 */ /* 0x000fe200078e0202 */
[----:B------:R-:W-:-:S03]  /*532b0*/  ISETP.LT.AND P6, PT, R23, c[0x0][0x178], !P6 ;  /* 0x00005e0017007a0c */ /* 0x000fc600077c1270 */
[----:B------:R-:W-:Y:S01]  /*532c0*/  @P0 STG.E.U16 [R4.64], R16 ;  /* 0x0000001004000986 */ /* 0x000fe2000c101506 */
[----:B------:R-:W-:-:S03]  /*532d0*/  IMAD.WIDE R12, R0, 0x2, R24 ;  /* 0x00000002000c7825 */ /* 0x000fc600078e0218 */
[----:B----4-:R0:W-:Y:S01]  /*532e0*/  @P4 STG.E.U16 [R8.64], R27 ;  /* 0x0000001b08004986 */ /* 0x0101e2000c101506 */
[----:B------:R-:W-:Y:S02]  /*532f0*/  ISETP.LT.AND P4, PT, R28, c[0x0][0x178], !P5 ;  /* 0x00005e001c007a0c */ /* 0x000fe40006f81270 */
[----:B------:R-:W-:Y:S02]  /*53300*/  PRMT R26, R27, 0x7632, R26 ;  /* 0x000076321b1a7816 */ /* 0x000fe4000000001a */
[----:B0-----:R-:W-:Y:S01]  /*53310*/  IADD3 R8, R0, c[0x0][0x198], RZ ;  /* 0x0000660000087a10 */ /* 0x001fe20007ffe0ff */
[----:B------:R-:W4:Y:S04]  /*53320*/  LDL.LU R27, [R1+0x318] ;  /* 0x00031800011b7983 */ /* 0x000f280000300800 */
[----:B------:R-:W-:Y:S01]  /*53330*/  IMAD.WIDE R4, R8, 0x2, R2 ;  /* 0x0000000208047825 */ /* 0x000fe200078e0202 */
[----:B---3--:R-:W-:Y:S04]  /*53340*/  @P6 STG.E.U16 [R12.64], R17 ;  /* 0x000000110c006986 */ /* 0x008fe8000c101506 */
[----:B------:R0:W-:Y:S04]  /*53350*/  @P4 STG.E.U16 [R4.64], R26 ;  /* 0x0000001a04004986 */ /* 0x0001e8000c101506 */
[----:B0-----:R-:W3:Y:S01]  /*53360*/  LDL.LU R5, [R1+0x308] ;  /* 0x0003080001057983 */ /* 0x001ee20000300800 */
[----:B------:R-:W-:-:S02]  /*53370*/  ISETP.LT.AND P5, PT, R23, c[0x0][0x178], !P5 ;  /* 0x00005e0017007a0c */ /* 0x000fc40006fa1270 */
[----:B------:R-:W-:Y:S02]  /*53380*/  ISETP.LT.AND P6, PT, R28, c[0x0][0x178], !P2 ;  /* 0x00005e001c007a0c */ /* 0x000fe400057c1270 */
[----:B------:R-:W-:Y:S02]  /*53390*/  ISETP.LT.AND P2, PT, R23, c[0x0][0x178], !P2 ;  /* 0x00005e0017007a0c */ /* 0x000fe40005741270 */
[C---:B------:R-:W-:Y:S01]  /*533a0*/  IADD3 R0, R8.reuse, c[0x0][0x198], RZ ;  /* 0x0000660008007a10 */ /* 0x040fe20007ffe0ff */
[----:B------:R-:W-:Y:S01]  /*533b0*/  IMAD.WIDE R8, R8, 0x2, R24 ;  /* 0x0000000208087825 */ /* 0x000fe200078e0218 */
[----:B------:R-:W-:-:S03]  /*533c0*/  PRMT R21, R17, 0x7632, R21 ;  /* 0x0000763211157816 */ /* 0x000fc60000000015 */
[----:B------:R-:W-:-:S04]  /*533d0*/  IMAD.WIDE R12, R0, 0x2, R2 ;  /* 0x00000002000c7825 */ /* 0x000fc800078e0202 */
[----:B------:R-:W-:Y:S01]  /*533e0*/  IMAD.WIDE R16, R0, 0x2, R24 ;  /* 0x0000000200107825 */ /* 0x000fe200078e0218 */
[----:B------:R0:W-:Y:S01]  /*533f0*/  @P5 STG.E.U16 [R8.64], R21 ;  /* 0x0000001508005986 */ /* 0x0001e2000c101506 */
[----:B------:R-:W-:Y:S02]  /*53400*/  ISETP.LT.AND P5, PT, R28, c[0x0][0x178], !P1 ;  /* 0x00005e001c007a0c */ /* 0x000fe40004fa1270 */
[----:B------:R-:W-:Y:S02]  /*53410*/  ISETP.LT.AND P1, PT, R23, c[0x0][0x178], !P1 ;  /* 0x00005e0017007a0c */ /* 0x000fe40004f21270 */
[----:B0-----:R-:W-:Y:S01]  /*53420*/  IADD3 R8, R0, c[0x0][0x198], RZ ;  /* 0x0000660000087a10 */ /* 0x001fe20007ffe0ff */
[----:B---3--:R-:W-:Y:S04]  /*53430*/  @P6 STG.E.U16 [R12.64], R5 ;  /* 0x000000050c006986 */ /* 0x008fe8000c101506 */
[----:B--2---:R0:W-:Y:S02]  /*53440*/  @P2 STG.E.U16 [R16.64], R29 ;  /* 0x0000001d10002986 */ /* 0x0041e4000c101506 */
[----:B0-----:R-:W-:-:S02]  /*53450*/  PRMT R17, R29, 0x7632, R17 ;  /* 0x000076321d117816 */ /* 0x001fc40000000011 */
[----:B------:R-:W2:Y:S01]  /*53460*/  LDL.LU R29, [R1+0x348] ;  /* 0x00034800011d7983 */ /* 0x000ea20000300800 */
[----:B------:R-:W-:Y:S02]  /*53470*/  ISETP.LT.AND P6, PT, R28, c[0x0][0x178], !P3 ;  /* 0x00005e001c007a0c */ /* 0x000fe40005fc1270 */
[----:B------:R-:W-:Y:S02]  /*53480*/  ISETP.LT.AND P3, PT, R23, c[0x0][0x178], !P3 ;  /* 0x00005e0017007a0c */ /* 0x000fe40005f61270 */
[----:B------:R-:W-:Y:S01]  /*53490*/  PRMT R16, R5, 0x7632, R16 ;  /* 0x0000763205107816 */ /* 0x000fe20000000010 */
[C---:B------:R-:W-:Y:S01]  /*534a0*/  IMAD.WIDE R4, R8.reuse, 0x2, R2 ;  /* 0x0000000208047825 */ /* 0x040fe200078e0202 */
[C---:B------:R-:W-:Y:S02]  /*534b0*/  IADD3 R12, R19.reuse, 0xe9, RZ ;  /* 0x000000e9130c7810 */ /* 0x040fe40007ffe0ff */
[C---:B------:R-:W-:Y:S01]  /*534c0*/  IADD3 R0, R8.reuse, c[0x0][0x198], RZ ;  /* 0x0000660008007a10 */ /* 0x040fe20007ffe0ff */
[----:B------:R-:W-:Y:S01]  /*534d0*/  IMAD.WIDE R8, R8, 0x2, R24 ;  /* 0x0000000208087825 */ /* 0x000fe200078e0218 */
[----:B------:R-:W-:Y:S01]  /*534e0*/  ISETP.GE.AND P2, PT, R12, c[0x0][0x17c], PT ;  /* 0x00005f000c007a0c */ /* 0x000fe20003f46270 */
[----:B------:R0:W-:Y:S02]  /*534f0*/  @P5 STG.E.U16 [R4.64], R16 ;  /* 0x0000001004005986 */ /* 0x0001e4000c101506 */
[----:B------:R-:W-:Y:S01]  /*53500*/  IMAD.WIDE R12, R0, 0x2, R2 ;  /* 0x00000002000c7825 */ /* 0x000fe200078e0202 */
[C---:B------:R-:W-:Y:S01]  /*53510*/  IADD3 R20, R19.reuse, 0xe7, RZ ;  /* 0x000000e713147810 */ /* 0x040fe20007ffe0ff */
[----:B------:R1:W-:Y:S03]  /*53520*/  @P1 STG.E.U16 [R8.64], R17 ;  /* 0x0000001108001986 */ /* 0x0003e6000c101506 */
[----:B------:R-:W-:Y:S01]  /*53530*/  ISETP.GE.AND P0, PT, R20, c[0x0][0x17c], PT ;  /* 0x00005f0014007a0c */ /* 0x000fe20003f06270 */
[----:B----4-:R-:W-:Y:S01]  /*53540*/  @P6 STG.E.U16 [R12.64], R27 ;  /* 0x0000001b0c006986 */ /* 0x010fe2000c101506 */
[----:B0-----:R-:W-:Y:S01]  /*53550*/  IMAD.WIDE R4, R0, 0x2, R24 ;  /* 0x0000000200047825 */ /* 0x001fe200078e0218 */
[----:B------:R-:W-:-:S04]  /*53560*/  IADD3 R20, R19, 0xe8, RZ ;  /* 0x000000e813147810 */ /* 0x000fc80007ffe0ff */
[----:B------:R0:W-:Y:S01]  /*53570*/  @P3 STG.E.U16 [R4.64], R6 ;  /* 0x0000000604003986 */ /* 0x0001e2000c101506 */
[----:B------:R-:W-:Y:S02]  /*53580*/  ISETP.LT.AND P6, PT, R28, c[0x0][0x178], !P0 ;  /* 0x00005e001c007a0c */ /* 0x000fe400047c1270 */
[----:B------:R-:W-:Y:S02]  /*53590*/  ISETP.GE.AND P4, PT, R20, c[0x0][0x17c], PT ;  /* 0x00005f0014007a0c */ /* 0x000fe40003f86270 */
[----:B-1----:R-:W-:Y:S02]  /*535a0*/  IADD3 R8, R19, 0xeb, RZ ;  /* 0x000000eb13087810 */ /* 0x002fe40007ffe0ff */
[----:B0-----:R-:W-:Y:S02]  /*535b0*/  PRMT R6, R27, 0x7632, R6 ;  /* 0x000076321b067816 */ /* 0x001fe40000000006 */
[----:B------:R-:W3:Y:S01]  /*535c0*/  LDL.LU R27, [R1+0x338] ;  /* 0x00033800011b7983 */ /* 0x000ee20000300800 */
[----:B------:R-:W-:-:S02]  /*535d0*/  IADD3 R0, R0, c[0x0][0x198], RZ ;  /* 0x0000660000007a10 */ /* 0x000fc40007ffe0ff */
[----:B------:R-:W-:Y:S02]  /*535e0*/  ISETP.LT.AND P0, PT, R23, c[0x0][0x178], !P0 ;  /* 0x00005e0017007a0c */ /* 0x000fe40004701270 */
[----:B------:R-:W-:Y:S01]  /*535f0*/  ISETP.LT.AND P3, PT, R28, c[0x0][0x178], !P4 ;  /* 0x00005e001c007a0c */ /* 0x000fe20006761270 */
[----:B------:R-:W-:Y:S01]  /*53600*/  IMAD.WIDE R4, R0, 0x2, R2 ;  /* 0x0000000200047825 */ /* 0x000fe200078e0202 */
[----:B------:R-:W-:-:S03]  /*53610*/  ISETP.GE.AND P1, PT, R8, c[0x0][0x17c], PT ;  /* 0x00005f0008007a0c */ /* 0x000fc60003f26270 */
[C---:B------:R-:W-:Y:S01]  /*53620*/  IMAD.WIDE R8, R0.reuse, 0x2, R24 ;  /* 0x0000000200087825 */ /* 0x040fe200078e0218 */
[----:B------:R-:W-:Y:S01]  /*53630*/  IADD3 R0, R0, c[0x0][0x198], RZ ;  /* 0x0000660000007a10 */ /* 0x000fe20007ffe0ff */
[----:B------:R0:W-:Y:S01]  /*53640*/  @P6 STG.E.U16 [R4.64], R6 ;  /* 0x0000000604006986 */ /* 0x0001e2000c101506 */
[----:B------:R-:W-:-:S05]  /*53650*/  PRMT R12, R6, 0x7632, R12 ;  /* 0x00007632060c7816 */ /* 0x000fca000000000c */
[----:B------:R-:W-:Y:S01]  /*53660*/  @P0 STG.E.U16 [R8.64], R12 ;  /* 0x0000000c08000986 */ /* 0x000fe2000c101506 */
[----:B0-----:R-:W-:Y:S01]  /*53670*/  IMAD.WIDE R4, R0, 0x2, R2 ;  /* 0x0000000200047825 */ /* 0x001fe200078e0202 */
[----:B------:R-:W-:-:S04]  /*53680*/  IADD3 R6, R19, 0xed, RZ ;  /* 0x000000ed13067810 */ /* 0x000fc80007ffe0ff */
[----:B--2---:R0:W-:Y:S01]  /*53690*/  @P3 STG.E.U16 [R4.64], R29 ;  /* 0x0000001d04003986 */ /* 0x0041e2000c101506 */
[----:B------:R-:W-:Y:S02]  /*536a0*/  ISETP.GE.AND P3, PT, R6, c[0x0][0x17c], PT ;  /* 0x00005f0006007a0c */ /* 0x000fe40003f66270 */
[----:B------:R-:W-:Y:S02]  /*536b0*/  PRMT R6, R29, 0x7632, R6 ;  /* 0x000076321d067816 */ /* 0x000fe40000000006 */
[----:B0-----:R-:W2:Y:S01]  /*536c0*/  LDL.LU R29, [R1+0x328] ;  /* 0x00032800011d7983 */ /* 0x001ea20000300800 */
[----:B------:R-:W-:Y:S02]  /*536d0*/  ISETP.LT.AND P4, PT, R23, c[0x0][0x178], !P4 ;  /* 0x00005e0017007a0c */ /* 0x000fe40006781270 */
[----:B------:R-:W-:Y:S01]  /*536e0*/  IADD3 R20, R19, 0xea, RZ ;  /* 0x000000ea13147810 */ /* 0x000fe20007ffe0ff */
[----:B------:R-:W-:Y:S01]  /*536f0*/  IMAD.WIDE R8, R0, 0x2, R24 ;  /* 0x0000000200087825 */ /* 0x000fe200078e0218 */
[----:B------:R-:W-:-:S02]  /*53700*/  ISETP.LT.AND P0, PT, R28, c[0x0][0x178], !P2 ;  /* 0x00005e001c007a0c */ /* 0x000fc40005701270 */
[----:B------:R-:W-:Y:S02]  /*53710*/  ISETP.GE.AND P5, PT, R20, c[0x0][0x17c], PT ;  /* 0x00005f0014007a0c */ /* 0x000fe40003fa6270 */
[----:B------:R-:W-:Y:S02]  /*53720*/  IADD3 R0, R0, c[0x0][0x198], RZ ;  /* 0x0000660000007a10 */ /* 0x000fe40007ffe0ff */
[----:B------:R-:W-:-:S03]  /*53730*/  ISETP.LT.AND P2, PT, R23, c[0x0][0x178], !P2 ;  /* 0x00005e0017007a0c */ /* 0x000fc60005741270 */
[----:B------:R0:W-:Y:S01]  /*53740*/  @P4 STG.E.U16 [R8.64], R10 ;  /* 0x0000000a08004986 */ /* 0x0001e2000c101506 */
[----:B------:R-:W-:Y:S01]  /*53750*/  ISETP.LT.AND P4, PT, R28, c[0x0][0x178], !P5 ;  /* 0x00005e001c007a0c */ /* 0x000fe20006f81270 */
[----:B------:R-:W-:Y:S01]  /*53760*/  IMAD.WIDE R4, R0, 0x2, R2 ;  /* 0x0000000200047825 */ /* 0x000fe200078e0202 */
[----:B------:R-:W-:-:S04]  /*53770*/  ISETP.LT.AND P5, PT, R23, c[0x0][0x178], !P5 ;  /* 0x00005e0017007a0c */ /* 0x000fc80006fa1270 */
[----:B------:R1:W-:Y:S01]  /*53780*/  @P0 STG.E.U16 [R4.64], R6 ;  /* 0x0000000604000986 */ /* 0x0003e2000c101506 */
[C---:B0-----:R-:W-:Y:S01]  /*53790*/  IMAD.WIDE R8, R0.reuse, 0x2, R24 ;  /* 0x0000000200087825 */ /* 0x041fe200078e0218 */
[----:B------:R-:W-:Y:S02]  /*537a0*/  IADD3 R0, R0, c[0x0][0x198], RZ ;  /* 0x0000660000007a10 */ /* 0x000fe40007ffe0ff */
[----:B------:R-:W-:-:S03]  /*537b0*/  PRMT R10, R10, 0x7632, R10 ;  /* 0x000076320a0a7816 */ /* 0x000fc6000000000a */
[----:B-1----:R-:W-:Y:S01]  /*537c0*/  IMAD.WIDE R4, R0, 0x2, R2 ;  /* 0x0000000200047825 */ /* 0x002fe200078e0202 */
[C---:B------:R-:W-:Y:S01]  /*537d0*/  IADD3 R6, R19.reuse, 0xee, RZ ;  /* 0x000000ee13067810 */ /* 0x040fe20007ffe0ff */
[----:B------:R0:W-:Y:S01]  /*537e0*/  @P2 STG.E.U16 [R8.64], R10 ;  /* 0x0000000a08002986 */ /* 0x0001e2000c101506 */
[----:B------:R-:W-:Y:S02]  /*537f0*/  ISETP.LT.AND P2, PT, R28, c[0x0][0x178], !P1 ;  /* 0x00005e001c007a0c */ /* 0x000fe40004f41270 */
[----:B------:R-:W-:Y:S01]  /*53800*/  ISETP.GE.AND P0, PT, R6, c[0x0][0x17c], PT ;  /* 0x00005f0006007a0c */ /* 0x000fe20003f06270 */
[----:B---3--:R1:W-:Y:S01]  /*53810*/  @P4 STG.E.U16 [R4.64], R27 ;  /* 0x0000001b04004986 */ /* 0x0083e2000c101506 */
[C---:B------:R-:W-:Y:S02]  /*53820*/  IADD3 R6, R0.reuse, c[0x0][0x198], RZ ;  /* 0x0000660000067a10 */ /* 0x040fe40007ffe0ff */
[C---:B------:R-:W-:Y:S02]  /*53830*/  IADD3 R13, R19.reuse, 0xec, RZ ;  /* 0x000000ec130d7810 */ /* 0x040fe40007ffe0ff */
[----:B0-----:R-:W-:Y:S01]  /*53840*/  IADD3 R8, R19, 0xef, RZ ;  /* 0x000000ef13087810 */ /* 0x001fe20007ffe0ff */
[----:B-1----:R-:W-:Y:S01]  /*53850*/  IMAD.WIDE R4, R0, 0x2, R24 ;  /* 0x0000000200047825 */ /* 0x002fe200078e0218 */
[----:B------:R-:W-:-:S02]  /*53860*/  PRMT R0, R27, 0x7632, R0 ;  /* 0x000076321b007816 */ /* 0x000fc40000000000 */
[----:B------:R-:W3:Y:S01]  /*53870*/  LDL.LU R27, [R1+0x2e8] ;  /* 0x0002e800011b7983 */ /* 0x000ee20000300800 */
[----:B------:R-:W-:Y:S02]  /*53880*/  ISETP.GE.AND P6, PT, R13, c[0x0][0x17c], PT ;  /* 0x00005f000d007a0c */ /* 0x000fe40003fc6270 */
[----:B------:R-:W-:Y:S01]  /*53890*/  ISETP.GE.AND P4, PT, R8, c[0x0][0x17c], PT ;  /* 0x00005f0008007a0c */ /* 0x000fe20003f86270 */
[----:B------:R-:W-:Y:S01]  /*538a0*/  IMAD.WIDE R8, R6, 0x2, R2 ;  /* 0x0000000206087825 */ /* 0x000fe200078e0202 */
[----:B------:R-:W-:Y:S01]  /*538b0*/  ISETP.LT.AND P1, PT, R23, c[0x0][0x178], !P1 ;  /* 0x00005e0017007a0c */ /* 0x000fe20004f21270 */
[----:B-----5:R0:W-:Y:S01]  /*538c0*/  @P5 STG.E.U16 [R4.64], R14 ;  /* 0x0000000e04005986 */ /* 0x0201e2000c101506 */
[----:B------:R-:W-:-:S03]  /*538d0*/  ISETP.LT.AND P5, PT, R28, c[0x0][0x178], !P6 ;  /* 0x00005e001c007a0c */ /* 0x000fc600077a1270 */
[----:B------:R1:W-:Y:S04]  /*538e0*/  @P2 STG.E.U16 [R8.64], R0 ;  /* 0x0000000008002986 */ /* 0x0003e8000c101506 */
[----:B------:R-:W4:Y:S01]  /*538f0*/  LDL.LU R26, [R1+0x2dc] ;  /* 0x0002dc00011a7983 */ /* 0x000f220000300800 */
[----:B0-----:R-:W-:Y:S01]  /*53900*/  PRMT R14, R14, 0x7632, R14 ;  /* 0x000076320e0e7816 */ /* 0x001fe2000000000e */
[C---:B------:R-:W-:Y:S01]  /*53910*/  IMAD.WIDE R4, R6.reuse, 0x2, R24 ;  /* 0x0000000206047825 */ /* 0x040fe200078e0218 */
[----:B-1----:R-:W-:Y:S02]  /*53920*/  IADD3 R0, R6, c[0x0][0x198], RZ ;  /* 0x0000660006007a10 */ /* 0x002fe40007ffe0ff */
[----:B------:R-:W-:-:S03]  /*53930*/  IADD3 R6, R19, 0xf1, RZ ;  /* 0x000000f113067810 */ /* 0x000fc60007ffe0ff */
[----:B------:R-:W-:Y:S01]  /*53940*/  IMAD.WIDE R8, R0, 0x2, R2 ;  /* 0x0000000200087825 */ /* 0x000fe200078e0202 */
[----:B------:R-:W-:Y:S01]  /*53950*/  @P1 STG.E.U16 [R4.64], R14 ;  /* 0x0000000e04001986 */ /* 0x000fe2000c101506 */
[----:B------:R-:W-:-:S03]  /*53960*/  ISETP.GE.AND P1, PT, R6, c[0x0][0x17c], PT ;  /* 0x00005f0006007a0c */ /* 0x000fc60003f26270 */
[----:B--2---:R0:W-:Y:S01]  /*53970*/  @P5 STG.E.U16 [R8.64], R29 ;  /* 0x0000001d08005986 */ /* 0x0041e2000c101506 */
[----:B------:R-:W-:-:S03]  /*53980*/  PRMT R6, R29, 0x7632, R6 ;  /* 0x000076321d067816 */ /* 0x000fc60000000006 */
[----:B0-----:R-:W2:Y:S01]  /*53990*/  LDL.LU R29, [R1+0x2c] ;  /* 0x00002c00011d7983 */ /* 0x001ea20000300800 */
[C---:B------:R-:W-:Y:S01]  /*539a0*/  ISETP.LT.AND P6, PT, R23.reuse, c[0x0][0x178], !P6 ;  /* 0x00005e0017007a0c */ /* 0x040fe200077c1270 */
[----:B------:R-:W-:Y:S01]  /*539b0*/  IMAD.WIDE R12, R0, 0x2, R24 ;  /* 0x00000002000c7825 */ /* 0x000fe200078e0218 */
[----:B------:R-:W-:Y:S01]  /*539c0*/  ISETP.LT.AND P5, PT, R28, c[0x0][0x178], !P3 ;  /* 0x00005e001c007a0c */ /* 0x000fe20005fa1270 */
[----:B------:R-:W5:Y:S01]  /*539d0*/  LDL.LU R21, [R1+0x2fc] ;  /* 0x0002fc0001157983 */ /* 0x000f620000300800 */
[----:B------:R-:W-:Y:S02]  /*539e0*/  ISETP.LT.AND P3, PT, R23, c[0x0][0x178], !P3 ;  /* 0x00005e0017007a0c */ /* 0x000fe40005f61270 */
[----:B------:R-:W-:-:S07]  /*539f0*/  IADD3 R8, R0, c[0x0][0x198], RZ ;  /* 0x0000660000087a10 */ /* 0x000fce0007ffe0ff */
[----:B------:R0:W-:Y:S01]  /*53a00*/  @P6 STG.E.U16 [R12.64], R18 ;  /* 0x000000120c006986 */ /* 0x0001e2000c101506 */
[----:B------:R-:W-:Y:S02]  /*53a10*/  ISETP.LT.AND P6, PT, R28, c[0x0][0x178], !P0 ;  /* 0x00005e001c007a0c */ /* 0x000fe400047c1270 */
[----:B------:R-:W-:Y:S02]  /*53a20*/  ISETP.LT.AND P0, PT, R23, c[0x0][0x178], !P0 ;  /* 0x00005e0017007a0c */ /* 0x000fe40004701270 */
[C---:B------:R-:W-:Y:S01]  /*53a30*/  IADD3 R0, R8.reuse, c[0x0][0x198], RZ ;  /* 0x0000660008007a10 */ /* 0x040fe20007ffe0ff */
[----:B------:R-:W-:Y:S01]  /*53a40*/  IMAD.WIDE R4, R8, 0x2, R2 ;  /* 0x0000000208047825 */ /* 0x000fe200078e0202 */
[----:B------:R-:W-:-:S03]  /*53a50*/  IADD3 R10, R19, 0xf0, RZ ;  /* 0x000000f0130a7810 */ /* 0x000fc60007ffe0ff */
[----:B------:R-:W-:Y:S01]  /*53a60*/  IMAD.WIDE R8, R8, 0x2, R24 ;  /* 0x0000000208087825 */ /* 0x000fe200078e0218 */
[----:B0-----:R-:W-:-:S03]  /*53a70*/  PRMT R18, R18, 0x7632, R18 ;  /* 0x0000763212127816 */ /* 0x001fc60000000012 */
[C---:B------:R-:W-:Y:S01]  /*53a80*/  IMAD.WIDE R12, R0.reuse, 0x2, R2 ;  /* 0x00000002000c7825 */ /* 0x040fe200078e0202 */
[----:B------:R0:W-:Y:S03]  /*53a90*/  @P5 STG.E.U16 [R4.64], R6 ;  /* 0x0000000604005986 */ /* 0x0001e6000c101506 */
[----:B------:R-:W-:Y:S01]  /*53aa0*/  IMAD.WIDE R16, R0, 0x2, R24 ;  /* 0x0000000200107825 */ /* 0x000fe200078e0218 */
[----:B------:R-:W-:Y:S01]  /*53ab0*/  @P3 STG.E.U16 [R8.64], R18 ;  /* 0x0000001208003986 */ /* 0x000fe2000c101506 */
[----:B------:R-:W-:Y:S02]  /*53ac0*/  ISETP.GE.AND P2, PT, R10, c[0x0][0x17c], PT ;  /* 0x00005f000a007a0c */ /* 0x000fe40003f46270 */
[----:B------:R-:W-:Y:S01]  /*53ad0*/  IADD3 R10, R19, 0xf2, RZ ;  /* 0x000000f2130a7810 */ /* 0x000fe20007ffe0ff */
[----:B---3--:R1:W-:Y:S04]  /*53ae0*/  @P6 STG.E.U16 [R12.64], R27 ;  /* 0x0000001b0c006986 */ /* 0x0083e8000c101506 */
[----:B------:R3:W-:Y:S01]  /*53af0*/  @P0 STG.E.U16 [R16.64], R22 ;  /* 0x0000001610000986 */ /* 0x0007e2000c101506 */
[----:B------:R-:W-:-:S02]  /*53b00*/  ISETP.LT.AND P0, PT, R28, c[0x0][0x178], !P4 ;  /* 0x00005e001c007a0c */ /* 0x000fc40006701270 */
[----:B------:R-:W-:Y:S02]  /*53b10*/  ISETP.LT.AND P4, PT, R23, c[0x0][0x178], !P4 ;  /* 0x00005e0017007a0c */ /* 0x000fe40006781270 */
[----:B0-----:R-:W-:Y:S02]  /*53b20*/  IADD3 R4, R0, c[0x0][0x198], RZ ;  /* 0x0000660000047a10 */ /* 0x001fe40007ffe0ff */
[----:B------:R-:W-:Y:S02]  /*53b30*/  ISETP.GE.AND P5, PT, R10, c[0x0][0x17c], PT ;  /* 0x00005f000a007a0c */ /* 0x000fe40003fa6270 */
[----:B------:R-:W-:Y:S02]  /*53b40*/  PRMT R10, R27, 0x7632, R10 ;  /* 0x000076321b0a7816 */ /* 0x000fe4000000000a */
[----:B-1----:R-:W5:Y:S01]  /*53b50*/  LDL.LU R27, [R1+0x3c] ;  /* 0x00003c00011b7983 */ /* 0x002f620000300800 */
[----:B------:R-:W-:Y:S01]  /*53b60*/  ISETP.LT.AND P3, PT, R28, c[0x0][0x178], !P2 ;  /* 0x00005e001c007a0c */ /* 0x000fe20005761270 */
[----:B------:R-:W-:Y:S01]  /*53b70*/  IMAD.WIDE R8, R4, 0x2, R2 ;  /* 0x0000000204087825 */ /* 0x000fe200078e0202 */
[----:B------:R-:W-:-:S02]  /*53b80*/  ISETP.LT.AND P2, PT, R23, c[0x0][0x178], !P2 ;  /* 0x00005e0017007a0c */ /* 0x000fc40005741270 */
[C---:B------:R-:W-:Y:S01]  /*53b90*/  IADD3 R6, R4.reuse, c[0x0][0x198], RZ ;  /* 0x0000660004067a10 */ /* 0x040fe20007ffe0ff */
[----:B------:R-:W-:Y:S01]  /*53ba0*/  IMAD.WIDE R4, R4, 0x2, R24 ;  /* 0x0000000204047825 */ /* 0x000fe200078e0218 */
[----:B---3--:R-:W-:Y:S01]  /*53bb0*/  PRMT R22, R22, 0x7632, R22 ;  /* 0x0000763216167816 */ /* 0x008fe20000000016 */
[----:B------:R0:W-:Y:S04]  /*53bc0*/  @P0 STG.E.U16 [R8.64], R10 ;  /* 0x0000000a08000986 */ /* 0x0001e8000c101506 */
[----:B------:R1:W-:Y:S01]  /*53bd0*/  @P4 STG.E.U16 [R4.64], R22 ;  /* 0x0000001604004986 */ /* 0x0003e2000c101506 */
[----:B0-----:R-:W-:-:S04]  /*53be0*/  IMAD.WIDE R8, R6, 0x2, R2 ;  /* 0x0000000206087825 */ /* 0x001fc800078e0202 */
[----:B-1----:R-:W-:Y:S01]  /*53bf0*/  IMAD.WIDE R4, R6, 0x2, R24 ;  /* 0x0000000206047825 */ /* 0x002fe200078e0218 */
[----:B----4-:R-:W-:Y:S01]  /*53c00*/  @P3 STG.E.U16 [R8.64], R26 ;  /* 0x0000001a08003986 */ /* 0x010fe2000c101506 */
[----:B--2---:R-:W-:-:S03]  /*53c10*/  PRMT R10, R29, 0x7632, R10 ;  /* 0x000076321d0a7816 */ /* 0x004fc6000000000a */
[----:B------:R0:W-:Y:S04]  /*53c20*/  @P2 STG.E.U16 [R4.64], R29 ;  /* 0x0000001d04002986 */ /* 0x0001e8000c101506 */
[----:B0-----:R-:W2:Y:S01]  /*53c30*/  LDL.LU R29, [R1+0x30c] ;  /* 0x00030c00011d7983 */ /* 0x001ea20000300800 */
[----:B------:R-:W-:Y:S02]  /*53c40*/  IADD3 R0, R19, 0xf4, RZ ;  /* 0x000000f413007810 */ /* 0x000fe40007ffe0ff */
[----:B------:R-:W-:Y:S02]  /*53c50*/  ISETP.LT.AND P3, PT, R28, c[0x0][0x178], !P1 ;  /* 0x00005e001c007a0c */ /* 0x000fe40004f61270 */
[----:B------:R-:W-:Y:S02]  /*53c60*/  ISETP.LT.AND P1, PT, R23, c[0x0][0x178], !P1 ;  /* 0x00005e0017007a0c */ /* 0x000fe40004f21270 */
[----:B------:R-:W-:-:S02]  /*53c70*/  IADD3 R12, R19, 0xf3, RZ ;  /* 0x000000f3130c7810 */ /* 0x000fc40007ffe0ff */
[----:B------:R-:W-:Y:S02]  /*53c80*/  IADD3 R13, R6, c[0x0][0x198], RZ ;  /* 0x00006600060d7a10 */ /* 0x000fe40007ffe0ff */
[----:B------:R-:W-:Y:S02]  /*53c90*/  ISETP.GE.AND P0, PT, R0, c[0x0][0x17c], PT ;  /* 0x00005f0000007a0c */ /* 0x000fe40003f06270 */
[----:B------:R-:W-:Y:S02]  /*53ca0*/  PRMT R0, R26, 0x7632, R0 ;  /* 0x000076321a007816 */ /* 0x000fe40000000000 */
[----:B------:R-:W-:Y:S01]  /*53cb0*/  ISETP.LT.AND P4, PT, R28, c[0x0][0x178], !P5 ;  /* 0x00005e001c007a0c */ /* 0x000fe20006f81270 */
[----:B------:R-:W3:Y:S01]  /*53cc0*/  LDL.LU R26, [R1+0x1c] ;  /* 0x00001c00011a7983 */ /* 0x000ee20000300800 */
[----:B------:R-:W-:Y:S01]  /*53cd0*/  ISETP.LT.AND P5, PT, R23, c[0x0][0x178], !P5 ;  /* 0x00005e0017007a0c */ /* 0x000fe20006fa1270 */
[----:B------:R-:W-:Y:S01]  /*53ce0*/  IMAD.WIDE R4, R13, 0x2, R2 ;  /* 0x000000020d047825 */ /* 0x000fe200078e0202 */
[----:B------:R-:W-:-:S02]  /*53cf0*/  ISETP.GE.AND P6, PT, R12, c[0x0][0x17c], PT ;  /* 0x00005f000c007a0c */ /* 0x000fc40003fc6270 */
[----:B------:R-:W-:Y:S01]  /*53d00*/  IADD3 R12, R19, 0xf5, RZ ;  /* 0x000000f5130c7810 */ /* 0x000fe20007ffe0ff */
[C---:B------:R-:W-:Y:S01]  /*53d10*/  IMAD.WIDE R8, R13.reuse, 0x2, R24 ;  /* 0x000000020d087825 */ /* 0x040fe200078e0218 */
[----:B------:R-:W-:Y:S01]  /*53d20*/  IADD3 R6, R13, c[0x0][0x198], RZ ;  /* 0x000066000d067a10 */ /* 0x000fe20007ffe0ff */
[----:B------:R0:W-:Y:S01]  /*53d30*/  @P3 STG.E.U16 [R4.64], R0 ;  /* 0x0000000004003986 */ /* 0x0001e2000c101506 */
[----:B------:R-:W-:-:S03]  /*53d40*/  ISETP.GE.AND P2, PT, R12, c[0x0][0x17c], PT ;  /* 0x00005f000c007a0c */ /* 0x000fc60003f46270 */
[----:B------:R-:W-:Y:S01]  /*53d50*/  IMAD.WIDE R12, R6, 0x2, R2 ;  /* 0x00000002060c7825 */ /* 0x000fe200078e0202 */
[----:B------:R1:W-:Y:S01]  /*53d60*/  @P1 STG.E.U16 [R8.64], R10 ;  /* 0x0000000a08001986 */ /* 0x0003e2000c101506 */
[----:B------:R-:W-:Y:S02]  /*53d70*/  ISETP.LT.AND P1, PT, R28, c[0x0][0x178], !P6 ;  /* 0x00005e001c007a0c */ /* 0x000fe40007721270 */
[C---:B------:R-:W-:Y:S01]  /*53d80*/  IADD3 R17, R6.reuse, c[0x0][0x198], RZ ;  /* 0x0000660006117a10 */ /* 0x040fe20007ffe0ff */
[----:B0-----:R-:W-:Y:S01]  /*53d90*/  IMAD.WIDE R4, R6, 0x2, R24 ;  /* 0x0000000206047825 */ /* 0x001fe200078e0218 */
[----:B-----5:R-:W-:Y:S01]  /*53da0*/  @P4 STG.E.U16 [R12.64], R21 ;  /* 0x000000150c004986 */ /* 0x020fe2000c101506 */
[----:B------:R-:W-:Y:S02]  /*53db0*/  ISETP.LT.AND P6, PT, R23, c[0x0][0x178], !P6 ;  /* 0x00005e0017007a0c */ /* 0x000fe400077c1270 */
[----:B------:R-:W-:Y:S02]  /*53dc0*/  ISETP.LT.AND P4, PT, R28, c[0x0][0x178], !P0 ;  /* 0x00005e001c007a0c */ /* 0x000fe40004781270 */
[----:B-1----:R-:W-:Y:S01]  /*53dd0*/  PRMT R10, R27, 0x7632, R10 ;  /* 0x000076321b0a7816 */ /* 0x002fe2000000000a */
[----:B------:R0:W-:Y:S01]  /*53de0*/  @P5 STG.E.U16 [R4.64], R27 ;  /* 0x0000001b04005986 */ /* 0x0001e2000c101506 */
[----:B------:R-:W-:Y:S01]  /*53df0*/  PRMT R0, R21, 0x7632, R0 ;  /* 0x0000763215007816 */ /* 0x000fe20000000000 */
[C---:B------:R-:W-:Y:S01]  /*53e00*/  IMAD.WIDE R8, R17.reuse, 0x2, R2 ;  /* 0x0000000211087825 */ /* 0x040fe200078e0202 */
[C---:B------:R-:W-:Y:S01]  /*53e10*/  IADD3 R6, R17.reuse, c[0x0][0x198], RZ ;  /* 0x0000660011067a10 */ /* 0x040fe20007ffe0ff */
[----:B0-----:R-:W4:Y:S02]  /*53e20*/  LDL.LU R27, [R1+0x31c] ;  /* 0x00031c00011b7983 */ /* 0x001f240000300800 */
[----:B------:R-:W-:-:S02]  /*53e30*/  IMAD.WIDE R4, R17, 0x2, R24 ;  /* 0x0000000211047825 */ /* 0x000fc400078e0218 */
[----:B------:R0:W-:Y:S04]  /*53e40*/  @P1 STG.E.U16 [R8.64], R0 ;  /* 0x0000000008001986 */ /* 0x0001e8000c101506 */
[----:B------:R-:W-:Y:S01]  /*53e50*/  @P6 STG.E.U16 [R4.64], R10 ;  /* 0x0000000a04006986 */ /* 0x000fe2000c101506 */
[----:B0-----:R-:W-:-:S05]  /*53e60*/  IMAD.WIDE R8, R6, 0x2, R2 ;  /* 0x0000000206087825 */ /* 0x001fca00078e0202 */
[----:B--2---:R0:W-:Y:S02]  /*53e70*/  @P4 STG.E.U16 [R8.64], R29 ;  /* 0x0000001d08004986 */ /* 0x0041e4000c101506 */
[----:B0-----:R-:W-:Y:S02]  /*53e80*/  PRMT R9, R29, 0x7632, R9 ;  /* 0x000076321d097816 */ /* 0x001fe40000000009 */
[----:B------:R-:W2:Y:S01]  /*53e90*/  LDL.LU R29, [R1+0x34c] ;  /* 0x00034c00011d7983 */ /* 0x000ea20000300800 */
[----:B------:R-:W-:Y:S02]  /*53ea0*/  ISETP.LT.AND P0, PT, R23, c[0x0][0x178], !P0 ;  /* 0x00005e0017007a0c */ /* 0x000fe40004701270 */
[----:B------:R-:W-:Y:S01]  /*53eb0*/  IADD3 R14, R19, 0xf6, RZ ;  /* 0x000000f6130e7810 */ /* 0x000fe20007ffe0ff */
[----:B------:R-:W-:Y:S01]  /*53ec0*/  IMAD.WIDE R4, R6, 0x2, R24 ;  /* 0x0000000206047825 */ /* 0x000fe200078e0218 */
[----:B------:R-:W-:Y:S02]  /*53ed0*/  ISETP.LT.AND P6, PT, R28, c[0x0][0x178], !P2 ;  /* 0x00005e001c007a0c */ /* 0x000fe400057c1270 */
[----:B------:R-:W-:-:S02]  /*53ee0*/  ISETP.GE.AND P3, PT, R14, c[0x0][0x17c], PT ;  /* 0x00005f000e007a0c */ /* 0x000fc40003f66270 */
[----:B------:R-:W-:Y:S02]  /*53ef0*/  IADD3 R13, R6, c[0x0][0x198], RZ ;  /* 0x00006600060d7a10 */ /* 0x000fe40007ffe0ff */
[----:B------:R-:W-:-:S03]  /*53f00*/  ISETP.LT.AND P2, PT, R23, c[0x0][0x178], !P2 ;  /* 0x00005e0017007a0c */ /* 0x000fc60005741270 */
[----:B---3--:R0:W-:Y:S01]  /*53f10*/  @P0 STG.E.U16 [R4.64], R26 ;  /* 0x0000001a04000986 */ /* 0x0081e2000c101506 */
[----:B------:R-:W-:Y:S02]  /*53f20*/  ISETP.LT.AND P0, PT, R28, c[0x0][0x178], !P3 ;  /* 0x00005e001c007a0c */ /* 0x000fe40005f01270 */
[----:B------:R-:W-:Y:S02]  /*53f30*/  ISETP.LT.AND P3, PT, R23, c[0x0][0x178], !P3 ;  /* 0x00005e0017007a0c */ /* 0x000fe40005f61270 */
[----:B------:R-:W-:Y:S02]  /*53f40*/  IADD3 R17, R13, c[0x0][0x198], RZ ;  /* 0x000066000d117a10 */ /* 0x000fe40007ffe0ff */
[----:B------:R-:W-:Y:S01]  /*53f50*/  IADD3 R12, R19, 0xf9, RZ ;  /* 0x000000f9130c7810 */ /* 0x000fe20007ffe0ff */
[----:B0-----:R-:W-:Y:S01]  /*53f60*/  IMAD.WIDE R4, R13, 0x2, R2 ;  /* 0x000000020d047825 */ /* 0x001fe200078e0202 */
[----:B------:R-:W-:Y:S02]  /*53f70*/  IADD3 R16, R19, 0xf7, RZ ;  /* 0x000000f713107810 */ /* 0x000fe40007ffe0ff */
[----:B------:R-:W-:-:S02]  /*53f80*/  PRMT R0, R26, 0x7632, R0 ;  /* 0x000076321a007816 */ /* 0x000fc40000000000 */
[----:B------:R0:W-:Y:S01]  /*53f90*/  @P6 STG.E.U16 [R4.64], R9 ;  /* 0x0000000904006986 */ /* 0x0001e2000c101506 */
[C---:B------:R-:W-:Y:S02]  /*53fa0*/  IADD3 R14, R19.reuse, 0xf8, RZ ;  /* 0x000000f8130e7810 */ /* 0x040fe40007ffe0ff */
[----:B------:R-:W-:Y:S02]  /*53fb0*/  ISETP.GE.AND P4, PT, R12, c[0x0][0x17c], PT ;  /* 0x00005f000c007a0c */ /* 0x000fe40003f86270 */
[----:B------:R-:W-:Y:S02]  /*53fc0*/  ISETP.GE.AND P5, PT, R16, c[0x0][0x17c], PT ;  /* 0x00005f0010007a0c */ /* 0x000fe40003fa6270 */
[----:B------:R-:W-:Y:S01]  /*53fd0*/  IADD3 R10, R19, 0xfa, RZ ;  /* 0x000000fa130a7810 */ /* 0x000fe20007ffe0ff */
[----:B0-----:R-:W-:-:S04]  /*53fe0*/  IMAD.WIDE R4, R13, 0x2, R24 ;  /* 0x000000020d047825 */ /* 0x001fc800078e0218 */
[C---:B------:R-:W-:Y:S01]  /*53ff0*/  IMAD.WIDE R8, R17.reuse, 0x2, R2 ;  /* 0x0000000211087825 */ /* 0x040fe200078e0202 */
[----:B------:R-:W-:Y:S01]  /*54000*/  ISETP.GE.AND P1, PT, R14, c[0x0][0x17c], PT ;  /* 0x00005f000e007a0c */ /* 0x000fe20003f26270 */
[----:B------:R-:W-:Y:S02]  /*54010*/  @P2 STG.E.U16 [R4.64], R0 ;  /* 0x0000000004002986 */ /* 0x000fe4000c101506 */
[----:B------:R-:W-:Y:S01]  /*54020*/  IMAD.WIDE R12, R17, 0x2, R24 ;  /* 0x00000002110c7825 */ /* 0x000fe200078e0218 */
[----:B------:R-:W-:Y:S01]  /*54030*/  ISETP.GE.AND P6, PT, R10, c[0x0][0x17c], PT ;  /* 0x00005f000a007a0c */ /* 0x000fe20003fc6270 */
[----:B----4-:R0:W-:Y:S01]  /*54040*/  @P0 STG.E.U16 [R8.64], R27 ;  /* 0x0000001b08000986 */ /* 0x0101e2000c101506 */
[----:B------:R-:W-:Y:S02]  /*54050*/  ISETP.LT.AND P0, PT, R28, c[0x0][0x178], !P5 ;  /* 0x00005e001c007a0c */ /* 0x000fe40006f01270 */
[----:B------:R-:W-:Y:S01]  /*54060*/  ISETP.LT.AND P5, PT, R23, c[0x0][0x178], !P5 ;  /* 0x00005e0017007a0c */ /* 0x000fe20006fa1270 */
[----:B------:R1:W-:Y:S01]  /*54070*/  @P3 STG.E.U16 [R12.64], R7 ;  /* 0x000000070c003986 */ /* 0x0003e2000c101506 */
[----:B------:R-:W-:-:S02]  /*54080*/  IADD3 R17, R17, c[0x0][0x198], RZ ;  /* 0x0000660011117a10 */ /* 0x000fc40007ffe0ff */
[----:B------:R-:W-:Y:S02]  /*54090*/  PRMT R10, R27, 0x7632, R10 ;  /* 0x000076321b0a7816 */ /* 0x000fe4000000000a */
[----:B------:R-:W-:Y:S01]  /*540a0*/  ISETP.LT.AND P3, PT, R28, c[0x0][0x178], !P1 ;  /* 0x00005e001c007a0c */ /* 0x000fe20004f61270 */
[----:B0-----:R-:W3:Y:S01]  /*540b0*/  LDL.LU R27, [R1+0x33c] ;  /* 0x00033c00011b7983 */ /* 0x001ee20000300800 */
[----:B------:R-:W-:Y:S02]  /*540c0*/  IADD3 R6, R19, 0xfb, RZ ;  /* 0x000000fb13067810 */ /* 0x000fe40007ffe0ff */
[C---:B------:R-:W-:Y:S01]  /*540d0*/  IADD3 R21, R17.reuse, c[0x0][0x198], RZ ;  /* 0x0000660011157a10 */ /* 0x040fe20007ffe0ff */
[----:B------:R-:W-:Y:S01]  /*540e0*/  IMAD.WIDE R4, R17, 0x2, R2 ;  /* 0x0000000211047825 */ /* 0x000fe200078e0202 */
[----:B------:R-:W-:Y:S02]  /*540f0*/  ISETP.GE.AND P2, PT, R6, c[0x0][0x17c], PT ;  /* 0x00005f0006007a0c */ /* 0x000fe40003f46270 */
[----:B-1----:R-:W-:Y:S01]  /*54100*/  PRMT R13, R7, 0x7632, R13 ;  /* 0x00007632070d7816 */ /* 0x002fe2000000000d */
[----:B------:R-:W-:Y:S01]  /*54110*/  IMAD.WIDE R6, R17, 0x2, R24 ;  /* 0x0000000211067825 */ /* 0x000fe200078e0218 */
[----:B------:R-:W-:-:S03]  /*54120*/  IADD3 R0, R19, 0xfc, RZ ;  /* 0x000000fc13007810 */ /* 0x000fc60007ffe0ff */
[----:B------:R-:W-:Y:S01]  /*54130*/  IMAD.WIDE R8, R21, 0x2, R2 ;  /* 0x0000000215087825 */ /* 0x000fe200078e0202 */
[----:B------:R-:W-:Y:S01]  /*54140*/  @P0 STG.E.U16 [R4.64], R10 ;  /* 0x0000000a04000986 */ /* 0x000fe2000c101506 */
[----:B------:R-:W-:-:S03]  /*54150*/  ISETP.GE.AND P0, PT, R0, c[0x0][0x17c], PT ;  /* 0x00005f0000007a0c */ /* 0x000fc60003f06270 */
[----:B------:R-:W-:Y:S01]  /*54160*/  @P5 STG.E.U16 [R6.64], R13 ;  /* 0x0000000d06005986 */ /* 0x000fe2000c101506 */
[----:B--2---:R-:W-:-:S03]  /*54170*/  PRMT R0, R29, 0x7632, R0 ;  /* 0x000076321d007816 */ /* 0x004fc60000000000 */
[----:B------:R0:W-:Y:S04]  /*54180*/  @P3 STG.E.U16 [R8.64], R29 ;  /* 0x0000001d08003986 */ /* 0x0001e8000c101506 */
[----:B0-----:R-:W2:Y:S01]  /*54190*/  LDL.LU R29, [R1+0x32c] ;  /* 0x00032c00011d7983 */ /* 0x001ea20000300800 */
[----:B------:R-:W-:Y:S01]  /*541a0*/  ISETP.LT.AND P1, PT, R23, c[0x0][0x178], !P1 ;  /* 0x00005e0017007a0c */ /* 0x000fe20004f21270 */
[----:B------:R-:W-:Y:S01]  /*541b0*/  IMAD.WIDE R12, R21, 0x2, R24 ;  /* 0x00000002150c7825 */ /* 0x000fe200078e0218 */
[----:B------:R-:W-:Y:S02]  /*541c0*/  ISETP.LT.AND P3, PT, R28, c[0x0][0x178], !P4 ;  /* 0x00005e001c007a0c */ /* 0x000fe40006761270 */
[----:B------:R-:W-:Y:S02]  /*541d0*/  ISETP.LT.AND P4, PT, R23, c[0x0][0x178], !P4 ;  /* 0x00005e0017007a0c */ /* 0x000fe40006781270 */
[----:B------:R-:W-:-:S02]  /*541e0*/  IADD3 R21, R21, c[0x0][0x198], RZ ;  /* 0x0000660015157a10 */ /* 0x000fc40007ffe0ff */
[----:B------:R-:W-:Y:S02]  /*541f0*/  ISETP.LT.AND P5, PT, R28, c[0x0][0x178], !P6 ;  /* 0x00005e001c007a0c */ /* 0x000fe400077a1270 */
[C---:B------:R-:W-:Y:S01]  /*54200*/  IADD3 R17, R21.reuse, c[0x0][0x198], RZ ;  /* 0x0000660015117a10 */ /* 0x040fe20007ffe0ff */
[----:B------:R-:W-:Y:S01]  /*54210*/  IMAD.WIDE R4, R21, 0x2, R2 ;  /* 0x0000000215047825 */ /* 0x000fe200078e0202 */
[----:B------:R-:W-:-:S03]  /*54220*/  PRMT R16, R11, 0x7632, R16 ;  /* 0x000076320b107816 */ /* 0x000fc60000000010 */
[----:B------:R-:W-:Y:S01]  /*54230*/  IMAD.WIDE R6, R21, 0x2, R24 ;  /* 0x0000000215067825 */ /* 0x000fe200078e0218 */
[----:B------:R0:W-:Y:S01]  /*54240*/  @P1 STG.E.U16 [R12.64], R11 ;  /* 0x0000000b0c001986 */ /* 0x0001e2000c101506 */
[----:B------:R-:W-:Y:S02]  /*54250*/  ISETP.LT.AND P6, PT, R23, c[0x0][0x178], !P6 ;  /* 0x00005e0017007a0c */ /* 0x000fe400077c1270 */
[----:B------:R-:W-:Y:S01]  /*54260*/  IMAD.WIDE R8, R17, 0x2, R2 ;  /* 0x0000000211087825 */ /* 0x000fe200078e0202 */
[----:B------:R1:W-:Y:S04]  /*54270*/  @P3 STG.E.U16 [R4.64], R0 ;  /* 0x0000000004003986 */ /* 0x0003e8000c101506 */
[----:B------:R4:W-:Y:S01]  /*54280*/  @P4 STG.E.U16 [R6.64], R16 ;  /* 0x0000001006004986 */ /* 0x0009e2000c101506 */
[----:B------:R-:W-:-:S02]  /*54290*/  ISETP.LT.AND P4, PT, R28, c[0x0][0x178], !P2 ;  /* 0x00005e001c007a0c */ /* 0x000fc40005781270 */
[----:B------:R-:W-:Y:S02]  /*542a0*/  ISETP.LT.AND P2, PT, R23, c[0x0][0x178], !P2 ;  /* 0x00005e0017007a0c */ /* 0x000fe40005741270 */
[----:B0-----:R-:W-:Y:S02]  /*542b0*/  IADD3 R11, R17, c[0x0][0x198], RZ ;  /* 0x00006600110b7a10 */ /* 0x001fe40007ffe0ff */
[----:B------:R-:W-:Y:S01]  /*542c0*/  IADD3 R14, R19, 0xfd, RZ ;  /* 0x000000fd130e7810 */ /* 0x000fe20007ffe0ff */
[----:B-1----:R-:W-:Y:S01]  /*542d0*/  IMAD.WIDE R4, R17, 0x2, R24 ;  /* 0x0000000211047825 */ /* 0x002fe200078e0218 */
[----:B------:R-:W-:Y:S02]  /*542e0*/  IADD3 R10, R19, 0xfe, RZ ;  /* 0x000000fe130a7810 */ /* 0x000fe40007ffe0ff */
[C---:B------:R-:W-:Y:S01]  /*542f0*/  IADD3 R13, R11.reuse, c[0x0][0x198], RZ ;  /* 0x000066000b0d7a10 */ /* 0x040fe20007ffe0ff */
[----:B----4-:R-:W-:Y:S01]  /*54300*/  IMAD.WIDE R6, R11, 0x2, R2 ;  /* 0x000000020b067825 */ /* 0x010fe200078e0202 */
[----:B------:R-:W-:-:S02]  /*54310*/  ISETP.GE.AND P1, PT, R14, c[0x0][0x17c], PT ;  /* 0x00005f000e007a0c */ /* 0x000fc40003f26270 */
[----:B------:R-:W-:Y:S02]  /*54320*/  IADD3 R12, R19, 0xff, RZ ;  /* 0x000000ff130c7810 */ /* 0x000fe40007ffe0ff */
[----:B------:R-:W-:Y:S01]  /*54330*/  ISETP.GE.AND P3, PT, R10, c[0x0][0x17c], PT ;  /* 0x00005f000a007a0c */ /* 0x000fe20003f66270 */
[----:B------:R-:W4:Y:S01]  /*54340*/  LDL.LU R19, [R1+0x1524] ;  /* 0x0015240001137983 */ /* 0x000f220000300800 */
[----:B------:R-:W-:-:S03]  /*54350*/  PRMT R0, R15, 0x7632, R0 ;  /* 0x000076320f007816 */ /* 0x000fc60000000000 */
[----:B---3--:R0:W-:Y:S01]  /*54360*/  @P5 STG.E.U16 [R8.64], R27 ;  /* 0x0000001b08005986 */ /* 0x0081e2000c101506 */
[----:B------:R-:W-:Y:S02]  /*54370*/  ISETP.LT.AND P5, PT, R28, c[0x0][0x178], !P0 ;  /* 0x00005e001c007a0c */ /* 0x000fe400047a1270 */
[----:B------:R-:W-:Y:S01]  /*54380*/  PRMT R14, R27, 0x7632, R14 ;  /* 0x000076321b0e7816 */ /* 0x000fe2000000000e */
[----:B------:R1:W-:Y:S01]  /*54390*/  @P6 STG.E.U16 [R4.64], R15 ;  /* 0x0000000f04006986 */ /* 0x0003e2000c101506 */
[----:B------:R-:W-:-:S03]  /*543a0*/  ISETP.GE.AND P6, PT, R12, c[0x0][0x17c], PT ;  /* 0x00005f000c007a0c */ /* 0x000fc60003fc6270 */
[----:B------:R3:W-:Y:S01]  /*543b0*/  @P4 STG.E.U16 [R6.64], R14 ;  /* 0x0000000e06004986 */ /* 0x0007e2000c101506 */
[----:B0-----:R-:W-:-:S03]  /*543c0*/  IMAD.WIDE R8, R11, 0x2, R24 ;  /* 0x000000020b087825 */ /* 0x001fc600078e0218 */
[----:B------:R-:W4:Y:S01]  /*543d0*/  LDL.LU R27, [R1+0x2ec] ;  /* 0x0002ec00011b7983 */ /* 0x000f220000300800 */
[----:B------:R-:W-:-:S03]  /*543e0*/  IMAD.WIDE R10, R13, 0x2, R2 ;  /* 0x000000020d0a7825 */ /* 0x000fc600078e0202 */
[----:B------:R0:W-:Y:S01]  /*543f0*/  @P2 STG.E.U16 [R8.64], R0 ;  /* 0x0000000008002986 */ /* 0x0001e2000c101506 */
[C---:B------:R-:W-:Y:S02]  /*54400*/  ISETP.LT.AND P4, PT, R28.reuse, c[0x0][0x178], !P3 ;  /* 0x00005e001c007a0c */ /* 0x040fe40005f81270 */
[C---:B------:R-:W-:Y:S02]  /*54410*/  ISETP.LT.AND P2, PT, R28.reuse, c[0x0][0x178], !P6 ;  /* 0x00005e001c007a0c */ /* 0x040fe40007741270 */
[C---:B------:R-:W-:Y:S02]  /*54420*/  ISETP.LT.AND P0, PT, R23.reuse, c[0x0][0x178], !P0 ;  /* 0x00005e0017007a0c */ /* 0x040fe40004701270 */
[C---:B------:R-:W-:Y:S02]  /*54430*/  ISETP.LT.AND P3, PT, R23.reuse, c[0x0][0x178], !P3 ;  /* 0x00005e0017007a0c */ /* 0x040fe40005f61270 */
[----:B------:R-:W-:Y:S01]  /*54440*/  ISETP.LT.AND P6, PT, R23, c[0x0][0x178], !P6 ;  /* 0x00005e0017007a0c */ /* 0x000fe200077c1270 */
[----:B--2---:R2:W-:Y:S01]  /*54450*/  @P5 STG.E.U16 [R10.64], R29 ;  /* 0x0000001d0a005986 */ /* 0x0045e2000c101506 */
[----:B------:R-:W-:-:S02]  /*54460*/  ISETP.LT.AND P5, PT, R28, c[0x0][0x178], !P1 ;  /* 0x00005e001c007a0c */ /* 0x000fc40004fa1270 */
[----:B------:R-:W-:Y:S02]  /*54470*/  ISETP.LT.AND P1, PT, R23, c[0x0][0x178], !P1 ;  /* 0x00005e0017007a0c */ /* 0x000fe40004f21270 */
[----:B------:R-:W5:Y:S01]  /*54480*/  LDL.LU R23, [R1+0x1520] ;  /* 0x0015200001177983 */ /* 0x000f620000300800 */
[C---:B------:R-:W-:Y:S01]  /*54490*/  IADD3 R17, R13.reuse, c[0x0][0x198], RZ ;  /* 0x000066000d117a10 */ /* 0x040fe20007ffe0ff */
[----:B-1----:R-:W-:-:S03]  /*544a0*/  IMAD.WIDE R4, R13, 0x2, R24 ;  /* 0x000000020d047825 */ /* 0x002fc600078e0218 */
[C---:B------:R-:W-:Y:S01]  /*544b0*/  IADD3 R15, R17.reuse, c[0x0][0x198], RZ ;  /* 0x00006600110f7a10 */ /* 0x040fe20007ffe0ff */
[----:B---3--:R-:W-:Y:S01]  /*544c0*/  IMAD.WIDE R6, R17, 0x2, R2 ;  /* 0x0000000211067825 */ /* 0x008fe200078e0202 */
[----:B0-----:R-:W-:Y:S02]  /*544d0*/  PRMT R0, R29, 0x7632, R0 ;  /* 0x000076321d007816 */ /* 0x001fe40000000000 */
[----:B------:R-:W-:Y:S01]  /*544e0*/  IADD3 R21, R15, c[0x0][0x198], RZ ;  /* 0x000066000f157a10 */ /* 0x000fe20007ffe0ff */
[----:B------:R-:W-:-:S04]  /*544f0*/  IMAD.WIDE R8, R17, 0x2, R24 ;  /* 0x0000000211087825 */ /* 0x000fc800078e0218 */
[----:B--2---:R-:W-:-:S04]  /*54500*/  IMAD.WIDE R10, R15, 0x2, R2 ;  /* 0x000000020f0a7825 */ /* 0x004fc800078e0202 */
[----:B------:R-:W-:-:S04]  /*54510*/  IMAD.WIDE R12, R15, 0x2, R24 ;  /* 0x000000020f0c7825 */ /* 0x000fc800078e0218 */
[----:B------:R-:W-:-:S04]  /*54520*/  IMAD.WIDE R2, R21, 0x2, R2 ;  /* 0x0000000215027825 */ /* 0x000fc800078e0202 */
[----:B------:R-:W-:Y:S01]  /*54530*/  IMAD.WIDE R24, R21, 0x2, R24 ;  /* 0x0000000215187825 */ /* 0x000fe200078e0218 */
[----:B----4-:R-:W-:Y:S01]  /*54540*/  PRMT R14, R19, 0x7632, R14 ;  /* 0x00007632130e7816 */ /* 0x010fe2000000000e */
[----:B------:R0:W-:Y:S04]  /*54550*/  @P0 STG.E.U16 [R4.64], R19 ;  /* 0x0000001304000986 */ /* 0x0001e8000c101506 */
[----:B------:R1:W-:Y:S04]  /*54560*/  @P5 STG.E.U16 [R6.64], R0 ;  /* 0x0000000006005986 */ /* 0x0003e8000c101506 */
[----:B------:R1:W-:Y:S01]  /*54570*/  @P1 STG.E.U16 [R8.64], R14 ;  /* 0x0000000e08001986 */ /* 0x0003e2000c101506 */
[----:B0-----:R-:W-:-:S03]  /*54580*/  PRMT R5, R27, 0x7632, R5 ;  /* 0x000076321b057816 */ /* 0x001fc60000000005 */
[----:B------:R1:W-:Y:S04]  /*54590*/  @P4 STG.E.U16 [R10.64], R27 ;  /* 0x0000001b0a004986 */ /* 0x0003e8000c101506 */
[----:B-----5:R1:W-:Y:S04]  /*545a0*/  @P3 STG.E.U16 [R12.64], R23 ;  /* 0x000000170c003986 */ /* 0x0203e8000c101506 */
[----:B------:R1:W-:Y:S01]  /*545b0*/  @P2 STG.E.U16 [R2.64], R5 ;  /* 0x0000000502002986 */ /* 0x0003e2000c101506 */
[----:B------:R-:W-:Y:S05]  /*545c0*/  @!P6 EXIT ;  /* 0x000000000000e94d */ /* 0x000fea0003800000 */
[----:B-1----:R-:W-:-:S05]  /*545d0*/  PRMT R12, R23, 0x7632, R12 ;  /* 0x00007632170c7816 */ /* 0x002fca000000000c */
[----:B------:R-:W-:Y:S01]  /*545e0*/  STG.E.U16 [R24.64], R12 ;  /* 0x0000000c18007986 */ /* 0x000fe2000c101506 */
[----:B------:R-:W-:Y:S05]  /*545f0*/  EXIT ;  /* 0x000000000000794d */ /* 0x000fea0003800000 */
.L_x_4:
[----:B------:R-:W-:-:S00]  /*54600*/  BRA `(.L_x_4) ;  /* 0xfffffff000007947 */ /* 0x000fc0000383ffff */
[----:B------:R-:W-:-:S00]  /*54610*/  NOP ;  /* 0x0000000000007918 */ /* 0x000fc00000000000 */
        /* <DEDUP_REMOVED lines=14> */
.L_x_5:


//--------------------- .nv.shared.matmul_kernel  --------------------------
	.section	.nv.shared.matmul_kernel,"aw",@nobits
	.sectionflags	@""
	.align	16
